//
// Generated by NVIDIA NVVM Compiler
//
// Compiler Build ID: CL-36424714
// Cuda compilation tools, release 13.0, V13.0.88
// Based on NVVM 20.0.0
//

.version 9.0
.target sm_100
.address_size 64

	// .globl	_Z17op_indv_advection14cudaPitchedPtrS_i
.const .align 4 .b8 d_w[76];
.const .align 4 .b8 d_Vx[76];
.const .align 4 .b8 d_Vy[76];
.const .align 4 .b8 d_Vz[76];
.const .align 4 .u32 d_cl = 1;
.const .align 4 .u32 d_C = 1;
.const .align 4 .f32 d_tau = 0f40F00000;
.const .align 4 .u32 d_cm_x = 100;
.const .align 4 .u32 d_cm_y = 50;
.const .align 4 .u32 d_cm_z = 50;
.const .align 4 .u32 d_R = 10;

.visible .entry _Z17op_indv_advection14cudaPitchedPtrS_i(
	.param .align 8 .b8 _Z17op_indv_advection14cudaPitchedPtrS_i_param_0[32],
	.param .align 8 .b8 _Z17op_indv_advection14cudaPitchedPtrS_i_param_1[32],
	.param .u32 _Z17op_indv_advection14cudaPitchedPtrS_i_param_2
)
{
	.reg .pred 	%p<4>;
	.reg .b32 	%r<47>;
	.reg .b32 	%f<2>;
	.reg .b64 	%rd<22>;

	ld.param.u64 	%rd3, [_Z17op_indv_advection14cudaPitchedPtrS_i_param_1+8];
	ld.param.u64 	%rd4, [_Z17op_indv_advection14cudaPitchedPtrS_i_param_0+8];
	ld.param.u64 	%rd5, [_Z17op_indv_advection14cudaPitchedPtrS_i_param_1];
	ld.param.u64 	%rd6, [_Z17op_indv_advection14cudaPitchedPtrS_i_param_0];
	ld.param.u32 	%r3, [_Z17op_indv_advection14cudaPitchedPtrS_i_param_2];
	cvta.to.global.u64 	%rd7, %rd6;
	cvta.to.global.u64 	%rd8, %rd5;
	mov.u32 	%r4, %ctaid.x;
	mov.u32 	%r5, %ntid.x;
	mov.u32 	%r6, %tid.x;
	mad.lo.s32 	%r1, %r4, %r5, %r6;
	mov.u32 	%r7, %ctaid.y;
	mov.u32 	%r8, %ntid.y;
	mov.u32 	%r9, %tid.y;
	mad.lo.s32 	%r10, %r7, %r8, %r9;
	mov.u32 	%r11, %ctaid.z;
	mov.u32 	%r12, %ntid.z;
	mov.u32 	%r13, %tid.z;
	mad.lo.s32 	%r14, %r11, %r12, %r13;
	mul.wide.s32 	%rd9, %r3, 4;
	mov.u64 	%rd10, d_Vx;
	add.s64 	%rd11, %rd10, %rd9;
	ld.const.u32 	%r15, [%rd11];
	add.s32 	%r16, %r1, %r15;
	add.s32 	%r2, %r16, 20;
	mov.u64 	%rd12, d_Vy;
	add.s64 	%rd13, %rd12, %rd9;
	ld.const.u32 	%r17, [%rd13];
	add.s32 	%r18, %r10, %r17;
	add.s32 	%r19, %r18, 10;
	mul.hi.s32 	%r20, %r19, 1717986919;
	shr.u32 	%r21, %r20, 31;
	shr.s32 	%r22, %r20, 2;
	add.s32 	%r23, %r22, %r21;
	mul.lo.s32 	%r24, %r23, 10;
	sub.s32 	%r25, %r19, %r24;
	mov.u64 	%rd14, d_Vz;
	add.s64 	%rd15, %rd14, %rd9;
	ld.const.u32 	%r26, [%rd15];
	add.s32 	%r27, %r14, %r26;
	add.s32 	%r28, %r27, 10;
	mul.hi.s32 	%r29, %r28, 1717986919;
	shr.u32 	%r30, %r29, 31;
	shr.s32 	%r31, %r29, 2;
	add.s32 	%r32, %r31, %r30;
	mul.lo.s32 	%r33, %r32, 10;
	sub.s32 	%r34, %r28, %r33;
	mad.lo.s32 	%r35, %r34, 10, %r25;
	cvt.s64.s32 	%rd16, %r35;
	mad.lo.s64 	%rd1, %rd4, %rd16, %rd7;
	mad.lo.s32 	%r36, %r14, 10, %r10;
	cvt.u64.u32 	%rd17, %r36;
	mad.lo.s64 	%rd2, %rd3, %rd17, %rd8;
	add.s32 	%r37, %r1, -1;
	setp.gt.u32 	%p1, %r37, 17;
	add.s32 	%r38, %r10, -1;
	add.s32 	%r39, %r14, -1;
	or.b32  	%r40, %r39, %r38;
	setp.gt.u32 	%p2, %r40, 7;
	or.pred  	%p3, %p1, %p2;
	@%p3 bra 	$L__BB0_2;
	mul.hi.s32 	%r41, %r2, 1717986919;
	shr.u32 	%r42, %r41, 31;
	shr.s32 	%r43, %r41, 3;
	add.s32 	%r44, %r43, %r42;
	mul.lo.s32 	%r45, %r44, 20;
	sub.s32 	%r46, %r2, %r45;
	mul.wide.u32 	%rd18, %r1, 4;
	add.s64 	%rd19, %rd2, %rd18;
	ld.global.f32 	%f1, [%rd19];
	mul.wide.s32 	%rd20, %r46, 4;
	add.s64 	%rd21, %rd1, %rd20;
	st.global.f32 	[%rd21], %f1;
$L__BB0_2:
	ret;

}
	// .globl	_Z11d_collition14cudaPitchedPtrS_S_S_S_S_S_S_S_S_S_S_S_S_S_S_S_S_S_S_S_S_S_S_S_S_S_S_S_S_S_S_S_S_S_S_S_S_S_S_S_S_S_S_S_S_S_S_S_S_S_S_S_S_S_S_S_S_S_S_S_S_S_S_S_S_S_S_S_S_S_S_S_S_S_S_
.visible .entry _Z11d_collition14cudaPitchedPtrS_S_S_S_S_S_S_S_S_S_S_S_S_S_S_S_S_S_S_S_S_S_S_S_S_S_S_S_S_S_S_S_S_S_S_S_S_S_S_S_S_S_S_S_S_S_S_S_S_S_S_S_S_S_S_S_S_S_S_S_S_S_S_S_S_S_S_S_S_S_S_S_S_S_S_(
	.param .align 8 .b8 _Z11d_collition14cudaPitchedPtrS_S_S_S_S_S_S_S_S_S_S_S_S_S_S_S_S_S_S_S_S_S_S_S_S_S_S_S_S_S_S_S_S_S_S_S_S_S_S_S_S_S_S_S_S_S_S_S_S_S_S_S_S_S_S_S_S_S_S_S_S_S_S_S_S_S_S_S_S_S_S_S_S_S_S__param_0[32],
	.param .align 8 .b8 _Z11d_collition14cudaPitchedPtrS_S_S_S_S_S_S_S_S_S_S_S_S_S_S_S_S_S_S_S_S_S_S_S_S_S_S_S_S_S_S_S_S_S_S_S_S_S_S_S_S_S_S_S_S_S_S_S_S_S_S_S_S_S_S_S_S_S_S_S_S_S_S_S_S_S_S_S_S_S_S_S_S_S_S__param_1[32],
	.param .align 8 .b8 _Z11d_collition14cudaPitchedPtrS_S_S_S_S_S_S_S_S_S_S_S_S_S_S_S_S_S_S_S_S_S_S_S_S_S_S_S_S_S_S_S_S_S_S_S_S_S_S_S_S_S_S_S_S_S_S_S_S_S_S_S_S_S_S_S_S_S_S_S_S_S_S_S_S_S_S_S_S_S_S_S_S_S_S__param_2[32],
	.param .align 8 .b8 _Z11d_collition14cudaPitchedPtrS_S_S_S_S_S_S_S_S_S_S_S_S_S_S_S_S_S_S_S_S_S_S_S_S_S_S_S_S_S_S_S_S_S_S_S_S_S_S_S_S_S_S_S_S_S_S_S_S_S_S_S_S_S_S_S_S_S_S_S_S_S_S_S_S_S_S_S_S_S_S_S_S_S_S__param_3[32],
	.param .align 8 .b8 _Z11d_collition14cudaPitchedPtrS_S_S_S_S_S_S_S_S_S_S_S_S_S_S_S_S_S_S_S_S_S_S_S_S_S_S_S_S_S_S_S_S_S_S_S_S_S_S_S_S_S_S_S_S_S_S_S_S_S_S_S_S_S_S_S_S_S_S_S_S_S_S_S_S_S_S_S_S_S_S_S_S_S_S__param_4[32],
	.param .align 8 .b8 _Z11d_collition14cudaPitchedPtrS_S_S_S_S_S_S_S_S_S_S_S_S_S_S_S_S_S_S_S_S_S_S_S_S_S_S_S_S_S_S_S_S_S_S_S_S_S_S_S_S_S_S_S_S_S_S_S_S_S_S_S_S_S_S_S_S_S_S_S_S_S_S_S_S_S_S_S_S_S_S_S_S_S_S__param_5[32],
	.param .align 8 .b8 _Z11d_collition14cudaPitchedPtrS_S_S_S_S_S_S_S_S_S_S_S_S_S_S_S_S_S_S_S_S_S_S_S_S_S_S_S_S_S_S_S_S_S_S_S_S_S_S_S_S_S_S_S_S_S_S_S_S_S_S_S_S_S_S_S_S_S_S_S_S_S_S_S_S_S_S_S_S_S_S_S_S_S_S__param_6[32],
	.param .align 8 .b8 _Z11d_collition14cudaPitchedPtrS_S_S_S_S_S_S_S_S_S_S_S_S_S_S_S_S_S_S_S_S_S_S_S_S_S_S_S_S_S_S_S_S_S_S_S_S_S_S_S_S_S_S_S_S_S_S_S_S_S_S_S_S_S_S_S_S_S_S_S_S_S_S_S_S_S_S_S_S_S_S_S_S_S_S__param_7[32],
	.param .align 8 .b8 _Z11d_collition14cudaPitchedPtrS_S_S_S_S_S_S_S_S_S_S_S_S_S_S_S_S_S_S_S_S_S_S_S_S_S_S_S_S_S_S_S_S_S_S_S_S_S_S_S_S_S_S_S_S_S_S_S_S_S_S_S_S_S_S_S_S_S_S_S_S_S_S_S_S_S_S_S_S_S_S_S_S_S_S__param_8[32],
	.param .align 8 .b8 _Z11d_collition14cudaPitchedPtrS_S_S_S_S_S_S_S_S_S_S_S_S_S_S_S_S_S_S_S_S_S_S_S_S_S_S_S_S_S_S_S_S_S_S_S_S_S_S_S_S_S_S_S_S_S_S_S_S_S_S_S_S_S_S_S_S_S_S_S_S_S_S_S_S_S_S_S_S_S_S_S_S_S_S__param_9[32],
	.param .align 8 .b8 _Z11d_collition14cudaPitchedPtrS_S_S_S_S_S_S_S_S_S_S_S_S_S_S_S_S_S_S_S_S_S_S_S_S_S_S_S_S_S_S_S_S_S_S_S_S_S_S_S_S_S_S_S_S_S_S_S_S_S_S_S_S_S_S_S_S_S_S_S_S_S_S_S_S_S_S_S_S_S_S_S_S_S_S__param_10[32],
	.param .align 8 .b8 _Z11d_collition14cudaPitchedPtrS_S_S_S_S_S_S_S_S_S_S_S_S_S_S_S_S_S_S_S_S_S_S_S_S_S_S_S_S_S_S_S_S_S_S_S_S_S_S_S_S_S_S_S_S_S_S_S_S_S_S_S_S_S_S_S_S_S_S_S_S_S_S_S_S_S_S_S_S_S_S_S_S_S_S__param_11[32],
	.param .align 8 .b8 _Z11d_collition14cudaPitchedPtrS_S_S_S_S_S_S_S_S_S_S_S_S_S_S_S_S_S_S_S_S_S_S_S_S_S_S_S_S_S_S_S_S_S_S_S_S_S_S_S_S_S_S_S_S_S_S_S_S_S_S_S_S_S_S_S_S_S_S_S_S_S_S_S_S_S_S_S_S_S_S_S_S_S_S__param_12[32],
	.param .align 8 .b8 _Z11d_collition14cudaPitchedPtrS_S_S_S_S_S_S_S_S_S_S_S_S_S_S_S_S_S_S_S_S_S_S_S_S_S_S_S_S_S_S_S_S_S_S_S_S_S_S_S_S_S_S_S_S_S_S_S_S_S_S_S_S_S_S_S_S_S_S_S_S_S_S_S_S_S_S_S_S_S_S_S_S_S_S__param_13[32],
	.param .align 8 .b8 _Z11d_collition14cudaPitchedPtrS_S_S_S_S_S_S_S_S_S_S_S_S_S_S_S_S_S_S_S_S_S_S_S_S_S_S_S_S_S_S_S_S_S_S_S_S_S_S_S_S_S_S_S_S_S_S_S_S_S_S_S_S_S_S_S_S_S_S_S_S_S_S_S_S_S_S_S_S_S_S_S_S_S_S__param_14[32],
	.param .align 8 .b8 _Z11d_collition14cudaPitchedPtrS_S_S_S_S_S_S_S_S_S_S_S_S_S_S_S_S_S_S_S_S_S_S_S_S_S_S_S_S_S_S_S_S_S_S_S_S_S_S_S_S_S_S_S_S_S_S_S_S_S_S_S_S_S_S_S_S_S_S_S_S_S_S_S_S_S_S_S_S_S_S_S_S_S_S__param_15[32],
	.param .align 8 .b8 _Z11d_collition14cudaPitchedPtrS_S_S_S_S_S_S_S_S_S_S_S_S_S_S_S_S_S_S_S_S_S_S_S_S_S_S_S_S_S_S_S_S_S_S_S_S_S_S_S_S_S_S_S_S_S_S_S_S_S_S_S_S_S_S_S_S_S_S_S_S_S_S_S_S_S_S_S_S_S_S_S_S_S_S__param_16[32],
	.param .align 8 .b8 _Z11d_collition14cudaPitchedPtrS_S_S_S_S_S_S_S_S_S_S_S_S_S_S_S_S_S_S_S_S_S_S_S_S_S_S_S_S_S_S_S_S_S_S_S_S_S_S_S_S_S_S_S_S_S_S_S_S_S_S_S_S_S_S_S_S_S_S_S_S_S_S_S_S_S_S_S_S_S_S_S_S_S_S__param_17[32],
	.param .align 8 .b8 _Z11d_collition14cudaPitchedPtrS_S_S_S_S_S_S_S_S_S_S_S_S_S_S_S_S_S_S_S_S_S_S_S_S_S_S_S_S_S_S_S_S_S_S_S_S_S_S_S_S_S_S_S_S_S_S_S_S_S_S_S_S_S_S_S_S_S_S_S_S_S_S_S_S_S_S_S_S_S_S_S_S_S_S__param_18[32],
	.param .align 8 .b8 _Z11d_collition14cudaPitchedPtrS_S_S_S_S_S_S_S_S_S_S_S_S_S_S_S_S_S_S_S_S_S_S_S_S_S_S_S_S_S_S_S_S_S_S_S_S_S_S_S_S_S_S_S_S_S_S_S_S_S_S_S_S_S_S_S_S_S_S_S_S_S_S_S_S_S_S_S_S_S_S_S_S_S_S__param_19[32],
	.param .align 8 .b8 _Z11d_collition14cudaPitchedPtrS_S_S_S_S_S_S_S_S_S_S_S_S_S_S_S_S_S_S_S_S_S_S_S_S_S_S_S_S_S_S_S_S_S_S_S_S_S_S_S_S_S_S_S_S_S_S_S_S_S_S_S_S_S_S_S_S_S_S_S_S_S_S_S_S_S_S_S_S_S_S_S_S_S_S__param_20[32],
	.param .align 8 .b8 _Z11d_collition14cudaPitchedPtrS_S_S_S_S_S_S_S_S_S_S_S_S_S_S_S_S_S_S_S_S_S_S_S_S_S_S_S_S_S_S_S_S_S_S_S_S_S_S_S_S_S_S_S_S_S_S_S_S_S_S_S_S_S_S_S_S_S_S_S_S_S_S_S_S_S_S_S_S_S_S_S_S_S_S__param_21[32],
	.param .align 8 .b8 _Z11d_collition14cudaPitchedPtrS_S_S_S_S_S_S_S_S_S_S_S_S_S_S_S_S_S_S_S_S_S_S_S_S_S_S_S_S_S_S_S_S_S_S_S_S_S_S_S_S_S_S_S_S_S_S_S_S_S_S_S_S_S_S_S_S_S_S_S_S_S_S_S_S_S_S_S_S_S_S_S_S_S_S__param_22[32],
	.param .align 8 .b8 _Z11d_collition14cudaPitchedPtrS_S_S_S_S_S_S_S_S_S_S_S_S_S_S_S_S_S_S_S_S_S_S_S_S_S_S_S_S_S_S_S_S_S_S_S_S_S_S_S_S_S_S_S_S_S_S_S_S_S_S_S_S_S_S_S_S_S_S_S_S_S_S_S_S_S_S_S_S_S_S_S_S_S_S__param_23[32],
	.param .align 8 .b8 _Z11d_collition14cudaPitchedPtrS_S_S_S_S_S_S_S_S_S_S_S_S_S_S_S_S_S_S_S_S_S_S_S_S_S_S_S_S_S_S_S_S_S_S_S_S_S_S_S_S_S_S_S_S_S_S_S_S_S_S_S_S_S_S_S_S_S_S_S_S_S_S_S_S_S_S_S_S_S_S_S_S_S_S__param_24[32],
	.param .align 8 .b8 _Z11d_collition14cudaPitchedPtrS_S_S_S_S_S_S_S_S_S_S_S_S_S_S_S_S_S_S_S_S_S_S_S_S_S_S_S_S_S_S_S_S_S_S_S_S_S_S_S_S_S_S_S_S_S_S_S_S_S_S_S_S_S_S_S_S_S_S_S_S_S_S_S_S_S_S_S_S_S_S_S_S_S_S__param_25[32],
	.param .align 8 .b8 _Z11d_collition14cudaPitchedPtrS_S_S_S_S_S_S_S_S_S_S_S_S_S_S_S_S_S_S_S_S_S_S_S_S_S_S_S_S_S_S_S_S_S_S_S_S_S_S_S_S_S_S_S_S_S_S_S_S_S_S_S_S_S_S_S_S_S_S_S_S_S_S_S_S_S_S_S_S_S_S_S_S_S_S__param_26[32],
	.param .align 8 .b8 _Z11d_collition14cudaPitchedPtrS_S_S_S_S_S_S_S_S_S_S_S_S_S_S_S_S_S_S_S_S_S_S_S_S_S_S_S_S_S_S_S_S_S_S_S_S_S_S_S_S_S_S_S_S_S_S_S_S_S_S_S_S_S_S_S_S_S_S_S_S_S_S_S_S_S_S_S_S_S_S_S_S_S_S__param_27[32],
	.param .align 8 .b8 _Z11d_collition14cudaPitchedPtrS_S_S_S_S_S_S_S_S_S_S_S_S_S_S_S_S_S_S_S_S_S_S_S_S_S_S_S_S_S_S_S_S_S_S_S_S_S_S_S_S_S_S_S_S_S_S_S_S_S_S_S_S_S_S_S_S_S_S_S_S_S_S_S_S_S_S_S_S_S_S_S_S_S_S__param_28[32],
	.param .align 8 .b8 _Z11d_collition14cudaPitchedPtrS_S_S_S_S_S_S_S_S_S_S_S_S_S_S_S_S_S_S_S_S_S_S_S_S_S_S_S_S_S_S_S_S_S_S_S_S_S_S_S_S_S_S_S_S_S_S_S_S_S_S_S_S_S_S_S_S_S_S_S_S_S_S_S_S_S_S_S_S_S_S_S_S_S_S__param_29[32],
	.param .align 8 .b8 _Z11d_collition14cudaPitchedPtrS_S_S_S_S_S_S_S_S_S_S_S_S_S_S_S_S_S_S_S_S_S_S_S_S_S_S_S_S_S_S_S_S_S_S_S_S_S_S_S_S_S_S_S_S_S_S_S_S_S_S_S_S_S_S_S_S_S_S_S_S_S_S_S_S_S_S_S_S_S_S_S_S_S_S__param_30[32],
	.param .align 8 .b8 _Z11d_collition14cudaPitchedPtrS_S_S_S_S_S_S_S_S_S_S_S_S_S_S_S_S_S_S_S_S_S_S_S_S_S_S_S_S_S_S_S_S_S_S_S_S_S_S_S_S_S_S_S_S_S_S_S_S_S_S_S_S_S_S_S_S_S_S_S_S_S_S_S_S_S_S_S_S_S_S_S_S_S_S__param_31[32],
	.param .align 8 .b8 _Z11d_collition14cudaPitchedPtrS_S_S_S_S_S_S_S_S_S_S_S_S_S_S_S_S_S_S_S_S_S_S_S_S_S_S_S_S_S_S_S_S_S_S_S_S_S_S_S_S_S_S_S_S_S_S_S_S_S_S_S_S_S_S_S_S_S_S_S_S_S_S_S_S_S_S_S_S_S_S_S_S_S_S__param_32[32],
	.param .align 8 .b8 _Z11d_collition14cudaPitchedPtrS_S_S_S_S_S_S_S_S_S_S_S_S_S_S_S_S_S_S_S_S_S_S_S_S_S_S_S_S_S_S_S_S_S_S_S_S_S_S_S_S_S_S_S_S_S_S_S_S_S_S_S_S_S_S_S_S_S_S_S_S_S_S_S_S_S_S_S_S_S_S_S_S_S_S__param_33[32],
	.param .align 8 .b8 _Z11d_collition14cudaPitchedPtrS_S_S_S_S_S_S_S_S_S_S_S_S_S_S_S_S_S_S_S_S_S_S_S_S_S_S_S_S_S_S_S_S_S_S_S_S_S_S_S_S_S_S_S_S_S_S_S_S_S_S_S_S_S_S_S_S_S_S_S_S_S_S_S_S_S_S_S_S_S_S_S_S_S_S__param_34[32],
	.param .align 8 .b8 _Z11d_collition14cudaPitchedPtrS_S_S_S_S_S_S_S_S_S_S_S_S_S_S_S_S_S_S_S_S_S_S_S_S_S_S_S_S_S_S_S_S_S_S_S_S_S_S_S_S_S_S_S_S_S_S_S_S_S_S_S_S_S_S_S_S_S_S_S_S_S_S_S_S_S_S_S_S_S_S_S_S_S_S__param_35[32],
	.param .align 8 .b8 _Z11d_collition14cudaPitchedPtrS_S_S_S_S_S_S_S_S_S_S_S_S_S_S_S_S_S_S_S_S_S_S_S_S_S_S_S_S_S_S_S_S_S_S_S_S_S_S_S_S_S_S_S_S_S_S_S_S_S_S_S_S_S_S_S_S_S_S_S_S_S_S_S_S_S_S_S_S_S_S_S_S_S_S__param_36[32],
	.param .align 8 .b8 _Z11d_collition14cudaPitchedPtrS_S_S_S_S_S_S_S_S_S_S_S_S_S_S_S_S_S_S_S_S_S_S_S_S_S_S_S_S_S_S_S_S_S_S_S_S_S_S_S_S_S_S_S_S_S_S_S_S_S_S_S_S_S_S_S_S_S_S_S_S_S_S_S_S_S_S_S_S_S_S_S_S_S_S__param_37[32],
	.param .align 8 .b8 _Z11d_collition14cudaPitchedPtrS_S_S_S_S_S_S_S_S_S_S_S_S_S_S_S_S_S_S_S_S_S_S_S_S_S_S_S_S_S_S_S_S_S_S_S_S_S_S_S_S_S_S_S_S_S_S_S_S_S_S_S_S_S_S_S_S_S_S_S_S_S_S_S_S_S_S_S_S_S_S_S_S_S_S__param_38[32],
	.param .align 8 .b8 _Z11d_collition14cudaPitchedPtrS_S_S_S_S_S_S_S_S_S_S_S_S_S_S_S_S_S_S_S_S_S_S_S_S_S_S_S_S_S_S_S_S_S_S_S_S_S_S_S_S_S_S_S_S_S_S_S_S_S_S_S_S_S_S_S_S_S_S_S_S_S_S_S_S_S_S_S_S_S_S_S_S_S_S__param_39[32],
	.param .align 8 .b8 _Z11d_collition14cudaPitchedPtrS_S_S_S_S_S_S_S_S_S_S_S_S_S_S_S_S_S_S_S_S_S_S_S_S_S_S_S_S_S_S_S_S_S_S_S_S_S_S_S_S_S_S_S_S_S_S_S_S_S_S_S_S_S_S_S_S_S_S_S_S_S_S_S_S_S_S_S_S_S_S_S_S_S_S__param_40[32],
	.param .align 8 .b8 _Z11d_collition14cudaPitchedPtrS_S_S_S_S_S_S_S_S_S_S_S_S_S_S_S_S_S_S_S_S_S_S_S_S_S_S_S_S_S_S_S_S_S_S_S_S_S_S_S_S_S_S_S_S_S_S_S_S_S_S_S_S_S_S_S_S_S_S_S_S_S_S_S_S_S_S_S_S_S_S_S_S_S_S__param_41[32],
	.param .align 8 .b8 _Z11d_collition14cudaPitchedPtrS_S_S_S_S_S_S_S_S_S_S_S_S_S_S_S_S_S_S_S_S_S_S_S_S_S_S_S_S_S_S_S_S_S_S_S_S_S_S_S_S_S_S_S_S_S_S_S_S_S_S_S_S_S_S_S_S_S_S_S_S_S_S_S_S_S_S_S_S_S_S_S_S_S_S__param_42[32],
	.param .align 8 .b8 _Z11d_collition14cudaPitchedPtrS_S_S_S_S_S_S_S_S_S_S_S_S_S_S_S_S_S_S_S_S_S_S_S_S_S_S_S_S_S_S_S_S_S_S_S_S_S_S_S_S_S_S_S_S_S_S_S_S_S_S_S_S_S_S_S_S_S_S_S_S_S_S_S_S_S_S_S_S_S_S_S_S_S_S__param_43[32],
	.param .align 8 .b8 _Z11d_collition14cudaPitchedPtrS_S_S_S_S_S_S_S_S_S_S_S_S_S_S_S_S_S_S_S_S_S_S_S_S_S_S_S_S_S_S_S_S_S_S_S_S_S_S_S_S_S_S_S_S_S_S_S_S_S_S_S_S_S_S_S_S_S_S_S_S_S_S_S_S_S_S_S_S_S_S_S_S_S_S__param_44[32],
	.param .align 8 .b8 _Z11d_collition14cudaPitchedPtrS_S_S_S_S_S_S_S_S_S_S_S_S_S_S_S_S_S_S_S_S_S_S_S_S_S_S_S_S_S_S_S_S_S_S_S_S_S_S_S_S_S_S_S_S_S_S_S_S_S_S_S_S_S_S_S_S_S_S_S_S_S_S_S_S_S_S_S_S_S_S_S_S_S_S__param_45[32],
	.param .align 8 .b8 _Z11d_collition14cudaPitchedPtrS_S_S_S_S_S_S_S_S_S_S_S_S_S_S_S_S_S_S_S_S_S_S_S_S_S_S_S_S_S_S_S_S_S_S_S_S_S_S_S_S_S_S_S_S_S_S_S_S_S_S_S_S_S_S_S_S_S_S_S_S_S_S_S_S_S_S_S_S_S_S_S_S_S_S__param_46[32],
	.param .align 8 .b8 _Z11d_collition14cudaPitchedPtrS_S_S_S_S_S_S_S_S_S_S_S_S_S_S_S_S_S_S_S_S_S_S_S_S_S_S_S_S_S_S_S_S_S_S_S_S_S_S_S_S_S_S_S_S_S_S_S_S_S_S_S_S_S_S_S_S_S_S_S_S_S_S_S_S_S_S_S_S_S_S_S_S_S_S__param_47[32],
	.param .align 8 .b8 _Z11d_collition14cudaPitchedPtrS_S_S_S_S_S_S_S_S_S_S_S_S_S_S_S_S_S_S_S_S_S_S_S_S_S_S_S_S_S_S_S_S_S_S_S_S_S_S_S_S_S_S_S_S_S_S_S_S_S_S_S_S_S_S_S_S_S_S_S_S_S_S_S_S_S_S_S_S_S_S_S_S_S_S__param_48[32],
	.param .align 8 .b8 _Z11d_collition14cudaPitchedPtrS_S_S_S_S_S_S_S_S_S_S_S_S_S_S_S_S_S_S_S_S_S_S_S_S_S_S_S_S_S_S_S_S_S_S_S_S_S_S_S_S_S_S_S_S_S_S_S_S_S_S_S_S_S_S_S_S_S_S_S_S_S_S_S_S_S_S_S_S_S_S_S_S_S_S__param_49[32],
	.param .align 8 .b8 _Z11d_collition14cudaPitchedPtrS_S_S_S_S_S_S_S_S_S_S_S_S_S_S_S_S_S_S_S_S_S_S_S_S_S_S_S_S_S_S_S_S_S_S_S_S_S_S_S_S_S_S_S_S_S_S_S_S_S_S_S_S_S_S_S_S_S_S_S_S_S_S_S_S_S_S_S_S_S_S_S_S_S_S__param_50[32],
	.param .align 8 .b8 _Z11d_collition14cudaPitchedPtrS_S_S_S_S_S_S_S_S_S_S_S_S_S_S_S_S_S_S_S_S_S_S_S_S_S_S_S_S_S_S_S_S_S_S_S_S_S_S_S_S_S_S_S_S_S_S_S_S_S_S_S_S_S_S_S_S_S_S_S_S_S_S_S_S_S_S_S_S_S_S_S_S_S_S__param_51[32],
	.param .align 8 .b8 _Z11d_collition14cudaPitchedPtrS_S_S_S_S_S_S_S_S_S_S_S_S_S_S_S_S_S_S_S_S_S_S_S_S_S_S_S_S_S_S_S_S_S_S_S_S_S_S_S_S_S_S_S_S_S_S_S_S_S_S_S_S_S_S_S_S_S_S_S_S_S_S_S_S_S_S_S_S_S_S_S_S_S_S__param_52[32],
	.param .align 8 .b8 _Z11d_collition14cudaPitchedPtrS_S_S_S_S_S_S_S_S_S_S_S_S_S_S_S_S_S_S_S_S_S_S_S_S_S_S_S_S_S_S_S_S_S_S_S_S_S_S_S_S_S_S_S_S_S_S_S_S_S_S_S_S_S_S_S_S_S_S_S_S_S_S_S_S_S_S_S_S_S_S_S_S_S_S__param_53[32],
	.param .align 8 .b8 _Z11d_collition14cudaPitchedPtrS_S_S_S_S_S_S_S_S_S_S_S_S_S_S_S_S_S_S_S_S_S_S_S_S_S_S_S_S_S_S_S_S_S_S_S_S_S_S_S_S_S_S_S_S_S_S_S_S_S_S_S_S_S_S_S_S_S_S_S_S_S_S_S_S_S_S_S_S_S_S_S_S_S_S__param_54[32],
	.param .align 8 .b8 _Z11d_collition14cudaPitchedPtrS_S_S_S_S_S_S_S_S_S_S_S_S_S_S_S_S_S_S_S_S_S_S_S_S_S_S_S_S_S_S_S_S_S_S_S_S_S_S_S_S_S_S_S_S_S_S_S_S_S_S_S_S_S_S_S_S_S_S_S_S_S_S_S_S_S_S_S_S_S_S_S_S_S_S__param_55[32],
	.param .align 8 .b8 _Z11d_collition14cudaPitchedPtrS_S_S_S_S_S_S_S_S_S_S_S_S_S_S_S_S_S_S_S_S_S_S_S_S_S_S_S_S_S_S_S_S_S_S_S_S_S_S_S_S_S_S_S_S_S_S_S_S_S_S_S_S_S_S_S_S_S_S_S_S_S_S_S_S_S_S_S_S_S_S_S_S_S_S__param_56[32],
	.param .align 8 .b8 _Z11d_collition14cudaPitchedPtrS_S_S_S_S_S_S_S_S_S_S_S_S_S_S_S_S_S_S_S_S_S_S_S_S_S_S_S_S_S_S_S_S_S_S_S_S_S_S_S_S_S_S_S_S_S_S_S_S_S_S_S_S_S_S_S_S_S_S_S_S_S_S_S_S_S_S_S_S_S_S_S_S_S_S__param_57[32],
	.param .align 8 .b8 _Z11d_collition14cudaPitchedPtrS_S_S_S_S_S_S_S_S_S_S_S_S_S_S_S_S_S_S_S_S_S_S_S_S_S_S_S_S_S_S_S_S_S_S_S_S_S_S_S_S_S_S_S_S_S_S_S_S_S_S_S_S_S_S_S_S_S_S_S_S_S_S_S_S_S_S_S_S_S_S_S_S_S_S__param_58[32],
	.param .align 8 .b8 _Z11d_collition14cudaPitchedPtrS_S_S_S_S_S_S_S_S_S_S_S_S_S_S_S_S_S_S_S_S_S_S_S_S_S_S_S_S_S_S_S_S_S_S_S_S_S_S_S_S_S_S_S_S_S_S_S_S_S_S_S_S_S_S_S_S_S_S_S_S_S_S_S_S_S_S_S_S_S_S_S_S_S_S__param_59[32],
	.param .align 8 .b8 _Z11d_collition14cudaPitchedPtrS_S_S_S_S_S_S_S_S_S_S_S_S_S_S_S_S_S_S_S_S_S_S_S_S_S_S_S_S_S_S_S_S_S_S_S_S_S_S_S_S_S_S_S_S_S_S_S_S_S_S_S_S_S_S_S_S_S_S_S_S_S_S_S_S_S_S_S_S_S_S_S_S_S_S__param_60[32],
	.param .align 8 .b8 _Z11d_collition14cudaPitchedPtrS_S_S_S_S_S_S_S_S_S_S_S_S_S_S_S_S_S_S_S_S_S_S_S_S_S_S_S_S_S_S_S_S_S_S_S_S_S_S_S_S_S_S_S_S_S_S_S_S_S_S_S_S_S_S_S_S_S_S_S_S_S_S_S_S_S_S_S_S_S_S_S_S_S_S__param_61[32],
	.param .align 8 .b8 _Z11d_collition14cudaPitchedPtrS_S_S_S_S_S_S_S_S_S_S_S_S_S_S_S_S_S_S_S_S_S_S_S_S_S_S_S_S_S_S_S_S_S_S_S_S_S_S_S_S_S_S_S_S_S_S_S_S_S_S_S_S_S_S_S_S_S_S_S_S_S_S_S_S_S_S_S_S_S_S_S_S_S_S__param_62[32],
	.param .align 8 .b8 _Z11d_collition14cudaPitchedPtrS_S_S_S_S_S_S_S_S_S_S_S_S_S_S_S_S_S_S_S_S_S_S_S_S_S_S_S_S_S_S_S_S_S_S_S_S_S_S_S_S_S_S_S_S_S_S_S_S_S_S_S_S_S_S_S_S_S_S_S_S_S_S_S_S_S_S_S_S_S_S_S_S_S_S__param_63[32],
	.param .align 8 .b8 _Z11d_collition14cudaPitchedPtrS_S_S_S_S_S_S_S_S_S_S_S_S_S_S_S_S_S_S_S_S_S_S_S_S_S_S_S_S_S_S_S_S_S_S_S_S_S_S_S_S_S_S_S_S_S_S_S_S_S_S_S_S_S_S_S_S_S_S_S_S_S_S_S_S_S_S_S_S_S_S_S_S_S_S__param_64[32],
	.param .align 8 .b8 _Z11d_collition14cudaPitchedPtrS_S_S_S_S_S_S_S_S_S_S_S_S_S_S_S_S_S_S_S_S_S_S_S_S_S_S_S_S_S_S_S_S_S_S_S_S_S_S_S_S_S_S_S_S_S_S_S_S_S_S_S_S_S_S_S_S_S_S_S_S_S_S_S_S_S_S_S_S_S_S_S_S_S_S__param_65[32],
	.param .align 8 .b8 _Z11d_collition14cudaPitchedPtrS_S_S_S_S_S_S_S_S_S_S_S_S_S_S_S_S_S_S_S_S_S_S_S_S_S_S_S_S_S_S_S_S_S_S_S_S_S_S_S_S_S_S_S_S_S_S_S_S_S_S_S_S_S_S_S_S_S_S_S_S_S_S_S_S_S_S_S_S_S_S_S_S_S_S__param_66[32],
	.param .align 8 .b8 _Z11d_collition14cudaPitchedPtrS_S_S_S_S_S_S_S_S_S_S_S_S_S_S_S_S_S_S_S_S_S_S_S_S_S_S_S_S_S_S_S_S_S_S_S_S_S_S_S_S_S_S_S_S_S_S_S_S_S_S_S_S_S_S_S_S_S_S_S_S_S_S_S_S_S_S_S_S_S_S_S_S_S_S__param_67[32],
	.param .align 8 .b8 _Z11d_collition14cudaPitchedPtrS_S_S_S_S_S_S_S_S_S_S_S_S_S_S_S_S_S_S_S_S_S_S_S_S_S_S_S_S_S_S_S_S_S_S_S_S_S_S_S_S_S_S_S_S_S_S_S_S_S_S_S_S_S_S_S_S_S_S_S_S_S_S_S_S_S_S_S_S_S_S_S_S_S_S__param_68[32],
	.param .align 8 .b8 _Z11d_collition14cudaPitchedPtrS_S_S_S_S_S_S_S_S_S_S_S_S_S_S_S_S_S_S_S_S_S_S_S_S_S_S_S_S_S_S_S_S_S_S_S_S_S_S_S_S_S_S_S_S_S_S_S_S_S_S_S_S_S_S_S_S_S_S_S_S_S_S_S_S_S_S_S_S_S_S_S_S_S_S__param_69[32],
	.param .align 8 .b8 _Z11d_collition14cudaPitchedPtrS_S_S_S_S_S_S_S_S_S_S_S_S_S_S_S_S_S_S_S_S_S_S_S_S_S_S_S_S_S_S_S_S_S_S_S_S_S_S_S_S_S_S_S_S_S_S_S_S_S_S_S_S_S_S_S_S_S_S_S_S_S_S_S_S_S_S_S_S_S_S_S_S_S_S__param_70[32],
	.param .align 8 .b8 _Z11d_collition14cudaPitchedPtrS_S_S_S_S_S_S_S_S_S_S_S_S_S_S_S_S_S_S_S_S_S_S_S_S_S_S_S_S_S_S_S_S_S_S_S_S_S_S_S_S_S_S_S_S_S_S_S_S_S_S_S_S_S_S_S_S_S_S_S_S_S_S_S_S_S_S_S_S_S_S_S_S_S_S__param_71[32],
	.param .align 8 .b8 _Z11d_collition14cudaPitchedPtrS_S_S_S_S_S_S_S_S_S_S_S_S_S_S_S_S_S_S_S_S_S_S_S_S_S_S_S_S_S_S_S_S_S_S_S_S_S_S_S_S_S_S_S_S_S_S_S_S_S_S_S_S_S_S_S_S_S_S_S_S_S_S_S_S_S_S_S_S_S_S_S_S_S_S__param_72[32],
	.param .align 8 .b8 _Z11d_collition14cudaPitchedPtrS_S_S_S_S_S_S_S_S_S_S_S_S_S_S_S_S_S_S_S_S_S_S_S_S_S_S_S_S_S_S_S_S_S_S_S_S_S_S_S_S_S_S_S_S_S_S_S_S_S_S_S_S_S_S_S_S_S_S_S_S_S_S_S_S_S_S_S_S_S_S_S_S_S_S__param_73[32],
	.param .align 8 .b8 _Z11d_collition14cudaPitchedPtrS_S_S_S_S_S_S_S_S_S_S_S_S_S_S_S_S_S_S_S_S_S_S_S_S_S_S_S_S_S_S_S_S_S_S_S_S_S_S_S_S_S_S_S_S_S_S_S_S_S_S_S_S_S_S_S_S_S_S_S_S_S_S_S_S_S_S_S_S_S_S_S_S_S_S__param_74[32],
	.param .align 8 .b8 _Z11d_collition14cudaPitchedPtrS_S_S_S_S_S_S_S_S_S_S_S_S_S_S_S_S_S_S_S_S_S_S_S_S_S_S_S_S_S_S_S_S_S_S_S_S_S_S_S_S_S_S_S_S_S_S_S_S_S_S_S_S_S_S_S_S_S_S_S_S_S_S_S_S_S_S_S_S_S_S_S_S_S_S__param_75[32]
)
{
	.local .align 4 .b8 	__local_depot1[76];
	.reg .b64 	%SP;
	.reg .b64 	%SPL;
	.reg .pred 	%p<6>;
	.reg .b32 	%r<519>;
	.reg .b32 	%f<787>;
	.reg .b64 	%rd<474>;
	.reg .b64 	%fd<669>;

	mov.u64 	%SPL, __local_depot1;
	ld.param.u64 	%rd92, [_Z11d_collition14cudaPitchedPtrS_S_S_S_S_S_S_S_S_S_S_S_S_S_S_S_S_S_S_S_S_S_S_S_S_S_S_S_S_S_S_S_S_S_S_S_S_S_S_S_S_S_S_S_S_S_S_S_S_S_S_S_S_S_S_S_S_S_S_S_S_S_S_S_S_S_S_S_S_S_S_S_S_S_S__param_75+8];
	ld.param.u64 	%rd93, [_Z11d_collition14cudaPitchedPtrS_S_S_S_S_S_S_S_S_S_S_S_S_S_S_S_S_S_S_S_S_S_S_S_S_S_S_S_S_S_S_S_S_S_S_S_S_S_S_S_S_S_S_S_S_S_S_S_S_S_S_S_S_S_S_S_S_S_S_S_S_S_S_S_S_S_S_S_S_S_S_S_S_S_S__param_74+8];
	ld.param.u64 	%rd94, [_Z11d_collition14cudaPitchedPtrS_S_S_S_S_S_S_S_S_S_S_S_S_S_S_S_S_S_S_S_S_S_S_S_S_S_S_S_S_S_S_S_S_S_S_S_S_S_S_S_S_S_S_S_S_S_S_S_S_S_S_S_S_S_S_S_S_S_S_S_S_S_S_S_S_S_S_S_S_S_S_S_S_S_S__param_73+8];
	ld.param.u64 	%rd95, [_Z11d_collition14cudaPitchedPtrS_S_S_S_S_S_S_S_S_S_S_S_S_S_S_S_S_S_S_S_S_S_S_S_S_S_S_S_S_S_S_S_S_S_S_S_S_S_S_S_S_S_S_S_S_S_S_S_S_S_S_S_S_S_S_S_S_S_S_S_S_S_S_S_S_S_S_S_S_S_S_S_S_S_S__param_72+8];
	ld.param.u64 	%rd96, [_Z11d_collition14cudaPitchedPtrS_S_S_S_S_S_S_S_S_S_S_S_S_S_S_S_S_S_S_S_S_S_S_S_S_S_S_S_S_S_S_S_S_S_S_S_S_S_S_S_S_S_S_S_S_S_S_S_S_S_S_S_S_S_S_S_S_S_S_S_S_S_S_S_S_S_S_S_S_S_S_S_S_S_S__param_71+8];
	ld.param.u64 	%rd97, [_Z11d_collition14cudaPitchedPtrS_S_S_S_S_S_S_S_S_S_S_S_S_S_S_S_S_S_S_S_S_S_S_S_S_S_S_S_S_S_S_S_S_S_S_S_S_S_S_S_S_S_S_S_S_S_S_S_S_S_S_S_S_S_S_S_S_S_S_S_S_S_S_S_S_S_S_S_S_S_S_S_S_S_S__param_70+8];
	ld.param.u64 	%rd98, [_Z11d_collition14cudaPitchedPtrS_S_S_S_S_S_S_S_S_S_S_S_S_S_S_S_S_S_S_S_S_S_S_S_S_S_S_S_S_S_S_S_S_S_S_S_S_S_S_S_S_S_S_S_S_S_S_S_S_S_S_S_S_S_S_S_S_S_S_S_S_S_S_S_S_S_S_S_S_S_S_S_S_S_S__param_69+8];
	ld.param.u64 	%rd99, [_Z11d_collition14cudaPitchedPtrS_S_S_S_S_S_S_S_S_S_S_S_S_S_S_S_S_S_S_S_S_S_S_S_S_S_S_S_S_S_S_S_S_S_S_S_S_S_S_S_S_S_S_S_S_S_S_S_S_S_S_S_S_S_S_S_S_S_S_S_S_S_S_S_S_S_S_S_S_S_S_S_S_S_S__param_68+8];
	ld.param.u64 	%rd100, [_Z11d_collition14cudaPitchedPtrS_S_S_S_S_S_S_S_S_S_S_S_S_S_S_S_S_S_S_S_S_S_S_S_S_S_S_S_S_S_S_S_S_S_S_S_S_S_S_S_S_S_S_S_S_S_S_S_S_S_S_S_S_S_S_S_S_S_S_S_S_S_S_S_S_S_S_S_S_S_S_S_S_S_S__param_67+8];
	ld.param.u64 	%rd101, [_Z11d_collition14cudaPitchedPtrS_S_S_S_S_S_S_S_S_S_S_S_S_S_S_S_S_S_S_S_S_S_S_S_S_S_S_S_S_S_S_S_S_S_S_S_S_S_S_S_S_S_S_S_S_S_S_S_S_S_S_S_S_S_S_S_S_S_S_S_S_S_S_S_S_S_S_S_S_S_S_S_S_S_S__param_66+8];
	ld.param.u64 	%rd102, [_Z11d_collition14cudaPitchedPtrS_S_S_S_S_S_S_S_S_S_S_S_S_S_S_S_S_S_S_S_S_S_S_S_S_S_S_S_S_S_S_S_S_S_S_S_S_S_S_S_S_S_S_S_S_S_S_S_S_S_S_S_S_S_S_S_S_S_S_S_S_S_S_S_S_S_S_S_S_S_S_S_S_S_S__param_65+8];
	ld.param.u64 	%rd103, [_Z11d_collition14cudaPitchedPtrS_S_S_S_S_S_S_S_S_S_S_S_S_S_S_S_S_S_S_S_S_S_S_S_S_S_S_S_S_S_S_S_S_S_S_S_S_S_S_S_S_S_S_S_S_S_S_S_S_S_S_S_S_S_S_S_S_S_S_S_S_S_S_S_S_S_S_S_S_S_S_S_S_S_S__param_64+8];
	ld.param.u64 	%rd104, [_Z11d_collition14cudaPitchedPtrS_S_S_S_S_S_S_S_S_S_S_S_S_S_S_S_S_S_S_S_S_S_S_S_S_S_S_S_S_S_S_S_S_S_S_S_S_S_S_S_S_S_S_S_S_S_S_S_S_S_S_S_S_S_S_S_S_S_S_S_S_S_S_S_S_S_S_S_S_S_S_S_S_S_S__param_63+8];
	ld.param.u64 	%rd105, [_Z11d_collition14cudaPitchedPtrS_S_S_S_S_S_S_S_S_S_S_S_S_S_S_S_S_S_S_S_S_S_S_S_S_S_S_S_S_S_S_S_S_S_S_S_S_S_S_S_S_S_S_S_S_S_S_S_S_S_S_S_S_S_S_S_S_S_S_S_S_S_S_S_S_S_S_S_S_S_S_S_S_S_S__param_62+8];
	ld.param.u64 	%rd106, [_Z11d_collition14cudaPitchedPtrS_S_S_S_S_S_S_S_S_S_S_S_S_S_S_S_S_S_S_S_S_S_S_S_S_S_S_S_S_S_S_S_S_S_S_S_S_S_S_S_S_S_S_S_S_S_S_S_S_S_S_S_S_S_S_S_S_S_S_S_S_S_S_S_S_S_S_S_S_S_S_S_S_S_S__param_61+8];
	ld.param.u64 	%rd107, [_Z11d_collition14cudaPitchedPtrS_S_S_S_S_S_S_S_S_S_S_S_S_S_S_S_S_S_S_S_S_S_S_S_S_S_S_S_S_S_S_S_S_S_S_S_S_S_S_S_S_S_S_S_S_S_S_S_S_S_S_S_S_S_S_S_S_S_S_S_S_S_S_S_S_S_S_S_S_S_S_S_S_S_S__param_60+8];
	ld.param.u64 	%rd108, [_Z11d_collition14cudaPitchedPtrS_S_S_S_S_S_S_S_S_S_S_S_S_S_S_S_S_S_S_S_S_S_S_S_S_S_S_S_S_S_S_S_S_S_S_S_S_S_S_S_S_S_S_S_S_S_S_S_S_S_S_S_S_S_S_S_S_S_S_S_S_S_S_S_S_S_S_S_S_S_S_S_S_S_S__param_59+8];
	ld.param.u64 	%rd109, [_Z11d_collition14cudaPitchedPtrS_S_S_S_S_S_S_S_S_S_S_S_S_S_S_S_S_S_S_S_S_S_S_S_S_S_S_S_S_S_S_S_S_S_S_S_S_S_S_S_S_S_S_S_S_S_S_S_S_S_S_S_S_S_S_S_S_S_S_S_S_S_S_S_S_S_S_S_S_S_S_S_S_S_S__param_58+8];
	ld.param.u64 	%rd110, [_Z11d_collition14cudaPitchedPtrS_S_S_S_S_S_S_S_S_S_S_S_S_S_S_S_S_S_S_S_S_S_S_S_S_S_S_S_S_S_S_S_S_S_S_S_S_S_S_S_S_S_S_S_S_S_S_S_S_S_S_S_S_S_S_S_S_S_S_S_S_S_S_S_S_S_S_S_S_S_S_S_S_S_S__param_57+8];
	ld.param.u64 	%rd111, [_Z11d_collition14cudaPitchedPtrS_S_S_S_S_S_S_S_S_S_S_S_S_S_S_S_S_S_S_S_S_S_S_S_S_S_S_S_S_S_S_S_S_S_S_S_S_S_S_S_S_S_S_S_S_S_S_S_S_S_S_S_S_S_S_S_S_S_S_S_S_S_S_S_S_S_S_S_S_S_S_S_S_S_S__param_56+8];
	ld.param.u64 	%rd112, [_Z11d_collition14cudaPitchedPtrS_S_S_S_S_S_S_S_S_S_S_S_S_S_S_S_S_S_S_S_S_S_S_S_S_S_S_S_S_S_S_S_S_S_S_S_S_S_S_S_S_S_S_S_S_S_S_S_S_S_S_S_S_S_S_S_S_S_S_S_S_S_S_S_S_S_S_S_S_S_S_S_S_S_S__param_55+8];
	ld.param.u64 	%rd113, [_Z11d_collition14cudaPitchedPtrS_S_S_S_S_S_S_S_S_S_S_S_S_S_S_S_S_S_S_S_S_S_S_S_S_S_S_S_S_S_S_S_S_S_S_S_S_S_S_S_S_S_S_S_S_S_S_S_S_S_S_S_S_S_S_S_S_S_S_S_S_S_S_S_S_S_S_S_S_S_S_S_S_S_S__param_54+8];
	ld.param.u64 	%rd114, [_Z11d_collition14cudaPitchedPtrS_S_S_S_S_S_S_S_S_S_S_S_S_S_S_S_S_S_S_S_S_S_S_S_S_S_S_S_S_S_S_S_S_S_S_S_S_S_S_S_S_S_S_S_S_S_S_S_S_S_S_S_S_S_S_S_S_S_S_S_S_S_S_S_S_S_S_S_S_S_S_S_S_S_S__param_53+8];
	ld.param.u64 	%rd115, [_Z11d_collition14cudaPitchedPtrS_S_S_S_S_S_S_S_S_S_S_S_S_S_S_S_S_S_S_S_S_S_S_S_S_S_S_S_S_S_S_S_S_S_S_S_S_S_S_S_S_S_S_S_S_S_S_S_S_S_S_S_S_S_S_S_S_S_S_S_S_S_S_S_S_S_S_S_S_S_S_S_S_S_S__param_52+8];
	ld.param.u64 	%rd116, [_Z11d_collition14cudaPitchedPtrS_S_S_S_S_S_S_S_S_S_S_S_S_S_S_S_S_S_S_S_S_S_S_S_S_S_S_S_S_S_S_S_S_S_S_S_S_S_S_S_S_S_S_S_S_S_S_S_S_S_S_S_S_S_S_S_S_S_S_S_S_S_S_S_S_S_S_S_S_S_S_S_S_S_S__param_51+8];
	ld.param.u64 	%rd117, [_Z11d_collition14cudaPitchedPtrS_S_S_S_S_S_S_S_S_S_S_S_S_S_S_S_S_S_S_S_S_S_S_S_S_S_S_S_S_S_S_S_S_S_S_S_S_S_S_S_S_S_S_S_S_S_S_S_S_S_S_S_S_S_S_S_S_S_S_S_S_S_S_S_S_S_S_S_S_S_S_S_S_S_S__param_50+8];
	ld.param.u64 	%rd118, [_Z11d_collition14cudaPitchedPtrS_S_S_S_S_S_S_S_S_S_S_S_S_S_S_S_S_S_S_S_S_S_S_S_S_S_S_S_S_S_S_S_S_S_S_S_S_S_S_S_S_S_S_S_S_S_S_S_S_S_S_S_S_S_S_S_S_S_S_S_S_S_S_S_S_S_S_S_S_S_S_S_S_S_S__param_49+8];
	ld.param.u64 	%rd119, [_Z11d_collition14cudaPitchedPtrS_S_S_S_S_S_S_S_S_S_S_S_S_S_S_S_S_S_S_S_S_S_S_S_S_S_S_S_S_S_S_S_S_S_S_S_S_S_S_S_S_S_S_S_S_S_S_S_S_S_S_S_S_S_S_S_S_S_S_S_S_S_S_S_S_S_S_S_S_S_S_S_S_S_S__param_48+8];
	ld.param.u64 	%rd120, [_Z11d_collition14cudaPitchedPtrS_S_S_S_S_S_S_S_S_S_S_S_S_S_S_S_S_S_S_S_S_S_S_S_S_S_S_S_S_S_S_S_S_S_S_S_S_S_S_S_S_S_S_S_S_S_S_S_S_S_S_S_S_S_S_S_S_S_S_S_S_S_S_S_S_S_S_S_S_S_S_S_S_S_S__param_47+8];
	ld.param.u64 	%rd121, [_Z11d_collition14cudaPitchedPtrS_S_S_S_S_S_S_S_S_S_S_S_S_S_S_S_S_S_S_S_S_S_S_S_S_S_S_S_S_S_S_S_S_S_S_S_S_S_S_S_S_S_S_S_S_S_S_S_S_S_S_S_S_S_S_S_S_S_S_S_S_S_S_S_S_S_S_S_S_S_S_S_S_S_S__param_46+8];
	ld.param.u64 	%rd122, [_Z11d_collition14cudaPitchedPtrS_S_S_S_S_S_S_S_S_S_S_S_S_S_S_S_S_S_S_S_S_S_S_S_S_S_S_S_S_S_S_S_S_S_S_S_S_S_S_S_S_S_S_S_S_S_S_S_S_S_S_S_S_S_S_S_S_S_S_S_S_S_S_S_S_S_S_S_S_S_S_S_S_S_S__param_45+8];
	ld.param.u64 	%rd123, [_Z11d_collition14cudaPitchedPtrS_S_S_S_S_S_S_S_S_S_S_S_S_S_S_S_S_S_S_S_S_S_S_S_S_S_S_S_S_S_S_S_S_S_S_S_S_S_S_S_S_S_S_S_S_S_S_S_S_S_S_S_S_S_S_S_S_S_S_S_S_S_S_S_S_S_S_S_S_S_S_S_S_S_S__param_44+8];
	ld.param.u64 	%rd124, [_Z11d_collition14cudaPitchedPtrS_S_S_S_S_S_S_S_S_S_S_S_S_S_S_S_S_S_S_S_S_S_S_S_S_S_S_S_S_S_S_S_S_S_S_S_S_S_S_S_S_S_S_S_S_S_S_S_S_S_S_S_S_S_S_S_S_S_S_S_S_S_S_S_S_S_S_S_S_S_S_S_S_S_S__param_43+8];
	ld.param.u64 	%rd125, [_Z11d_collition14cudaPitchedPtrS_S_S_S_S_S_S_S_S_S_S_S_S_S_S_S_S_S_S_S_S_S_S_S_S_S_S_S_S_S_S_S_S_S_S_S_S_S_S_S_S_S_S_S_S_S_S_S_S_S_S_S_S_S_S_S_S_S_S_S_S_S_S_S_S_S_S_S_S_S_S_S_S_S_S__param_42+8];
	ld.param.u64 	%rd126, [_Z11d_collition14cudaPitchedPtrS_S_S_S_S_S_S_S_S_S_S_S_S_S_S_S_S_S_S_S_S_S_S_S_S_S_S_S_S_S_S_S_S_S_S_S_S_S_S_S_S_S_S_S_S_S_S_S_S_S_S_S_S_S_S_S_S_S_S_S_S_S_S_S_S_S_S_S_S_S_S_S_S_S_S__param_41+8];
	ld.param.u64 	%rd127, [_Z11d_collition14cudaPitchedPtrS_S_S_S_S_S_S_S_S_S_S_S_S_S_S_S_S_S_S_S_S_S_S_S_S_S_S_S_S_S_S_S_S_S_S_S_S_S_S_S_S_S_S_S_S_S_S_S_S_S_S_S_S_S_S_S_S_S_S_S_S_S_S_S_S_S_S_S_S_S_S_S_S_S_S__param_40+8];
	ld.param.u64 	%rd128, [_Z11d_collition14cudaPitchedPtrS_S_S_S_S_S_S_S_S_S_S_S_S_S_S_S_S_S_S_S_S_S_S_S_S_S_S_S_S_S_S_S_S_S_S_S_S_S_S_S_S_S_S_S_S_S_S_S_S_S_S_S_S_S_S_S_S_S_S_S_S_S_S_S_S_S_S_S_S_S_S_S_S_S_S__param_39+8];
	ld.param.u64 	%rd129, [_Z11d_collition14cudaPitchedPtrS_S_S_S_S_S_S_S_S_S_S_S_S_S_S_S_S_S_S_S_S_S_S_S_S_S_S_S_S_S_S_S_S_S_S_S_S_S_S_S_S_S_S_S_S_S_S_S_S_S_S_S_S_S_S_S_S_S_S_S_S_S_S_S_S_S_S_S_S_S_S_S_S_S_S__param_38+8];
	ld.param.u64 	%rd130, [_Z11d_collition14cudaPitchedPtrS_S_S_S_S_S_S_S_S_S_S_S_S_S_S_S_S_S_S_S_S_S_S_S_S_S_S_S_S_S_S_S_S_S_S_S_S_S_S_S_S_S_S_S_S_S_S_S_S_S_S_S_S_S_S_S_S_S_S_S_S_S_S_S_S_S_S_S_S_S_S_S_S_S_S__param_37+8];
	ld.param.u64 	%rd131, [_Z11d_collition14cudaPitchedPtrS_S_S_S_S_S_S_S_S_S_S_S_S_S_S_S_S_S_S_S_S_S_S_S_S_S_S_S_S_S_S_S_S_S_S_S_S_S_S_S_S_S_S_S_S_S_S_S_S_S_S_S_S_S_S_S_S_S_S_S_S_S_S_S_S_S_S_S_S_S_S_S_S_S_S__param_36+8];
	ld.param.u64 	%rd132, [_Z11d_collition14cudaPitchedPtrS_S_S_S_S_S_S_S_S_S_S_S_S_S_S_S_S_S_S_S_S_S_S_S_S_S_S_S_S_S_S_S_S_S_S_S_S_S_S_S_S_S_S_S_S_S_S_S_S_S_S_S_S_S_S_S_S_S_S_S_S_S_S_S_S_S_S_S_S_S_S_S_S_S_S__param_35+8];
	ld.param.u64 	%rd133, [_Z11d_collition14cudaPitchedPtrS_S_S_S_S_S_S_S_S_S_S_S_S_S_S_S_S_S_S_S_S_S_S_S_S_S_S_S_S_S_S_S_S_S_S_S_S_S_S_S_S_S_S_S_S_S_S_S_S_S_S_S_S_S_S_S_S_S_S_S_S_S_S_S_S_S_S_S_S_S_S_S_S_S_S__param_34+8];
	ld.param.u64 	%rd134, [_Z11d_collition14cudaPitchedPtrS_S_S_S_S_S_S_S_S_S_S_S_S_S_S_S_S_S_S_S_S_S_S_S_S_S_S_S_S_S_S_S_S_S_S_S_S_S_S_S_S_S_S_S_S_S_S_S_S_S_S_S_S_S_S_S_S_S_S_S_S_S_S_S_S_S_S_S_S_S_S_S_S_S_S__param_33+8];
	ld.param.u64 	%rd135, [_Z11d_collition14cudaPitchedPtrS_S_S_S_S_S_S_S_S_S_S_S_S_S_S_S_S_S_S_S_S_S_S_S_S_S_S_S_S_S_S_S_S_S_S_S_S_S_S_S_S_S_S_S_S_S_S_S_S_S_S_S_S_S_S_S_S_S_S_S_S_S_S_S_S_S_S_S_S_S_S_S_S_S_S__param_32+8];
	ld.param.u64 	%rd136, [_Z11d_collition14cudaPitchedPtrS_S_S_S_S_S_S_S_S_S_S_S_S_S_S_S_S_S_S_S_S_S_S_S_S_S_S_S_S_S_S_S_S_S_S_S_S_S_S_S_S_S_S_S_S_S_S_S_S_S_S_S_S_S_S_S_S_S_S_S_S_S_S_S_S_S_S_S_S_S_S_S_S_S_S__param_31+8];
	ld.param.u64 	%rd137, [_Z11d_collition14cudaPitchedPtrS_S_S_S_S_S_S_S_S_S_S_S_S_S_S_S_S_S_S_S_S_S_S_S_S_S_S_S_S_S_S_S_S_S_S_S_S_S_S_S_S_S_S_S_S_S_S_S_S_S_S_S_S_S_S_S_S_S_S_S_S_S_S_S_S_S_S_S_S_S_S_S_S_S_S__param_30+8];
	ld.param.u64 	%rd138, [_Z11d_collition14cudaPitchedPtrS_S_S_S_S_S_S_S_S_S_S_S_S_S_S_S_S_S_S_S_S_S_S_S_S_S_S_S_S_S_S_S_S_S_S_S_S_S_S_S_S_S_S_S_S_S_S_S_S_S_S_S_S_S_S_S_S_S_S_S_S_S_S_S_S_S_S_S_S_S_S_S_S_S_S__param_29+8];
	ld.param.u64 	%rd139, [_Z11d_collition14cudaPitchedPtrS_S_S_S_S_S_S_S_S_S_S_S_S_S_S_S_S_S_S_S_S_S_S_S_S_S_S_S_S_S_S_S_S_S_S_S_S_S_S_S_S_S_S_S_S_S_S_S_S_S_S_S_S_S_S_S_S_S_S_S_S_S_S_S_S_S_S_S_S_S_S_S_S_S_S__param_28+8];
	ld.param.u64 	%rd140, [_Z11d_collition14cudaPitchedPtrS_S_S_S_S_S_S_S_S_S_S_S_S_S_S_S_S_S_S_S_S_S_S_S_S_S_S_S_S_S_S_S_S_S_S_S_S_S_S_S_S_S_S_S_S_S_S_S_S_S_S_S_S_S_S_S_S_S_S_S_S_S_S_S_S_S_S_S_S_S_S_S_S_S_S__param_27+8];
	ld.param.u64 	%rd141, [_Z11d_collition14cudaPitchedPtrS_S_S_S_S_S_S_S_S_S_S_S_S_S_S_S_S_S_S_S_S_S_S_S_S_S_S_S_S_S_S_S_S_S_S_S_S_S_S_S_S_S_S_S_S_S_S_S_S_S_S_S_S_S_S_S_S_S_S_S_S_S_S_S_S_S_S_S_S_S_S_S_S_S_S__param_26+8];
	ld.param.u64 	%rd142, [_Z11d_collition14cudaPitchedPtrS_S_S_S_S_S_S_S_S_S_S_S_S_S_S_S_S_S_S_S_S_S_S_S_S_S_S_S_S_S_S_S_S_S_S_S_S_S_S_S_S_S_S_S_S_S_S_S_S_S_S_S_S_S_S_S_S_S_S_S_S_S_S_S_S_S_S_S_S_S_S_S_S_S_S__param_25+8];
	ld.param.u64 	%rd143, [_Z11d_collition14cudaPitchedPtrS_S_S_S_S_S_S_S_S_S_S_S_S_S_S_S_S_S_S_S_S_S_S_S_S_S_S_S_S_S_S_S_S_S_S_S_S_S_S_S_S_S_S_S_S_S_S_S_S_S_S_S_S_S_S_S_S_S_S_S_S_S_S_S_S_S_S_S_S_S_S_S_S_S_S__param_24+8];
	ld.param.u64 	%rd144, [_Z11d_collition14cudaPitchedPtrS_S_S_S_S_S_S_S_S_S_S_S_S_S_S_S_S_S_S_S_S_S_S_S_S_S_S_S_S_S_S_S_S_S_S_S_S_S_S_S_S_S_S_S_S_S_S_S_S_S_S_S_S_S_S_S_S_S_S_S_S_S_S_S_S_S_S_S_S_S_S_S_S_S_S__param_23+8];
	ld.param.u64 	%rd145, [_Z11d_collition14cudaPitchedPtrS_S_S_S_S_S_S_S_S_S_S_S_S_S_S_S_S_S_S_S_S_S_S_S_S_S_S_S_S_S_S_S_S_S_S_S_S_S_S_S_S_S_S_S_S_S_S_S_S_S_S_S_S_S_S_S_S_S_S_S_S_S_S_S_S_S_S_S_S_S_S_S_S_S_S__param_22+8];
	ld.param.u64 	%rd146, [_Z11d_collition14cudaPitchedPtrS_S_S_S_S_S_S_S_S_S_S_S_S_S_S_S_S_S_S_S_S_S_S_S_S_S_S_S_S_S_S_S_S_S_S_S_S_S_S_S_S_S_S_S_S_S_S_S_S_S_S_S_S_S_S_S_S_S_S_S_S_S_S_S_S_S_S_S_S_S_S_S_S_S_S__param_21+8];
	ld.param.u64 	%rd147, [_Z11d_collition14cudaPitchedPtrS_S_S_S_S_S_S_S_S_S_S_S_S_S_S_S_S_S_S_S_S_S_S_S_S_S_S_S_S_S_S_S_S_S_S_S_S_S_S_S_S_S_S_S_S_S_S_S_S_S_S_S_S_S_S_S_S_S_S_S_S_S_S_S_S_S_S_S_S_S_S_S_S_S_S__param_20+8];
	ld.param.u64 	%rd148, [_Z11d_collition14cudaPitchedPtrS_S_S_S_S_S_S_S_S_S_S_S_S_S_S_S_S_S_S_S_S_S_S_S_S_S_S_S_S_S_S_S_S_S_S_S_S_S_S_S_S_S_S_S_S_S_S_S_S_S_S_S_S_S_S_S_S_S_S_S_S_S_S_S_S_S_S_S_S_S_S_S_S_S_S__param_19+8];
	ld.param.u64 	%rd149, [_Z11d_collition14cudaPitchedPtrS_S_S_S_S_S_S_S_S_S_S_S_S_S_S_S_S_S_S_S_S_S_S_S_S_S_S_S_S_S_S_S_S_S_S_S_S_S_S_S_S_S_S_S_S_S_S_S_S_S_S_S_S_S_S_S_S_S_S_S_S_S_S_S_S_S_S_S_S_S_S_S_S_S_S__param_18+8];
	ld.param.u64 	%rd150, [_Z11d_collition14cudaPitchedPtrS_S_S_S_S_S_S_S_S_S_S_S_S_S_S_S_S_S_S_S_S_S_S_S_S_S_S_S_S_S_S_S_S_S_S_S_S_S_S_S_S_S_S_S_S_S_S_S_S_S_S_S_S_S_S_S_S_S_S_S_S_S_S_S_S_S_S_S_S_S_S_S_S_S_S__param_17+8];
	ld.param.u64 	%rd151, [_Z11d_collition14cudaPitchedPtrS_S_S_S_S_S_S_S_S_S_S_S_S_S_S_S_S_S_S_S_S_S_S_S_S_S_S_S_S_S_S_S_S_S_S_S_S_S_S_S_S_S_S_S_S_S_S_S_S_S_S_S_S_S_S_S_S_S_S_S_S_S_S_S_S_S_S_S_S_S_S_S_S_S_S__param_16+8];
	ld.param.u64 	%rd152, [_Z11d_collition14cudaPitchedPtrS_S_S_S_S_S_S_S_S_S_S_S_S_S_S_S_S_S_S_S_S_S_S_S_S_S_S_S_S_S_S_S_S_S_S_S_S_S_S_S_S_S_S_S_S_S_S_S_S_S_S_S_S_S_S_S_S_S_S_S_S_S_S_S_S_S_S_S_S_S_S_S_S_S_S__param_15+8];
	ld.param.u64 	%rd153, [_Z11d_collition14cudaPitchedPtrS_S_S_S_S_S_S_S_S_S_S_S_S_S_S_S_S_S_S_S_S_S_S_S_S_S_S_S_S_S_S_S_S_S_S_S_S_S_S_S_S_S_S_S_S_S_S_S_S_S_S_S_S_S_S_S_S_S_S_S_S_S_S_S_S_S_S_S_S_S_S_S_S_S_S__param_14+8];
	ld.param.u64 	%rd154, [_Z11d_collition14cudaPitchedPtrS_S_S_S_S_S_S_S_S_S_S_S_S_S_S_S_S_S_S_S_S_S_S_S_S_S_S_S_S_S_S_S_S_S_S_S_S_S_S_S_S_S_S_S_S_S_S_S_S_S_S_S_S_S_S_S_S_S_S_S_S_S_S_S_S_S_S_S_S_S_S_S_S_S_S__param_13+8];
	ld.param.u64 	%rd155, [_Z11d_collition14cudaPitchedPtrS_S_S_S_S_S_S_S_S_S_S_S_S_S_S_S_S_S_S_S_S_S_S_S_S_S_S_S_S_S_S_S_S_S_S_S_S_S_S_S_S_S_S_S_S_S_S_S_S_S_S_S_S_S_S_S_S_S_S_S_S_S_S_S_S_S_S_S_S_S_S_S_S_S_S__param_12+8];
	ld.param.u64 	%rd156, [_Z11d_collition14cudaPitchedPtrS_S_S_S_S_S_S_S_S_S_S_S_S_S_S_S_S_S_S_S_S_S_S_S_S_S_S_S_S_S_S_S_S_S_S_S_S_S_S_S_S_S_S_S_S_S_S_S_S_S_S_S_S_S_S_S_S_S_S_S_S_S_S_S_S_S_S_S_S_S_S_S_S_S_S__param_11+8];
	ld.param.u64 	%rd157, [_Z11d_collition14cudaPitchedPtrS_S_S_S_S_S_S_S_S_S_S_S_S_S_S_S_S_S_S_S_S_S_S_S_S_S_S_S_S_S_S_S_S_S_S_S_S_S_S_S_S_S_S_S_S_S_S_S_S_S_S_S_S_S_S_S_S_S_S_S_S_S_S_S_S_S_S_S_S_S_S_S_S_S_S__param_10+8];
	ld.param.u64 	%rd158, [_Z11d_collition14cudaPitchedPtrS_S_S_S_S_S_S_S_S_S_S_S_S_S_S_S_S_S_S_S_S_S_S_S_S_S_S_S_S_S_S_S_S_S_S_S_S_S_S_S_S_S_S_S_S_S_S_S_S_S_S_S_S_S_S_S_S_S_S_S_S_S_S_S_S_S_S_S_S_S_S_S_S_S_S__param_9+8];
	ld.param.u64 	%rd159, [_Z11d_collition14cudaPitchedPtrS_S_S_S_S_S_S_S_S_S_S_S_S_S_S_S_S_S_S_S_S_S_S_S_S_S_S_S_S_S_S_S_S_S_S_S_S_S_S_S_S_S_S_S_S_S_S_S_S_S_S_S_S_S_S_S_S_S_S_S_S_S_S_S_S_S_S_S_S_S_S_S_S_S_S__param_8+8];
	ld.param.u64 	%rd160, [_Z11d_collition14cudaPitchedPtrS_S_S_S_S_S_S_S_S_S_S_S_S_S_S_S_S_S_S_S_S_S_S_S_S_S_S_S_S_S_S_S_S_S_S_S_S_S_S_S_S_S_S_S_S_S_S_S_S_S_S_S_S_S_S_S_S_S_S_S_S_S_S_S_S_S_S_S_S_S_S_S_S_S_S__param_7+8];
	ld.param.u64 	%rd161, [_Z11d_collition14cudaPitchedPtrS_S_S_S_S_S_S_S_S_S_S_S_S_S_S_S_S_S_S_S_S_S_S_S_S_S_S_S_S_S_S_S_S_S_S_S_S_S_S_S_S_S_S_S_S_S_S_S_S_S_S_S_S_S_S_S_S_S_S_S_S_S_S_S_S_S_S_S_S_S_S_S_S_S_S__param_6+8];
	ld.param.u64 	%rd162, [_Z11d_collition14cudaPitchedPtrS_S_S_S_S_S_S_S_S_S_S_S_S_S_S_S_S_S_S_S_S_S_S_S_S_S_S_S_S_S_S_S_S_S_S_S_S_S_S_S_S_S_S_S_S_S_S_S_S_S_S_S_S_S_S_S_S_S_S_S_S_S_S_S_S_S_S_S_S_S_S_S_S_S_S__param_5+8];
	ld.param.u64 	%rd163, [_Z11d_collition14cudaPitchedPtrS_S_S_S_S_S_S_S_S_S_S_S_S_S_S_S_S_S_S_S_S_S_S_S_S_S_S_S_S_S_S_S_S_S_S_S_S_S_S_S_S_S_S_S_S_S_S_S_S_S_S_S_S_S_S_S_S_S_S_S_S_S_S_S_S_S_S_S_S_S_S_S_S_S_S__param_4+8];
	ld.param.u64 	%rd164, [_Z11d_collition14cudaPitchedPtrS_S_S_S_S_S_S_S_S_S_S_S_S_S_S_S_S_S_S_S_S_S_S_S_S_S_S_S_S_S_S_S_S_S_S_S_S_S_S_S_S_S_S_S_S_S_S_S_S_S_S_S_S_S_S_S_S_S_S_S_S_S_S_S_S_S_S_S_S_S_S_S_S_S_S__param_3+8];
	ld.param.u64 	%rd165, [_Z11d_collition14cudaPitchedPtrS_S_S_S_S_S_S_S_S_S_S_S_S_S_S_S_S_S_S_S_S_S_S_S_S_S_S_S_S_S_S_S_S_S_S_S_S_S_S_S_S_S_S_S_S_S_S_S_S_S_S_S_S_S_S_S_S_S_S_S_S_S_S_S_S_S_S_S_S_S_S_S_S_S_S__param_2+8];
	ld.param.u64 	%rd166, [_Z11d_collition14cudaPitchedPtrS_S_S_S_S_S_S_S_S_S_S_S_S_S_S_S_S_S_S_S_S_S_S_S_S_S_S_S_S_S_S_S_S_S_S_S_S_S_S_S_S_S_S_S_S_S_S_S_S_S_S_S_S_S_S_S_S_S_S_S_S_S_S_S_S_S_S_S_S_S_S_S_S_S_S__param_1+8];
	ld.param.u64 	%rd167, [_Z11d_collition14cudaPitchedPtrS_S_S_S_S_S_S_S_S_S_S_S_S_S_S_S_S_S_S_S_S_S_S_S_S_S_S_S_S_S_S_S_S_S_S_S_S_S_S_S_S_S_S_S_S_S_S_S_S_S_S_S_S_S_S_S_S_S_S_S_S_S_S_S_S_S_S_S_S_S_S_S_S_S_S__param_0+8];
	ld.param.u64 	%rd168, [_Z11d_collition14cudaPitchedPtrS_S_S_S_S_S_S_S_S_S_S_S_S_S_S_S_S_S_S_S_S_S_S_S_S_S_S_S_S_S_S_S_S_S_S_S_S_S_S_S_S_S_S_S_S_S_S_S_S_S_S_S_S_S_S_S_S_S_S_S_S_S_S_S_S_S_S_S_S_S_S_S_S_S_S__param_75];
	ld.param.u64 	%rd169, [_Z11d_collition14cudaPitchedPtrS_S_S_S_S_S_S_S_S_S_S_S_S_S_S_S_S_S_S_S_S_S_S_S_S_S_S_S_S_S_S_S_S_S_S_S_S_S_S_S_S_S_S_S_S_S_S_S_S_S_S_S_S_S_S_S_S_S_S_S_S_S_S_S_S_S_S_S_S_S_S_S_S_S_S__param_74];
	ld.param.u64 	%rd170, [_Z11d_collition14cudaPitchedPtrS_S_S_S_S_S_S_S_S_S_S_S_S_S_S_S_S_S_S_S_S_S_S_S_S_S_S_S_S_S_S_S_S_S_S_S_S_S_S_S_S_S_S_S_S_S_S_S_S_S_S_S_S_S_S_S_S_S_S_S_S_S_S_S_S_S_S_S_S_S_S_S_S_S_S__param_73];
	ld.param.u64 	%rd171, [_Z11d_collition14cudaPitchedPtrS_S_S_S_S_S_S_S_S_S_S_S_S_S_S_S_S_S_S_S_S_S_S_S_S_S_S_S_S_S_S_S_S_S_S_S_S_S_S_S_S_S_S_S_S_S_S_S_S_S_S_S_S_S_S_S_S_S_S_S_S_S_S_S_S_S_S_S_S_S_S_S_S_S_S__param_72];
	ld.param.u64 	%rd172, [_Z11d_collition14cudaPitchedPtrS_S_S_S_S_S_S_S_S_S_S_S_S_S_S_S_S_S_S_S_S_S_S_S_S_S_S_S_S_S_S_S_S_S_S_S_S_S_S_S_S_S_S_S_S_S_S_S_S_S_S_S_S_S_S_S_S_S_S_S_S_S_S_S_S_S_S_S_S_S_S_S_S_S_S__param_71];
	ld.param.u64 	%rd173, [_Z11d_collition14cudaPitchedPtrS_S_S_S_S_S_S_S_S_S_S_S_S_S_S_S_S_S_S_S_S_S_S_S_S_S_S_S_S_S_S_S_S_S_S_S_S_S_S_S_S_S_S_S_S_S_S_S_S_S_S_S_S_S_S_S_S_S_S_S_S_S_S_S_S_S_S_S_S_S_S_S_S_S_S__param_70];
	ld.param.u64 	%rd174, [_Z11d_collition14cudaPitchedPtrS_S_S_S_S_S_S_S_S_S_S_S_S_S_S_S_S_S_S_S_S_S_S_S_S_S_S_S_S_S_S_S_S_S_S_S_S_S_S_S_S_S_S_S_S_S_S_S_S_S_S_S_S_S_S_S_S_S_S_S_S_S_S_S_S_S_S_S_S_S_S_S_S_S_S__param_69];
	ld.param.u64 	%rd175, [_Z11d_collition14cudaPitchedPtrS_S_S_S_S_S_S_S_S_S_S_S_S_S_S_S_S_S_S_S_S_S_S_S_S_S_S_S_S_S_S_S_S_S_S_S_S_S_S_S_S_S_S_S_S_S_S_S_S_S_S_S_S_S_S_S_S_S_S_S_S_S_S_S_S_S_S_S_S_S_S_S_S_S_S__param_68];
	ld.param.u64 	%rd176, [_Z11d_collition14cudaPitchedPtrS_S_S_S_S_S_S_S_S_S_S_S_S_S_S_S_S_S_S_S_S_S_S_S_S_S_S_S_S_S_S_S_S_S_S_S_S_S_S_S_S_S_S_S_S_S_S_S_S_S_S_S_S_S_S_S_S_S_S_S_S_S_S_S_S_S_S_S_S_S_S_S_S_S_S__param_67];
	ld.param.u64 	%rd177, [_Z11d_collition14cudaPitchedPtrS_S_S_S_S_S_S_S_S_S_S_S_S_S_S_S_S_S_S_S_S_S_S_S_S_S_S_S_S_S_S_S_S_S_S_S_S_S_S_S_S_S_S_S_S_S_S_S_S_S_S_S_S_S_S_S_S_S_S_S_S_S_S_S_S_S_S_S_S_S_S_S_S_S_S__param_66];
	ld.param.u64 	%rd178, [_Z11d_collition14cudaPitchedPtrS_S_S_S_S_S_S_S_S_S_S_S_S_S_S_S_S_S_S_S_S_S_S_S_S_S_S_S_S_S_S_S_S_S_S_S_S_S_S_S_S_S_S_S_S_S_S_S_S_S_S_S_S_S_S_S_S_S_S_S_S_S_S_S_S_S_S_S_S_S_S_S_S_S_S__param_65];
	ld.param.u64 	%rd179, [_Z11d_collition14cudaPitchedPtrS_S_S_S_S_S_S_S_S_S_S_S_S_S_S_S_S_S_S_S_S_S_S_S_S_S_S_S_S_S_S_S_S_S_S_S_S_S_S_S_S_S_S_S_S_S_S_S_S_S_S_S_S_S_S_S_S_S_S_S_S_S_S_S_S_S_S_S_S_S_S_S_S_S_S__param_64];
	ld.param.u64 	%rd180, [_Z11d_collition14cudaPitchedPtrS_S_S_S_S_S_S_S_S_S_S_S_S_S_S_S_S_S_S_S_S_S_S_S_S_S_S_S_S_S_S_S_S_S_S_S_S_S_S_S_S_S_S_S_S_S_S_S_S_S_S_S_S_S_S_S_S_S_S_S_S_S_S_S_S_S_S_S_S_S_S_S_S_S_S__param_63];
	ld.param.u64 	%rd181, [_Z11d_collition14cudaPitchedPtrS_S_S_S_S_S_S_S_S_S_S_S_S_S_S_S_S_S_S_S_S_S_S_S_S_S_S_S_S_S_S_S_S_S_S_S_S_S_S_S_S_S_S_S_S_S_S_S_S_S_S_S_S_S_S_S_S_S_S_S_S_S_S_S_S_S_S_S_S_S_S_S_S_S_S__param_62];
	ld.param.u64 	%rd182, [_Z11d_collition14cudaPitchedPtrS_S_S_S_S_S_S_S_S_S_S_S_S_S_S_S_S_S_S_S_S_S_S_S_S_S_S_S_S_S_S_S_S_S_S_S_S_S_S_S_S_S_S_S_S_S_S_S_S_S_S_S_S_S_S_S_S_S_S_S_S_S_S_S_S_S_S_S_S_S_S_S_S_S_S__param_61];
	ld.param.u64 	%rd183, [_Z11d_collition14cudaPitchedPtrS_S_S_S_S_S_S_S_S_S_S_S_S_S_S_S_S_S_S_S_S_S_S_S_S_S_S_S_S_S_S_S_S_S_S_S_S_S_S_S_S_S_S_S_S_S_S_S_S_S_S_S_S_S_S_S_S_S_S_S_S_S_S_S_S_S_S_S_S_S_S_S_S_S_S__param_60];
	ld.param.u64 	%rd184, [_Z11d_collition14cudaPitchedPtrS_S_S_S_S_S_S_S_S_S_S_S_S_S_S_S_S_S_S_S_S_S_S_S_S_S_S_S_S_S_S_S_S_S_S_S_S_S_S_S_S_S_S_S_S_S_S_S_S_S_S_S_S_S_S_S_S_S_S_S_S_S_S_S_S_S_S_S_S_S_S_S_S_S_S__param_59];
	ld.param.u64 	%rd185, [_Z11d_collition14cudaPitchedPtrS_S_S_S_S_S_S_S_S_S_S_S_S_S_S_S_S_S_S_S_S_S_S_S_S_S_S_S_S_S_S_S_S_S_S_S_S_S_S_S_S_S_S_S_S_S_S_S_S_S_S_S_S_S_S_S_S_S_S_S_S_S_S_S_S_S_S_S_S_S_S_S_S_S_S__param_58];
	ld.param.u64 	%rd186, [_Z11d_collition14cudaPitchedPtrS_S_S_S_S_S_S_S_S_S_S_S_S_S_S_S_S_S_S_S_S_S_S_S_S_S_S_S_S_S_S_S_S_S_S_S_S_S_S_S_S_S_S_S_S_S_S_S_S_S_S_S_S_S_S_S_S_S_S_S_S_S_S_S_S_S_S_S_S_S_S_S_S_S_S__param_57];
	ld.param.u64 	%rd187, [_Z11d_collition14cudaPitchedPtrS_S_S_S_S_S_S_S_S_S_S_S_S_S_S_S_S_S_S_S_S_S_S_S_S_S_S_S_S_S_S_S_S_S_S_S_S_S_S_S_S_S_S_S_S_S_S_S_S_S_S_S_S_S_S_S_S_S_S_S_S_S_S_S_S_S_S_S_S_S_S_S_S_S_S__param_56];
	ld.param.u64 	%rd188, [_Z11d_collition14cudaPitchedPtrS_S_S_S_S_S_S_S_S_S_S_S_S_S_S_S_S_S_S_S_S_S_S_S_S_S_S_S_S_S_S_S_S_S_S_S_S_S_S_S_S_S_S_S_S_S_S_S_S_S_S_S_S_S_S_S_S_S_S_S_S_S_S_S_S_S_S_S_S_S_S_S_S_S_S__param_55];
	ld.param.u64 	%rd189, [_Z11d_collition14cudaPitchedPtrS_S_S_S_S_S_S_S_S_S_S_S_S_S_S_S_S_S_S_S_S_S_S_S_S_S_S_S_S_S_S_S_S_S_S_S_S_S_S_S_S_S_S_S_S_S_S_S_S_S_S_S_S_S_S_S_S_S_S_S_S_S_S_S_S_S_S_S_S_S_S_S_S_S_S__param_54];
	ld.param.u64 	%rd190, [_Z11d_collition14cudaPitchedPtrS_S_S_S_S_S_S_S_S_S_S_S_S_S_S_S_S_S_S_S_S_S_S_S_S_S_S_S_S_S_S_S_S_S_S_S_S_S_S_S_S_S_S_S_S_S_S_S_S_S_S_S_S_S_S_S_S_S_S_S_S_S_S_S_S_S_S_S_S_S_S_S_S_S_S__param_53];
	ld.param.u64 	%rd191, [_Z11d_collition14cudaPitchedPtrS_S_S_S_S_S_S_S_S_S_S_S_S_S_S_S_S_S_S_S_S_S_S_S_S_S_S_S_S_S_S_S_S_S_S_S_S_S_S_S_S_S_S_S_S_S_S_S_S_S_S_S_S_S_S_S_S_S_S_S_S_S_S_S_S_S_S_S_S_S_S_S_S_S_S__param_52];
	ld.param.u64 	%rd192, [_Z11d_collition14cudaPitchedPtrS_S_S_S_S_S_S_S_S_S_S_S_S_S_S_S_S_S_S_S_S_S_S_S_S_S_S_S_S_S_S_S_S_S_S_S_S_S_S_S_S_S_S_S_S_S_S_S_S_S_S_S_S_S_S_S_S_S_S_S_S_S_S_S_S_S_S_S_S_S_S_S_S_S_S__param_51];
	ld.param.u64 	%rd193, [_Z11d_collition14cudaPitchedPtrS_S_S_S_S_S_S_S_S_S_S_S_S_S_S_S_S_S_S_S_S_S_S_S_S_S_S_S_S_S_S_S_S_S_S_S_S_S_S_S_S_S_S_S_S_S_S_S_S_S_S_S_S_S_S_S_S_S_S_S_S_S_S_S_S_S_S_S_S_S_S_S_S_S_S__param_50];
	ld.param.u64 	%rd194, [_Z11d_collition14cudaPitchedPtrS_S_S_S_S_S_S_S_S_S_S_S_S_S_S_S_S_S_S_S_S_S_S_S_S_S_S_S_S_S_S_S_S_S_S_S_S_S_S_S_S_S_S_S_S_S_S_S_S_S_S_S_S_S_S_S_S_S_S_S_S_S_S_S_S_S_S_S_S_S_S_S_S_S_S__param_49];
	ld.param.u64 	%rd195, [_Z11d_collition14cudaPitchedPtrS_S_S_S_S_S_S_S_S_S_S_S_S_S_S_S_S_S_S_S_S_S_S_S_S_S_S_S_S_S_S_S_S_S_S_S_S_S_S_S_S_S_S_S_S_S_S_S_S_S_S_S_S_S_S_S_S_S_S_S_S_S_S_S_S_S_S_S_S_S_S_S_S_S_S__param_48];
	ld.param.u64 	%rd196, [_Z11d_collition14cudaPitchedPtrS_S_S_S_S_S_S_S_S_S_S_S_S_S_S_S_S_S_S_S_S_S_S_S_S_S_S_S_S_S_S_S_S_S_S_S_S_S_S_S_S_S_S_S_S_S_S_S_S_S_S_S_S_S_S_S_S_S_S_S_S_S_S_S_S_S_S_S_S_S_S_S_S_S_S__param_47];
	ld.param.u64 	%rd197, [_Z11d_collition14cudaPitchedPtrS_S_S_S_S_S_S_S_S_S_S_S_S_S_S_S_S_S_S_S_S_S_S_S_S_S_S_S_S_S_S_S_S_S_S_S_S_S_S_S_S_S_S_S_S_S_S_S_S_S_S_S_S_S_S_S_S_S_S_S_S_S_S_S_S_S_S_S_S_S_S_S_S_S_S__param_46];
	ld.param.u64 	%rd198, [_Z11d_collition14cudaPitchedPtrS_S_S_S_S_S_S_S_S_S_S_S_S_S_S_S_S_S_S_S_S_S_S_S_S_S_S_S_S_S_S_S_S_S_S_S_S_S_S_S_S_S_S_S_S_S_S_S_S_S_S_S_S_S_S_S_S_S_S_S_S_S_S_S_S_S_S_S_S_S_S_S_S_S_S__param_45];
	ld.param.u64 	%rd199, [_Z11d_collition14cudaPitchedPtrS_S_S_S_S_S_S_S_S_S_S_S_S_S_S_S_S_S_S_S_S_S_S_S_S_S_S_S_S_S_S_S_S_S_S_S_S_S_S_S_S_S_S_S_S_S_S_S_S_S_S_S_S_S_S_S_S_S_S_S_S_S_S_S_S_S_S_S_S_S_S_S_S_S_S__param_44];
	ld.param.u64 	%rd200, [_Z11d_collition14cudaPitchedPtrS_S_S_S_S_S_S_S_S_S_S_S_S_S_S_S_S_S_S_S_S_S_S_S_S_S_S_S_S_S_S_S_S_S_S_S_S_S_S_S_S_S_S_S_S_S_S_S_S_S_S_S_S_S_S_S_S_S_S_S_S_S_S_S_S_S_S_S_S_S_S_S_S_S_S__param_43];
	ld.param.u64 	%rd201, [_Z11d_collition14cudaPitchedPtrS_S_S_S_S_S_S_S_S_S_S_S_S_S_S_S_S_S_S_S_S_S_S_S_S_S_S_S_S_S_S_S_S_S_S_S_S_S_S_S_S_S_S_S_S_S_S_S_S_S_S_S_S_S_S_S_S_S_S_S_S_S_S_S_S_S_S_S_S_S_S_S_S_S_S__param_42];
	ld.param.u64 	%rd202, [_Z11d_collition14cudaPitchedPtrS_S_S_S_S_S_S_S_S_S_S_S_S_S_S_S_S_S_S_S_S_S_S_S_S_S_S_S_S_S_S_S_S_S_S_S_S_S_S_S_S_S_S_S_S_S_S_S_S_S_S_S_S_S_S_S_S_S_S_S_S_S_S_S_S_S_S_S_S_S_S_S_S_S_S__param_41];
	ld.param.u64 	%rd203, [_Z11d_collition14cudaPitchedPtrS_S_S_S_S_S_S_S_S_S_S_S_S_S_S_S_S_S_S_S_S_S_S_S_S_S_S_S_S_S_S_S_S_S_S_S_S_S_S_S_S_S_S_S_S_S_S_S_S_S_S_S_S_S_S_S_S_S_S_S_S_S_S_S_S_S_S_S_S_S_S_S_S_S_S__param_40];
	ld.param.u64 	%rd204, [_Z11d_collition14cudaPitchedPtrS_S_S_S_S_S_S_S_S_S_S_S_S_S_S_S_S_S_S_S_S_S_S_S_S_S_S_S_S_S_S_S_S_S_S_S_S_S_S_S_S_S_S_S_S_S_S_S_S_S_S_S_S_S_S_S_S_S_S_S_S_S_S_S_S_S_S_S_S_S_S_S_S_S_S__param_39];
	ld.param.u64 	%rd205, [_Z11d_collition14cudaPitchedPtrS_S_S_S_S_S_S_S_S_S_S_S_S_S_S_S_S_S_S_S_S_S_S_S_S_S_S_S_S_S_S_S_S_S_S_S_S_S_S_S_S_S_S_S_S_S_S_S_S_S_S_S_S_S_S_S_S_S_S_S_S_S_S_S_S_S_S_S_S_S_S_S_S_S_S__param_38];
	ld.param.u64 	%rd206, [_Z11d_collition14cudaPitchedPtrS_S_S_S_S_S_S_S_S_S_S_S_S_S_S_S_S_S_S_S_S_S_S_S_S_S_S_S_S_S_S_S_S_S_S_S_S_S_S_S_S_S_S_S_S_S_S_S_S_S_S_S_S_S_S_S_S_S_S_S_S_S_S_S_S_S_S_S_S_S_S_S_S_S_S__param_37];
	ld.param.u64 	%rd207, [_Z11d_collition14cudaPitchedPtrS_S_S_S_S_S_S_S_S_S_S_S_S_S_S_S_S_S_S_S_S_S_S_S_S_S_S_S_S_S_S_S_S_S_S_S_S_S_S_S_S_S_S_S_S_S_S_S_S_S_S_S_S_S_S_S_S_S_S_S_S_S_S_S_S_S_S_S_S_S_S_S_S_S_S__param_36];
	ld.param.u64 	%rd208, [_Z11d_collition14cudaPitchedPtrS_S_S_S_S_S_S_S_S_S_S_S_S_S_S_S_S_S_S_S_S_S_S_S_S_S_S_S_S_S_S_S_S_S_S_S_S_S_S_S_S_S_S_S_S_S_S_S_S_S_S_S_S_S_S_S_S_S_S_S_S_S_S_S_S_S_S_S_S_S_S_S_S_S_S__param_35];
	ld.param.u64 	%rd209, [_Z11d_collition14cudaPitchedPtrS_S_S_S_S_S_S_S_S_S_S_S_S_S_S_S_S_S_S_S_S_S_S_S_S_S_S_S_S_S_S_S_S_S_S_S_S_S_S_S_S_S_S_S_S_S_S_S_S_S_S_S_S_S_S_S_S_S_S_S_S_S_S_S_S_S_S_S_S_S_S_S_S_S_S__param_34];
	ld.param.u64 	%rd210, [_Z11d_collition14cudaPitchedPtrS_S_S_S_S_S_S_S_S_S_S_S_S_S_S_S_S_S_S_S_S_S_S_S_S_S_S_S_S_S_S_S_S_S_S_S_S_S_S_S_S_S_S_S_S_S_S_S_S_S_S_S_S_S_S_S_S_S_S_S_S_S_S_S_S_S_S_S_S_S_S_S_S_S_S__param_33];
	ld.param.u64 	%rd211, [_Z11d_collition14cudaPitchedPtrS_S_S_S_S_S_S_S_S_S_S_S_S_S_S_S_S_S_S_S_S_S_S_S_S_S_S_S_S_S_S_S_S_S_S_S_S_S_S_S_S_S_S_S_S_S_S_S_S_S_S_S_S_S_S_S_S_S_S_S_S_S_S_S_S_S_S_S_S_S_S_S_S_S_S__param_32];
	ld.param.u64 	%rd212, [_Z11d_collition14cudaPitchedPtrS_S_S_S_S_S_S_S_S_S_S_S_S_S_S_S_S_S_S_S_S_S_S_S_S_S_S_S_S_S_S_S_S_S_S_S_S_S_S_S_S_S_S_S_S_S_S_S_S_S_S_S_S_S_S_S_S_S_S_S_S_S_S_S_S_S_S_S_S_S_S_S_S_S_S__param_31];
	ld.param.u64 	%rd213, [_Z11d_collition14cudaPitchedPtrS_S_S_S_S_S_S_S_S_S_S_S_S_S_S_S_S_S_S_S_S_S_S_S_S_S_S_S_S_S_S_S_S_S_S_S_S_S_S_S_S_S_S_S_S_S_S_S_S_S_S_S_S_S_S_S_S_S_S_S_S_S_S_S_S_S_S_S_S_S_S_S_S_S_S__param_30];
	ld.param.u64 	%rd214, [_Z11d_collition14cudaPitchedPtrS_S_S_S_S_S_S_S_S_S_S_S_S_S_S_S_S_S_S_S_S_S_S_S_S_S_S_S_S_S_S_S_S_S_S_S_S_S_S_S_S_S_S_S_S_S_S_S_S_S_S_S_S_S_S_S_S_S_S_S_S_S_S_S_S_S_S_S_S_S_S_S_S_S_S__param_29];
	ld.param.u64 	%rd215, [_Z11d_collition14cudaPitchedPtrS_S_S_S_S_S_S_S_S_S_S_S_S_S_S_S_S_S_S_S_S_S_S_S_S_S_S_S_S_S_S_S_S_S_S_S_S_S_S_S_S_S_S_S_S_S_S_S_S_S_S_S_S_S_S_S_S_S_S_S_S_S_S_S_S_S_S_S_S_S_S_S_S_S_S__param_28];
	ld.param.u64 	%rd216, [_Z11d_collition14cudaPitchedPtrS_S_S_S_S_S_S_S_S_S_S_S_S_S_S_S_S_S_S_S_S_S_S_S_S_S_S_S_S_S_S_S_S_S_S_S_S_S_S_S_S_S_S_S_S_S_S_S_S_S_S_S_S_S_S_S_S_S_S_S_S_S_S_S_S_S_S_S_S_S_S_S_S_S_S__param_27];
	ld.param.u64 	%rd217, [_Z11d_collition14cudaPitchedPtrS_S_S_S_S_S_S_S_S_S_S_S_S_S_S_S_S_S_S_S_S_S_S_S_S_S_S_S_S_S_S_S_S_S_S_S_S_S_S_S_S_S_S_S_S_S_S_S_S_S_S_S_S_S_S_S_S_S_S_S_S_S_S_S_S_S_S_S_S_S_S_S_S_S_S__param_26];
	ld.param.u64 	%rd218, [_Z11d_collition14cudaPitchedPtrS_S_S_S_S_S_S_S_S_S_S_S_S_S_S_S_S_S_S_S_S_S_S_S_S_S_S_S_S_S_S_S_S_S_S_S_S_S_S_S_S_S_S_S_S_S_S_S_S_S_S_S_S_S_S_S_S_S_S_S_S_S_S_S_S_S_S_S_S_S_S_S_S_S_S__param_25];
	ld.param.u64 	%rd219, [_Z11d_collition14cudaPitchedPtrS_S_S_S_S_S_S_S_S_S_S_S_S_S_S_S_S_S_S_S_S_S_S_S_S_S_S_S_S_S_S_S_S_S_S_S_S_S_S_S_S_S_S_S_S_S_S_S_S_S_S_S_S_S_S_S_S_S_S_S_S_S_S_S_S_S_S_S_S_S_S_S_S_S_S__param_24];
	ld.param.u64 	%rd220, [_Z11d_collition14cudaPitchedPtrS_S_S_S_S_S_S_S_S_S_S_S_S_S_S_S_S_S_S_S_S_S_S_S_S_S_S_S_S_S_S_S_S_S_S_S_S_S_S_S_S_S_S_S_S_S_S_S_S_S_S_S_S_S_S_S_S_S_S_S_S_S_S_S_S_S_S_S_S_S_S_S_S_S_S__param_23];
	ld.param.u64 	%rd221, [_Z11d_collition14cudaPitchedPtrS_S_S_S_S_S_S_S_S_S_S_S_S_S_S_S_S_S_S_S_S_S_S_S_S_S_S_S_S_S_S_S_S_S_S_S_S_S_S_S_S_S_S_S_S_S_S_S_S_S_S_S_S_S_S_S_S_S_S_S_S_S_S_S_S_S_S_S_S_S_S_S_S_S_S__param_22];
	ld.param.u64 	%rd222, [_Z11d_collition14cudaPitchedPtrS_S_S_S_S_S_S_S_S_S_S_S_S_S_S_S_S_S_S_S_S_S_S_S_S_S_S_S_S_S_S_S_S_S_S_S_S_S_S_S_S_S_S_S_S_S_S_S_S_S_S_S_S_S_S_S_S_S_S_S_S_S_S_S_S_S_S_S_S_S_S_S_S_S_S__param_21];
	ld.param.u64 	%rd223, [_Z11d_collition14cudaPitchedPtrS_S_S_S_S_S_S_S_S_S_S_S_S_S_S_S_S_S_S_S_S_S_S_S_S_S_S_S_S_S_S_S_S_S_S_S_S_S_S_S_S_S_S_S_S_S_S_S_S_S_S_S_S_S_S_S_S_S_S_S_S_S_S_S_S_S_S_S_S_S_S_S_S_S_S__param_20];
	ld.param.u64 	%rd224, [_Z11d_collition14cudaPitchedPtrS_S_S_S_S_S_S_S_S_S_S_S_S_S_S_S_S_S_S_S_S_S_S_S_S_S_S_S_S_S_S_S_S_S_S_S_S_S_S_S_S_S_S_S_S_S_S_S_S_S_S_S_S_S_S_S_S_S_S_S_S_S_S_S_S_S_S_S_S_S_S_S_S_S_S__param_19];
	ld.param.u64 	%rd225, [_Z11d_collition14cudaPitchedPtrS_S_S_S_S_S_S_S_S_S_S_S_S_S_S_S_S_S_S_S_S_S_S_S_S_S_S_S_S_S_S_S_S_S_S_S_S_S_S_S_S_S_S_S_S_S_S_S_S_S_S_S_S_S_S_S_S_S_S_S_S_S_S_S_S_S_S_S_S_S_S_S_S_S_S__param_18];
	ld.param.u64 	%rd226, [_Z11d_collition14cudaPitchedPtrS_S_S_S_S_S_S_S_S_S_S_S_S_S_S_S_S_S_S_S_S_S_S_S_S_S_S_S_S_S_S_S_S_S_S_S_S_S_S_S_S_S_S_S_S_S_S_S_S_S_S_S_S_S_S_S_S_S_S_S_S_S_S_S_S_S_S_S_S_S_S_S_S_S_S__param_17];
	ld.param.u64 	%rd227, [_Z11d_collition14cudaPitchedPtrS_S_S_S_S_S_S_S_S_S_S_S_S_S_S_S_S_S_S_S_S_S_S_S_S_S_S_S_S_S_S_S_S_S_S_S_S_S_S_S_S_S_S_S_S_S_S_S_S_S_S_S_S_S_S_S_S_S_S_S_S_S_S_S_S_S_S_S_S_S_S_S_S_S_S__param_16];
	ld.param.u64 	%rd228, [_Z11d_collition14cudaPitchedPtrS_S_S_S_S_S_S_S_S_S_S_S_S_S_S_S_S_S_S_S_S_S_S_S_S_S_S_S_S_S_S_S_S_S_S_S_S_S_S_S_S_S_S_S_S_S_S_S_S_S_S_S_S_S_S_S_S_S_S_S_S_S_S_S_S_S_S_S_S_S_S_S_S_S_S__param_15];
	ld.param.u64 	%rd229, [_Z11d_collition14cudaPitchedPtrS_S_S_S_S_S_S_S_S_S_S_S_S_S_S_S_S_S_S_S_S_S_S_S_S_S_S_S_S_S_S_S_S_S_S_S_S_S_S_S_S_S_S_S_S_S_S_S_S_S_S_S_S_S_S_S_S_S_S_S_S_S_S_S_S_S_S_S_S_S_S_S_S_S_S__param_14];
	ld.param.u64 	%rd230, [_Z11d_collition14cudaPitchedPtrS_S_S_S_S_S_S_S_S_S_S_S_S_S_S_S_S_S_S_S_S_S_S_S_S_S_S_S_S_S_S_S_S_S_S_S_S_S_S_S_S_S_S_S_S_S_S_S_S_S_S_S_S_S_S_S_S_S_S_S_S_S_S_S_S_S_S_S_S_S_S_S_S_S_S__param_13];
	ld.param.u64 	%rd231, [_Z11d_collition14cudaPitchedPtrS_S_S_S_S_S_S_S_S_S_S_S_S_S_S_S_S_S_S_S_S_S_S_S_S_S_S_S_S_S_S_S_S_S_S_S_S_S_S_S_S_S_S_S_S_S_S_S_S_S_S_S_S_S_S_S_S_S_S_S_S_S_S_S_S_S_S_S_S_S_S_S_S_S_S__param_12];
	ld.param.u64 	%rd232, [_Z11d_collition14cudaPitchedPtrS_S_S_S_S_S_S_S_S_S_S_S_S_S_S_S_S_S_S_S_S_S_S_S_S_S_S_S_S_S_S_S_S_S_S_S_S_S_S_S_S_S_S_S_S_S_S_S_S_S_S_S_S_S_S_S_S_S_S_S_S_S_S_S_S_S_S_S_S_S_S_S_S_S_S__param_11];
	ld.param.u64 	%rd233, [_Z11d_collition14cudaPitchedPtrS_S_S_S_S_S_S_S_S_S_S_S_S_S_S_S_S_S_S_S_S_S_S_S_S_S_S_S_S_S_S_S_S_S_S_S_S_S_S_S_S_S_S_S_S_S_S_S_S_S_S_S_S_S_S_S_S_S_S_S_S_S_S_S_S_S_S_S_S_S_S_S_S_S_S__param_10];
	ld.param.u64 	%rd234, [_Z11d_collition14cudaPitchedPtrS_S_S_S_S_S_S_S_S_S_S_S_S_S_S_S_S_S_S_S_S_S_S_S_S_S_S_S_S_S_S_S_S_S_S_S_S_S_S_S_S_S_S_S_S_S_S_S_S_S_S_S_S_S_S_S_S_S_S_S_S_S_S_S_S_S_S_S_S_S_S_S_S_S_S__param_9];
	ld.param.u64 	%rd235, [_Z11d_collition14cudaPitchedPtrS_S_S_S_S_S_S_S_S_S_S_S_S_S_S_S_S_S_S_S_S_S_S_S_S_S_S_S_S_S_S_S_S_S_S_S_S_S_S_S_S_S_S_S_S_S_S_S_S_S_S_S_S_S_S_S_S_S_S_S_S_S_S_S_S_S_S_S_S_S_S_S_S_S_S__param_8];
	ld.param.u64 	%rd236, [_Z11d_collition14cudaPitchedPtrS_S_S_S_S_S_S_S_S_S_S_S_S_S_S_S_S_S_S_S_S_S_S_S_S_S_S_S_S_S_S_S_S_S_S_S_S_S_S_S_S_S_S_S_S_S_S_S_S_S_S_S_S_S_S_S_S_S_S_S_S_S_S_S_S_S_S_S_S_S_S_S_S_S_S__param_7];
	ld.param.u64 	%rd237, [_Z11d_collition14cudaPitchedPtrS_S_S_S_S_S_S_S_S_S_S_S_S_S_S_S_S_S_S_S_S_S_S_S_S_S_S_S_S_S_S_S_S_S_S_S_S_S_S_S_S_S_S_S_S_S_S_S_S_S_S_S_S_S_S_S_S_S_S_S_S_S_S_S_S_S_S_S_S_S_S_S_S_S_S__param_6];
	ld.param.u64 	%rd238, [_Z11d_collition14cudaPitchedPtrS_S_S_S_S_S_S_S_S_S_S_S_S_S_S_S_S_S_S_S_S_S_S_S_S_S_S_S_S_S_S_S_S_S_S_S_S_S_S_S_S_S_S_S_S_S_S_S_S_S_S_S_S_S_S_S_S_S_S_S_S_S_S_S_S_S_S_S_S_S_S_S_S_S_S__param_5];
	ld.param.u64 	%rd239, [_Z11d_collition14cudaPitchedPtrS_S_S_S_S_S_S_S_S_S_S_S_S_S_S_S_S_S_S_S_S_S_S_S_S_S_S_S_S_S_S_S_S_S_S_S_S_S_S_S_S_S_S_S_S_S_S_S_S_S_S_S_S_S_S_S_S_S_S_S_S_S_S_S_S_S_S_S_S_S_S_S_S_S_S__param_4];
	ld.param.u64 	%rd240, [_Z11d_collition14cudaPitchedPtrS_S_S_S_S_S_S_S_S_S_S_S_S_S_S_S_S_S_S_S_S_S_S_S_S_S_S_S_S_S_S_S_S_S_S_S_S_S_S_S_S_S_S_S_S_S_S_S_S_S_S_S_S_S_S_S_S_S_S_S_S_S_S_S_S_S_S_S_S_S_S_S_S_S_S__param_3];
	ld.param.u64 	%rd241, [_Z11d_collition14cudaPitchedPtrS_S_S_S_S_S_S_S_S_S_S_S_S_S_S_S_S_S_S_S_S_S_S_S_S_S_S_S_S_S_S_S_S_S_S_S_S_S_S_S_S_S_S_S_S_S_S_S_S_S_S_S_S_S_S_S_S_S_S_S_S_S_S_S_S_S_S_S_S_S_S_S_S_S_S__param_2];
	ld.param.u64 	%rd242, [_Z11d_collition14cudaPitchedPtrS_S_S_S_S_S_S_S_S_S_S_S_S_S_S_S_S_S_S_S_S_S_S_S_S_S_S_S_S_S_S_S_S_S_S_S_S_S_S_S_S_S_S_S_S_S_S_S_S_S_S_S_S_S_S_S_S_S_S_S_S_S_S_S_S_S_S_S_S_S_S_S_S_S_S__param_1];
	ld.param.u64 	%rd243, [_Z11d_collition14cudaPitchedPtrS_S_S_S_S_S_S_S_S_S_S_S_S_S_S_S_S_S_S_S_S_S_S_S_S_S_S_S_S_S_S_S_S_S_S_S_S_S_S_S_S_S_S_S_S_S_S_S_S_S_S_S_S_S_S_S_S_S_S_S_S_S_S_S_S_S_S_S_S_S_S_S_S_S_S__param_0];
	cvta.to.global.u64 	%rd244, %rd243;
	cvta.to.global.u64 	%rd245, %rd242;
	cvta.to.global.u64 	%rd246, %rd241;
	cvta.to.global.u64 	%rd247, %rd240;
	cvta.to.global.u64 	%rd248, %rd239;
	cvta.to.global.u64 	%rd249, %rd238;
	cvta.to.global.u64 	%rd250, %rd237;
	cvta.to.global.u64 	%rd251, %rd236;
	cvta.to.global.u64 	%rd252, %rd235;
	cvta.to.global.u64 	%rd253, %rd234;
	cvta.to.global.u64 	%rd254, %rd233;
	cvta.to.global.u64 	%rd255, %rd232;
	cvta.to.global.u64 	%rd256, %rd231;
	cvta.to.global.u64 	%rd257, %rd230;
	cvta.to.global.u64 	%rd258, %rd229;
	cvta.to.global.u64 	%rd259, %rd228;
	cvta.to.global.u64 	%rd260, %rd227;
	cvta.to.global.u64 	%rd261, %rd226;
	cvta.to.global.u64 	%rd262, %rd225;
	cvta.to.global.u64 	%rd263, %rd224;
	cvta.to.global.u64 	%rd264, %rd223;
	cvta.to.global.u64 	%rd265, %rd222;
	cvta.to.global.u64 	%rd266, %rd221;
	cvta.to.global.u64 	%rd267, %rd220;
	cvta.to.global.u64 	%rd268, %rd219;
	cvta.to.global.u64 	%rd269, %rd218;
	cvta.to.global.u64 	%rd270, %rd217;
	cvta.to.global.u64 	%rd271, %rd216;
	cvta.to.global.u64 	%rd272, %rd215;
	cvta.to.global.u64 	%rd273, %rd214;
	cvta.to.global.u64 	%rd274, %rd213;
	cvta.to.global.u64 	%rd275, %rd212;
	cvta.to.global.u64 	%rd276, %rd211;
	cvta.to.global.u64 	%rd277, %rd210;
	cvta.to.global.u64 	%rd278, %rd209;
	cvta.to.global.u64 	%rd279, %rd208;
	cvta.to.global.u64 	%rd280, %rd207;
	cvta.to.global.u64 	%rd281, %rd206;
	cvta.to.global.u64 	%rd282, %rd205;
	cvta.to.global.u64 	%rd283, %rd204;
	cvta.to.global.u64 	%rd284, %rd203;
	cvta.to.global.u64 	%rd285, %rd202;
	cvta.to.global.u64 	%rd286, %rd201;
	cvta.to.global.u64 	%rd287, %rd200;
	cvta.to.global.u64 	%rd288, %rd199;
	cvta.to.global.u64 	%rd289, %rd198;
	cvta.to.global.u64 	%rd290, %rd197;
	cvta.to.global.u64 	%rd291, %rd196;
	cvta.to.global.u64 	%rd292, %rd195;
	cvta.to.global.u64 	%rd293, %rd194;
	cvta.to.global.u64 	%rd294, %rd193;
	cvta.to.global.u64 	%rd295, %rd192;
	cvta.to.global.u64 	%rd296, %rd191;
	cvta.to.global.u64 	%rd297, %rd190;
	cvta.to.global.u64 	%rd298, %rd189;
	cvta.to.global.u64 	%rd299, %rd188;
	cvta.to.global.u64 	%rd300, %rd187;
	cvta.to.global.u64 	%rd301, %rd186;
	cvta.to.global.u64 	%rd302, %rd185;
	cvta.to.global.u64 	%rd303, %rd184;
	cvta.to.global.u64 	%rd304, %rd183;
	cvta.to.global.u64 	%rd305, %rd182;
	cvta.to.global.u64 	%rd306, %rd181;
	cvta.to.global.u64 	%rd307, %rd180;
	cvta.to.global.u64 	%rd308, %rd179;
	cvta.to.global.u64 	%rd309, %rd178;
	cvta.to.global.u64 	%rd310, %rd177;
	cvta.to.global.u64 	%rd311, %rd176;
	cvta.to.global.u64 	%rd312, %rd175;
	cvta.to.global.u64 	%rd313, %rd174;
	cvta.to.global.u64 	%rd314, %rd173;
	cvta.to.global.u64 	%rd315, %rd172;
	cvta.to.global.u64 	%rd316, %rd171;
	cvta.to.global.u64 	%rd317, %rd170;
	cvta.to.global.u64 	%rd318, %rd169;
	cvta.to.global.u64 	%rd319, %rd168;
	mov.u32 	%r184, %ctaid.x;
	mov.u32 	%r185, %ntid.x;
	mov.u32 	%r186, %tid.x;
	mad.lo.s32 	%r1, %r184, %r185, %r186;
	mov.u32 	%r187, %ctaid.y;
	mov.u32 	%r188, %ntid.y;
	mov.u32 	%r189, %tid.y;
	mad.lo.s32 	%r190, %r187, %r188, %r189;
	mov.u32 	%r191, %ctaid.z;
	mov.u32 	%r192, %ntid.z;
	mov.u32 	%r193, %tid.z;
	mad.lo.s32 	%r194, %r191, %r192, %r193;
	mad.lo.s32 	%r195, %r194, 10, %r190;
	cvt.u64.u32 	%rd320, %r195;
	mad.lo.s64 	%rd1, %rd167, %rd320, %rd244;
	mad.lo.s64 	%rd2, %rd166, %rd320, %rd245;
	mad.lo.s64 	%rd3, %rd165, %rd320, %rd246;
	mad.lo.s64 	%rd4, %rd164, %rd320, %rd247;
	mad.lo.s64 	%rd5, %rd163, %rd320, %rd248;
	mad.lo.s64 	%rd6, %rd162, %rd320, %rd249;
	mad.lo.s64 	%rd7, %rd161, %rd320, %rd250;
	mad.lo.s64 	%rd8, %rd160, %rd320, %rd251;
	mad.lo.s64 	%rd9, %rd159, %rd320, %rd252;
	mad.lo.s64 	%rd10, %rd158, %rd320, %rd253;
	mad.lo.s64 	%rd11, %rd157, %rd320, %rd254;
	mad.lo.s64 	%rd12, %rd156, %rd320, %rd255;
	mad.lo.s64 	%rd13, %rd155, %rd320, %rd256;
	mad.lo.s64 	%rd14, %rd154, %rd320, %rd257;
	mad.lo.s64 	%rd15, %rd153, %rd320, %rd258;
	mad.lo.s64 	%rd16, %rd152, %rd320, %rd259;
	mad.lo.s64 	%rd17, %rd151, %rd320, %rd260;
	mad.lo.s64 	%rd18, %rd150, %rd320, %rd261;
	mad.lo.s64 	%rd19, %rd149, %rd320, %rd262;
	mad.lo.s64 	%rd20, %rd148, %rd320, %rd263;
	mad.lo.s64 	%rd21, %rd147, %rd320, %rd264;
	mad.lo.s64 	%rd22, %rd146, %rd320, %rd265;
	mad.lo.s64 	%rd23, %rd145, %rd320, %rd266;
	mad.lo.s64 	%rd24, %rd144, %rd320, %rd267;
	mad.lo.s64 	%rd25, %rd143, %rd320, %rd268;
	mad.lo.s64 	%rd26, %rd142, %rd320, %rd269;
	mad.lo.s64 	%rd27, %rd141, %rd320, %rd270;
	mad.lo.s64 	%rd28, %rd140, %rd320, %rd271;
	mad.lo.s64 	%rd29, %rd139, %rd320, %rd272;
	mad.lo.s64 	%rd30, %rd138, %rd320, %rd273;
	mad.lo.s64 	%rd31, %rd137, %rd320, %rd274;
	mad.lo.s64 	%rd32, %rd136, %rd320, %rd275;
	mad.lo.s64 	%rd33, %rd135, %rd320, %rd276;
	mad.lo.s64 	%rd34, %rd134, %rd320, %rd277;
	mad.lo.s64 	%rd35, %rd133, %rd320, %rd278;
	mad.lo.s64 	%rd36, %rd132, %rd320, %rd279;
	mad.lo.s64 	%rd37, %rd131, %rd320, %rd280;
	mad.lo.s64 	%rd38, %rd130, %rd320, %rd281;
	mad.lo.s64 	%rd39, %rd129, %rd320, %rd282;
	mad.lo.s64 	%rd40, %rd128, %rd320, %rd283;
	mad.lo.s64 	%rd41, %rd127, %rd320, %rd284;
	mad.lo.s64 	%rd42, %rd126, %rd320, %rd285;
	mad.lo.s64 	%rd43, %rd125, %rd320, %rd286;
	mad.lo.s64 	%rd44, %rd124, %rd320, %rd287;
	mad.lo.s64 	%rd45, %rd123, %rd320, %rd288;
	mad.lo.s64 	%rd46, %rd122, %rd320, %rd289;
	mad.lo.s64 	%rd47, %rd121, %rd320, %rd290;
	mad.lo.s64 	%rd48, %rd120, %rd320, %rd291;
	mad.lo.s64 	%rd49, %rd119, %rd320, %rd292;
	mad.lo.s64 	%rd50, %rd118, %rd320, %rd293;
	mad.lo.s64 	%rd51, %rd117, %rd320, %rd294;
	mad.lo.s64 	%rd52, %rd116, %rd320, %rd295;
	mad.lo.s64 	%rd53, %rd115, %rd320, %rd296;
	mad.lo.s64 	%rd54, %rd114, %rd320, %rd297;
	mad.lo.s64 	%rd55, %rd113, %rd320, %rd298;
	mad.lo.s64 	%rd56, %rd112, %rd320, %rd299;
	mad.lo.s64 	%rd57, %rd111, %rd320, %rd300;
	mad.lo.s64 	%rd58, %rd110, %rd320, %rd301;
	mad.lo.s64 	%rd59, %rd109, %rd320, %rd302;
	mad.lo.s64 	%rd60, %rd108, %rd320, %rd303;
	mad.lo.s64 	%rd61, %rd107, %rd320, %rd304;
	mad.lo.s64 	%rd62, %rd106, %rd320, %rd305;
	mad.lo.s64 	%rd63, %rd105, %rd320, %rd306;
	mad.lo.s64 	%rd64, %rd104, %rd320, %rd307;
	mad.lo.s64 	%rd65, %rd103, %rd320, %rd308;
	mad.lo.s64 	%rd66, %rd102, %rd320, %rd309;
	mad.lo.s64 	%rd67, %rd101, %rd320, %rd310;
	mad.lo.s64 	%rd68, %rd100, %rd320, %rd311;
	mad.lo.s64 	%rd69, %rd99, %rd320, %rd312;
	mad.lo.s64 	%rd70, %rd98, %rd320, %rd313;
	mad.lo.s64 	%rd71, %rd97, %rd320, %rd314;
	mad.lo.s64 	%rd72, %rd96, %rd320, %rd315;
	mad.lo.s64 	%rd73, %rd95, %rd320, %rd316;
	mad.lo.s64 	%rd74, %rd94, %rd320, %rd317;
	mad.lo.s64 	%rd75, %rd93, %rd320, %rd318;
	mad.lo.s64 	%rd76, %rd92, %rd320, %rd319;
	ld.const.u32 	%r196, [d_cm_x];
	sub.s32 	%r197, %r1, %r196;
	mul.lo.s32 	%r198, %r197, %r197;
	ld.const.u32 	%r199, [d_cm_y];
	sub.s32 	%r200, %r190, %r199;
	mad.lo.s32 	%r201, %r200, %r200, %r198;
	ld.const.u32 	%r202, [d_cm_z];
	sub.s32 	%r203, %r194, %r202;
	mad.lo.s32 	%r204, %r203, %r203, %r201;
	ld.const.u32 	%r205, [d_R];
	mul.lo.s32 	%r206, %r205, %r205;
	setp.gt.u32 	%p1, %r204, %r206;
	@%p1 bra 	$L__BB1_2;
	mul.wide.s32 	%rd321, %r1, 4;
	add.s64 	%rd322, %rd1, %rd321;
	ld.global.f32 	%f782, [%rd322];
	ld.const.u32 	%r518, [d_C];
	ld.const.u32 	%r517, [d_Vx];
	ld.const.u32 	%r516, [d_Vy];
	ld.const.u32 	%r515, [d_Vz];
	ld.const.u32 	%r514, [d_Vx+4];
	ld.const.u32 	%r513, [d_Vy+4];
	ld.const.u32 	%r512, [d_Vz+4];
	ld.const.u32 	%r511, [d_Vx+8];
	ld.const.u32 	%r510, [d_Vy+8];
	ld.const.u32 	%r509, [d_Vz+8];
	ld.const.u32 	%r508, [d_Vx+12];
	ld.const.u32 	%r507, [d_Vy+12];
	ld.const.u32 	%r506, [d_Vz+12];
	ld.const.u32 	%r505, [d_Vx+16];
	ld.const.u32 	%r504, [d_Vy+16];
	ld.const.u32 	%r503, [d_Vz+16];
	ld.const.u32 	%r502, [d_Vx+20];
	ld.const.u32 	%r501, [d_Vy+20];
	ld.const.u32 	%r500, [d_Vz+20];
	ld.const.u32 	%r499, [d_Vx+24];
	ld.const.u32 	%r498, [d_Vy+24];
	ld.const.u32 	%r497, [d_Vz+24];
	ld.const.u32 	%r496, [d_Vx+28];
	ld.const.u32 	%r495, [d_Vy+28];
	ld.const.u32 	%r494, [d_Vz+28];
	ld.const.u32 	%r493, [d_Vx+32];
	ld.const.u32 	%r492, [d_Vy+32];
	ld.const.u32 	%r491, [d_Vz+32];
	ld.const.u32 	%r490, [d_Vx+36];
	ld.const.u32 	%r489, [d_Vy+36];
	ld.const.u32 	%r488, [d_Vz+36];
	ld.const.u32 	%r487, [d_Vx+40];
	ld.const.u32 	%r486, [d_Vy+40];
	ld.const.u32 	%r485, [d_Vz+40];
	ld.const.u32 	%r484, [d_Vx+44];
	ld.const.u32 	%r483, [d_Vy+44];
	ld.const.u32 	%r482, [d_Vz+44];
	ld.const.u32 	%r481, [d_Vx+48];
	ld.const.u32 	%r480, [d_Vy+48];
	ld.const.u32 	%r479, [d_Vz+48];
	ld.const.u32 	%r478, [d_Vx+52];
	ld.const.u32 	%r477, [d_Vy+52];
	ld.const.u32 	%r476, [d_Vz+52];
	ld.const.u32 	%r475, [d_Vx+56];
	ld.const.u32 	%r474, [d_Vy+56];
	ld.const.u32 	%r473, [d_Vz+56];
	ld.const.u32 	%r472, [d_Vx+60];
	ld.const.u32 	%r471, [d_Vy+60];
	ld.const.u32 	%r470, [d_Vz+60];
	ld.const.u32 	%r469, [d_Vx+64];
	ld.const.u32 	%r468, [d_Vy+64];
	ld.const.u32 	%r467, [d_Vz+64];
	ld.const.u32 	%r466, [d_Vx+68];
	ld.const.u32 	%r465, [d_Vy+68];
	ld.const.u32 	%r464, [d_Vz+68];
	ld.const.u32 	%r463, [d_Vx+72];
	ld.const.u32 	%r462, [d_Vy+72];
	mov.f64 	%fd668, 0d0000000000000000;
	mov.f32 	%f783, 0f00000000;
	ld.const.u32 	%r461, [d_Vz+72];
	mov.f32 	%f784, %f783;
	mov.f32 	%f785, %f783;
	mov.f32 	%f786, %f783;
	bra.uni 	$L__BB1_11;
$L__BB1_2:
	mul.wide.s32 	%rd324, %r1, 4;
	add.s64 	%rd325, %rd3, %rd324;
	ld.global.f32 	%f2, [%rd325];
	add.s64 	%rd326, %rd7, %rd324;
	ld.global.f32 	%f3, [%rd326];
	add.s64 	%rd327, %rd11, %rd324;
	ld.global.f32 	%f4, [%rd327];
	add.s64 	%rd328, %rd15, %rd324;
	ld.global.f32 	%f5, [%rd328];
	add.s64 	%rd329, %rd19, %rd324;
	ld.global.f32 	%f6, [%rd329];
	add.s64 	%rd330, %rd23, %rd324;
	ld.global.f32 	%f7, [%rd330];
	add.s64 	%rd331, %rd27, %rd324;
	ld.global.f32 	%f8, [%rd331];
	add.s64 	%rd332, %rd31, %rd324;
	ld.global.f32 	%f9, [%rd332];
	add.s64 	%rd333, %rd35, %rd324;
	ld.global.f32 	%f10, [%rd333];
	add.s64 	%rd334, %rd39, %rd324;
	ld.global.f32 	%f11, [%rd334];
	add.s64 	%rd335, %rd43, %rd324;
	ld.global.f32 	%f12, [%rd335];
	add.s64 	%rd336, %rd47, %rd324;
	ld.global.f32 	%f13, [%rd336];
	add.s64 	%rd337, %rd51, %rd324;
	ld.global.f32 	%f14, [%rd337];
	add.s64 	%rd338, %rd55, %rd324;
	ld.global.f32 	%f15, [%rd338];
	add.s64 	%rd339, %rd59, %rd324;
	ld.global.f32 	%f16, [%rd339];
	add.s64 	%rd340, %rd63, %rd324;
	ld.global.f32 	%f17, [%rd340];
	add.s64 	%rd341, %rd67, %rd324;
	ld.global.f32 	%f18, [%rd341];
	add.s64 	%rd342, %rd71, %rd324;
	ld.global.f32 	%f19, [%rd342];
	add.s64 	%rd343, %rd75, %rd324;
	ld.global.f32 	%f20, [%rd343];
	ld.const.u32 	%r517, [d_Vx];
	cvt.rn.f32.s32 	%f49, %r517;
	ld.const.u32 	%r514, [d_Vx+4];
	cvt.rn.f32.s32 	%f50, %r514;
	mul.f32 	%f51, %f3, %f50;
	fma.rn.f32 	%f52, %f2, %f49, %f51;
	ld.const.u32 	%r511, [d_Vx+8];
	cvt.rn.f32.s32 	%f53, %r511;
	fma.rn.f32 	%f54, %f4, %f53, %f52;
	ld.const.u32 	%r508, [d_Vx+12];
	cvt.rn.f32.s32 	%f55, %r508;
	fma.rn.f32 	%f56, %f5, %f55, %f54;
	ld.const.u32 	%r505, [d_Vx+16];
	cvt.rn.f32.s32 	%f57, %r505;
	fma.rn.f32 	%f58, %f6, %f57, %f56;
	ld.const.u32 	%r502, [d_Vx+20];
	cvt.rn.f32.s32 	%f59, %r502;
	fma.rn.f32 	%f60, %f7, %f59, %f58;
	ld.const.u32 	%r499, [d_Vx+24];
	cvt.rn.f32.s32 	%f61, %r499;
	fma.rn.f32 	%f62, %f8, %f61, %f60;
	ld.const.u32 	%r496, [d_Vx+28];
	cvt.rn.f32.s32 	%f63, %r496;
	fma.rn.f32 	%f64, %f9, %f63, %f62;
	ld.const.u32 	%r493, [d_Vx+32];
	cvt.rn.f32.s32 	%f65, %r493;
	fma.rn.f32 	%f66, %f10, %f65, %f64;
	ld.const.u32 	%r490, [d_Vx+36];
	cvt.rn.f32.s32 	%f67, %r490;
	fma.rn.f32 	%f68, %f11, %f67, %f66;
	ld.const.u32 	%r487, [d_Vx+40];
	cvt.rn.f32.s32 	%f69, %r487;
	fma.rn.f32 	%f70, %f12, %f69, %f68;
	ld.const.u32 	%r484, [d_Vx+44];
	cvt.rn.f32.s32 	%f71, %r484;
	fma.rn.f32 	%f72, %f13, %f71, %f70;
	ld.const.u32 	%r481, [d_Vx+48];
	cvt.rn.f32.s32 	%f73, %r481;
	fma.rn.f32 	%f74, %f14, %f73, %f72;
	ld.const.u32 	%r478, [d_Vx+52];
	cvt.rn.f32.s32 	%f75, %r478;
	fma.rn.f32 	%f76, %f15, %f75, %f74;
	ld.const.u32 	%r475, [d_Vx+56];
	cvt.rn.f32.s32 	%f77, %r475;
	fma.rn.f32 	%f78, %f16, %f77, %f76;
	ld.const.u32 	%r472, [d_Vx+60];
	cvt.rn.f32.s32 	%f79, %r472;
	fma.rn.f32 	%f80, %f17, %f79, %f78;
	ld.const.u32 	%r469, [d_Vx+64];
	cvt.rn.f32.s32 	%f81, %r469;
	fma.rn.f32 	%f82, %f18, %f81, %f80;
	ld.const.u32 	%r466, [d_Vx+68];
	cvt.rn.f32.s32 	%f83, %r466;
	fma.rn.f32 	%f84, %f19, %f83, %f82;
	ld.const.u32 	%r463, [d_Vx+72];
	cvt.rn.f32.s32 	%f85, %r463;
	fma.rn.f32 	%f86, %f20, %f85, %f84;
	add.f32 	%f87, %f2, %f3;
	add.f32 	%f88, %f87, %f4;
	add.f32 	%f89, %f88, %f5;
	add.f32 	%f90, %f89, %f6;
	add.f32 	%f91, %f90, %f7;
	add.f32 	%f92, %f91, %f8;
	add.f32 	%f93, %f92, %f9;
	add.f32 	%f94, %f93, %f10;
	add.f32 	%f95, %f94, %f11;
	add.f32 	%f96, %f95, %f12;
	add.f32 	%f97, %f96, %f13;
	add.f32 	%f98, %f97, %f14;
	add.f32 	%f99, %f98, %f15;
	add.f32 	%f100, %f99, %f16;
	add.f32 	%f101, %f100, %f17;
	add.f32 	%f102, %f101, %f18;
	add.f32 	%f103, %f102, %f19;
	add.f32 	%f104, %f103, %f20;
	cvt.f64.f32 	%fd1, %f86;
	cvt.f64.f32 	%fd8, %f104;
	mul.f64 	%fd2, %fd8, 0d4008000000000000;
	add.u64 	%rd470, %SPL, 0;
	st.local.f32 	[%rd470], %f2;
	st.local.f32 	[%rd470+4], %f3;
	st.local.f32 	[%rd470+8], %f4;
	st.local.f32 	[%rd470+12], %f5;
	st.local.f32 	[%rd470+16], %f6;
	st.local.f32 	[%rd470+20], %f7;
	st.local.f32 	[%rd470+24], %f8;
	st.local.f32 	[%rd470+28], %f9;
	st.local.f32 	[%rd470+32], %f10;
	st.local.f32 	[%rd470+36], %f11;
	st.local.f32 	[%rd470+40], %f12;
	st.local.f32 	[%rd470+44], %f13;
	st.local.f32 	[%rd470+48], %f14;
	st.local.f32 	[%rd470+52], %f15;
	st.local.f32 	[%rd470+56], %f16;
	st.local.f32 	[%rd470+60], %f17;
	st.local.f32 	[%rd470+64], %f18;
	st.local.f32 	[%rd470+68], %f19;
	st.local.f32 	[%rd470+72], %f20;
	ld.const.u32 	%r516, [d_Vy];
	ld.const.u32 	%r515, [d_Vz];
	ld.const.u32 	%r513, [d_Vy+4];
	ld.const.u32 	%r512, [d_Vz+4];
	ld.const.u32 	%r510, [d_Vy+8];
	ld.const.u32 	%r509, [d_Vz+8];
	ld.const.u32 	%r507, [d_Vy+12];
	ld.const.u32 	%r506, [d_Vz+12];
	ld.const.u32 	%r504, [d_Vy+16];
	ld.const.u32 	%r503, [d_Vz+16];
	ld.const.u32 	%r501, [d_Vy+20];
	ld.const.u32 	%r500, [d_Vz+20];
	ld.const.u32 	%r498, [d_Vy+24];
	ld.const.u32 	%r497, [d_Vz+24];
	ld.const.u32 	%r495, [d_Vy+28];
	ld.const.u32 	%r494, [d_Vz+28];
	ld.const.u32 	%r492, [d_Vy+32];
	ld.const.u32 	%r491, [d_Vz+32];
	ld.const.u32 	%r489, [d_Vy+36];
	ld.const.u32 	%r488, [d_Vz+36];
	ld.const.u32 	%r486, [d_Vy+40];
	ld.const.u32 	%r485, [d_Vz+40];
	ld.const.u32 	%r483, [d_Vy+44];
	ld.const.u32 	%r482, [d_Vz+44];
	ld.const.u32 	%r480, [d_Vy+48];
	ld.const.u32 	%r479, [d_Vz+48];
	ld.const.u32 	%r477, [d_Vy+52];
	ld.const.u32 	%r476, [d_Vz+52];
	ld.const.u32 	%r474, [d_Vy+56];
	ld.const.u32 	%r473, [d_Vz+56];
	ld.const.u32 	%r471, [d_Vy+60];
	ld.const.u32 	%r470, [d_Vz+60];
	ld.const.u32 	%r468, [d_Vy+64];
	ld.const.u32 	%r467, [d_Vz+64];
	ld.const.u32 	%r465, [d_Vy+68];
	ld.const.u32 	%r464, [d_Vz+68];
	ld.const.u32 	%r462, [d_Vy+72];
	mov.b32 	%r457, 0;
	mov.f32 	%f774, 0f00000000;
	mov.b64 	%rd467, 0;
	ld.const.u32 	%r461, [d_Vz+72];
	mov.f32 	%f775, %f774;
$L__BB1_3:
	add.s64 	%rd345, %rd470, %rd467;
	ld.local.f32 	%f105, [%rd345];
	add.f32 	%f775, %f775, %f105;
	mov.u64 	%rd473, d_Vz;
	add.s64 	%rd347, %rd473, %rd467;
	ld.const.u32 	%r208, [%rd347];
	mov.u64 	%rd348, d_Vy;
	add.s64 	%rd349, %rd348, %rd467;
	ld.const.u32 	%r209, [%rd349];
	mov.u64 	%rd350, d_Vx;
	add.s64 	%rd351, %rd350, %rd467;
	ld.const.u32 	%r210, [%rd351];
	mul.f32 	%f106, %f105, %f2;
	mul.lo.s32 	%r211, %r517, %r210;
	mad.lo.s32 	%r212, %r516, %r209, %r211;
	mad.lo.s32 	%r213, %r515, %r208, %r212;
	cvt.rn.f32.s32 	%f107, %r213;
	fma.rn.f32 	%f108, %f106, %f107, %f774;
	mul.f32 	%f109, %f105, %f3;
	mul.lo.s32 	%r214, %r514, %r210;
	mad.lo.s32 	%r215, %r513, %r209, %r214;
	mad.lo.s32 	%r216, %r512, %r208, %r215;
	cvt.rn.f32.s32 	%f110, %r216;
	fma.rn.f32 	%f111, %f109, %f110, %f108;
	mul.f32 	%f112, %f105, %f4;
	mul.lo.s32 	%r217, %r511, %r210;
	mad.lo.s32 	%r218, %r510, %r209, %r217;
	mad.lo.s32 	%r219, %r509, %r208, %r218;
	cvt.rn.f32.s32 	%f113, %r219;
	fma.rn.f32 	%f114, %f112, %f113, %f111;
	mul.f32 	%f115, %f105, %f5;
	mul.lo.s32 	%r220, %r508, %r210;
	mad.lo.s32 	%r221, %r507, %r209, %r220;
	mad.lo.s32 	%r222, %r506, %r208, %r221;
	cvt.rn.f32.s32 	%f116, %r222;
	fma.rn.f32 	%f117, %f115, %f116, %f114;
	mul.f32 	%f118, %f105, %f6;
	mul.lo.s32 	%r223, %r505, %r210;
	mad.lo.s32 	%r224, %r504, %r209, %r223;
	mad.lo.s32 	%r225, %r503, %r208, %r224;
	cvt.rn.f32.s32 	%f119, %r225;
	fma.rn.f32 	%f120, %f118, %f119, %f117;
	mul.f32 	%f121, %f105, %f7;
	mul.lo.s32 	%r226, %r502, %r210;
	mad.lo.s32 	%r227, %r501, %r209, %r226;
	mad.lo.s32 	%r228, %r500, %r208, %r227;
	cvt.rn.f32.s32 	%f122, %r228;
	fma.rn.f32 	%f123, %f121, %f122, %f120;
	mul.f32 	%f124, %f105, %f8;
	mul.lo.s32 	%r229, %r499, %r210;
	mad.lo.s32 	%r230, %r498, %r209, %r229;
	mad.lo.s32 	%r231, %r497, %r208, %r230;
	cvt.rn.f32.s32 	%f125, %r231;
	fma.rn.f32 	%f126, %f124, %f125, %f123;
	mul.f32 	%f127, %f105, %f9;
	mul.lo.s32 	%r232, %r496, %r210;
	mad.lo.s32 	%r233, %r495, %r209, %r232;
	mad.lo.s32 	%r234, %r494, %r208, %r233;
	cvt.rn.f32.s32 	%f128, %r234;
	fma.rn.f32 	%f129, %f127, %f128, %f126;
	mul.f32 	%f130, %f105, %f10;
	mul.lo.s32 	%r235, %r493, %r210;
	mad.lo.s32 	%r236, %r492, %r209, %r235;
	mad.lo.s32 	%r237, %r491, %r208, %r236;
	cvt.rn.f32.s32 	%f131, %r237;
	fma.rn.f32 	%f132, %f130, %f131, %f129;
	mul.f32 	%f133, %f105, %f11;
	mul.lo.s32 	%r238, %r490, %r210;
	mad.lo.s32 	%r239, %r489, %r209, %r238;
	mad.lo.s32 	%r240, %r488, %r208, %r239;
	cvt.rn.f32.s32 	%f134, %r240;
	fma.rn.f32 	%f135, %f133, %f134, %f132;
	mul.f32 	%f136, %f105, %f12;
	mul.lo.s32 	%r241, %r487, %r210;
	mad.lo.s32 	%r242, %r486, %r209, %r241;
	mad.lo.s32 	%r243, %r485, %r208, %r242;
	cvt.rn.f32.s32 	%f137, %r243;
	fma.rn.f32 	%f138, %f136, %f137, %f135;
	mul.f32 	%f139, %f105, %f13;
	mul.lo.s32 	%r244, %r484, %r210;
	mad.lo.s32 	%r245, %r483, %r209, %r244;
	mad.lo.s32 	%r246, %r482, %r208, %r245;
	cvt.rn.f32.s32 	%f140, %r246;
	fma.rn.f32 	%f141, %f139, %f140, %f138;
	mul.f32 	%f142, %f105, %f14;
	mul.lo.s32 	%r247, %r481, %r210;
	mad.lo.s32 	%r248, %r480, %r209, %r247;
	mad.lo.s32 	%r249, %r479, %r208, %r248;
	cvt.rn.f32.s32 	%f143, %r249;
	fma.rn.f32 	%f144, %f142, %f143, %f141;
	mul.f32 	%f145, %f105, %f15;
	mul.lo.s32 	%r250, %r478, %r210;
	mad.lo.s32 	%r251, %r477, %r209, %r250;
	mad.lo.s32 	%r252, %r476, %r208, %r251;
	cvt.rn.f32.s32 	%f146, %r252;
	fma.rn.f32 	%f147, %f145, %f146, %f144;
	mul.f32 	%f148, %f105, %f16;
	mul.lo.s32 	%r253, %r475, %r210;
	mad.lo.s32 	%r254, %r474, %r209, %r253;
	mad.lo.s32 	%r255, %r473, %r208, %r254;
	cvt.rn.f32.s32 	%f149, %r255;
	fma.rn.f32 	%f150, %f148, %f149, %f147;
	mul.f32 	%f151, %f105, %f17;
	mul.lo.s32 	%r256, %r472, %r210;
	mad.lo.s32 	%r257, %r471, %r209, %r256;
	mad.lo.s32 	%r258, %r470, %r208, %r257;
	cvt.rn.f32.s32 	%f152, %r258;
	fma.rn.f32 	%f153, %f151, %f152, %f150;
	mul.f32 	%f154, %f105, %f18;
	mul.lo.s32 	%r259, %r469, %r210;
	mad.lo.s32 	%r260, %r468, %r209, %r259;
	mad.lo.s32 	%r261, %r467, %r208, %r260;
	cvt.rn.f32.s32 	%f155, %r261;
	fma.rn.f32 	%f156, %f154, %f155, %f153;
	mul.f32 	%f157, %f105, %f19;
	mul.lo.s32 	%r262, %r466, %r210;
	mad.lo.s32 	%r263, %r465, %r209, %r262;
	mad.lo.s32 	%r264, %r464, %r208, %r263;
	cvt.rn.f32.s32 	%f158, %r264;
	fma.rn.f32 	%f159, %f157, %f158, %f156;
	mul.f32 	%f160, %f105, %f20;
	mul.lo.s32 	%r265, %r463, %r210;
	mad.lo.s32 	%r266, %r462, %r209, %r265;
	mad.lo.s32 	%r267, %r461, %r208, %r266;
	cvt.rn.f32.s32 	%f161, %r267;
	fma.rn.f32 	%f774, %f160, %f161, %f159;
	add.s32 	%r457, %r457, 1;
	add.s64 	%rd467, %rd467, 4;
	setp.ne.s32 	%p2, %r457, 19;
	@%p2 bra 	$L__BB1_3;
	cvt.f64.f32 	%fd9, %f775;
	mul.f64 	%fd10, %fd9, 0d3FD5555555555555;
	cvt.f64.f32 	%fd11, %f774;
	mul.f64 	%fd12, %fd11, 0d4008000000000000;
	mul.f64 	%fd13, %fd9, 0d4010000000000000;
	mul.f64 	%fd14, %fd13, %fd9;
	sub.f64 	%fd15, %fd14, %fd12;
	sqrt.rn.f64 	%fd16, %fd15;
	mul.f64 	%fd17, %fd16, 0d3FD5555555555555;
	sub.f64 	%fd18, %fd17, %fd10;
	cvt.rn.f32.f64 	%f163, %fd18;
	cvt.f64.f32 	%fd19, %f163;
	fma.rn.f64 	%fd20, %fd19, 0d4008000000000000, %fd2;
	mul.f64 	%fd21, %fd1, 0d4008000000000000;
	div.rn.f64 	%fd22, %fd21, %fd20;
	cvt.rn.f32.f64 	%f783, %fd22;
	cvt.rn.f32.s32 	%f164, %r516;
	cvt.rn.f32.s32 	%f165, %r513;
	mul.f32 	%f166, %f3, %f165;
	fma.rn.f32 	%f167, %f2, %f164, %f166;
	cvt.rn.f32.s32 	%f168, %r510;
	fma.rn.f32 	%f169, %f4, %f168, %f167;
	cvt.rn.f32.s32 	%f170, %r507;
	fma.rn.f32 	%f171, %f5, %f170, %f169;
	cvt.rn.f32.s32 	%f172, %r504;
	fma.rn.f32 	%f173, %f6, %f172, %f171;
	cvt.rn.f32.s32 	%f174, %r501;
	fma.rn.f32 	%f175, %f7, %f174, %f173;
	cvt.rn.f32.s32 	%f176, %r498;
	fma.rn.f32 	%f177, %f8, %f176, %f175;
	cvt.rn.f32.s32 	%f178, %r495;
	fma.rn.f32 	%f179, %f9, %f178, %f177;
	cvt.rn.f32.s32 	%f180, %r492;
	fma.rn.f32 	%f181, %f10, %f180, %f179;
	cvt.rn.f32.s32 	%f182, %r489;
	fma.rn.f32 	%f183, %f11, %f182, %f181;
	cvt.rn.f32.s32 	%f184, %r486;
	fma.rn.f32 	%f185, %f12, %f184, %f183;
	cvt.rn.f32.s32 	%f186, %r483;
	fma.rn.f32 	%f187, %f13, %f186, %f185;
	cvt.rn.f32.s32 	%f188, %r480;
	fma.rn.f32 	%f189, %f14, %f188, %f187;
	cvt.rn.f32.s32 	%f190, %r477;
	fma.rn.f32 	%f191, %f15, %f190, %f189;
	cvt.rn.f32.s32 	%f192, %r474;
	fma.rn.f32 	%f193, %f16, %f192, %f191;
	cvt.rn.f32.s32 	%f194, %r471;
	fma.rn.f32 	%f195, %f17, %f194, %f193;
	cvt.rn.f32.s32 	%f196, %r468;
	fma.rn.f32 	%f197, %f18, %f196, %f195;
	cvt.rn.f32.s32 	%f198, %r465;
	fma.rn.f32 	%f199, %f19, %f198, %f197;
	cvt.rn.f32.s32 	%f200, %r462;
	fma.rn.f32 	%f201, %f20, %f200, %f199;
	cvt.f64.f32 	%fd3, %f201;
	st.local.f32 	[%rd470], %f2;
	st.local.f32 	[%rd470+4], %f3;
	st.local.f32 	[%rd470+8], %f4;
	st.local.f32 	[%rd470+12], %f5;
	st.local.f32 	[%rd470+16], %f6;
	st.local.f32 	[%rd470+20], %f7;
	st.local.f32 	[%rd470+24], %f8;
	st.local.f32 	[%rd470+28], %f9;
	st.local.f32 	[%rd470+32], %f10;
	st.local.f32 	[%rd470+36], %f11;
	st.local.f32 	[%rd470+40], %f12;
	st.local.f32 	[%rd470+44], %f13;
	st.local.f32 	[%rd470+48], %f14;
	st.local.f32 	[%rd470+52], %f15;
	st.local.f32 	[%rd470+56], %f16;
	st.local.f32 	[%rd470+60], %f17;
	st.local.f32 	[%rd470+64], %f18;
	st.local.f32 	[%rd470+68], %f19;
	st.local.f32 	[%rd470+72], %f20;
	mov.b32 	%r458, 0;
	mov.f32 	%f776, 0f00000000;
	mov.b64 	%rd468, 0;
	mov.f32 	%f777, %f776;
$L__BB1_5:
	add.s64 	%rd353, %rd470, %rd468;
	ld.local.f32 	%f202, [%rd353];
	add.f32 	%f777, %f777, %f202;
	add.s64 	%rd355, %rd473, %rd468;
	ld.const.u32 	%r269, [%rd355];
	add.s64 	%rd357, %rd348, %rd468;
	ld.const.u32 	%r270, [%rd357];
	add.s64 	%rd359, %rd350, %rd468;
	ld.const.u32 	%r271, [%rd359];
	mul.f32 	%f203, %f202, %f2;
	mul.lo.s32 	%r272, %r517, %r271;
	mad.lo.s32 	%r273, %r516, %r270, %r272;
	mad.lo.s32 	%r274, %r515, %r269, %r273;
	cvt.rn.f32.s32 	%f204, %r274;
	fma.rn.f32 	%f205, %f203, %f204, %f776;
	mul.f32 	%f206, %f202, %f3;
	mul.lo.s32 	%r275, %r514, %r271;
	mad.lo.s32 	%r276, %r513, %r270, %r275;
	mad.lo.s32 	%r277, %r512, %r269, %r276;
	cvt.rn.f32.s32 	%f207, %r277;
	fma.rn.f32 	%f208, %f206, %f207, %f205;
	mul.f32 	%f209, %f202, %f4;
	mul.lo.s32 	%r278, %r511, %r271;
	mad.lo.s32 	%r279, %r510, %r270, %r278;
	mad.lo.s32 	%r280, %r509, %r269, %r279;
	cvt.rn.f32.s32 	%f210, %r280;
	fma.rn.f32 	%f211, %f209, %f210, %f208;
	mul.f32 	%f212, %f202, %f5;
	mul.lo.s32 	%r281, %r508, %r271;
	mad.lo.s32 	%r282, %r507, %r270, %r281;
	mad.lo.s32 	%r283, %r506, %r269, %r282;
	cvt.rn.f32.s32 	%f213, %r283;
	fma.rn.f32 	%f214, %f212, %f213, %f211;
	mul.f32 	%f215, %f202, %f6;
	mul.lo.s32 	%r284, %r505, %r271;
	mad.lo.s32 	%r285, %r504, %r270, %r284;
	mad.lo.s32 	%r286, %r503, %r269, %r285;
	cvt.rn.f32.s32 	%f216, %r286;
	fma.rn.f32 	%f217, %f215, %f216, %f214;
	mul.f32 	%f218, %f202, %f7;
	mul.lo.s32 	%r287, %r502, %r271;
	mad.lo.s32 	%r288, %r501, %r270, %r287;
	mad.lo.s32 	%r289, %r500, %r269, %r288;
	cvt.rn.f32.s32 	%f219, %r289;
	fma.rn.f32 	%f220, %f218, %f219, %f217;
	mul.f32 	%f221, %f202, %f8;
	mul.lo.s32 	%r290, %r499, %r271;
	mad.lo.s32 	%r291, %r498, %r270, %r290;
	mad.lo.s32 	%r292, %r497, %r269, %r291;
	cvt.rn.f32.s32 	%f222, %r292;
	fma.rn.f32 	%f223, %f221, %f222, %f220;
	mul.f32 	%f224, %f202, %f9;
	mul.lo.s32 	%r293, %r496, %r271;
	mad.lo.s32 	%r294, %r495, %r270, %r293;
	mad.lo.s32 	%r295, %r494, %r269, %r294;
	cvt.rn.f32.s32 	%f225, %r295;
	fma.rn.f32 	%f226, %f224, %f225, %f223;
	mul.f32 	%f227, %f202, %f10;
	mul.lo.s32 	%r296, %r493, %r271;
	mad.lo.s32 	%r297, %r492, %r270, %r296;
	mad.lo.s32 	%r298, %r491, %r269, %r297;
	cvt.rn.f32.s32 	%f228, %r298;
	fma.rn.f32 	%f229, %f227, %f228, %f226;
	mul.f32 	%f230, %f202, %f11;
	mul.lo.s32 	%r299, %r490, %r271;
	mad.lo.s32 	%r300, %r489, %r270, %r299;
	mad.lo.s32 	%r301, %r488, %r269, %r300;
	cvt.rn.f32.s32 	%f231, %r301;
	fma.rn.f32 	%f232, %f230, %f231, %f229;
	mul.f32 	%f233, %f202, %f12;
	mul.lo.s32 	%r302, %r487, %r271;
	mad.lo.s32 	%r303, %r486, %r270, %r302;
	mad.lo.s32 	%r304, %r485, %r269, %r303;
	cvt.rn.f32.s32 	%f234, %r304;
	fma.rn.f32 	%f235, %f233, %f234, %f232;
	mul.f32 	%f236, %f202, %f13;
	mul.lo.s32 	%r305, %r484, %r271;
	mad.lo.s32 	%r306, %r483, %r270, %r305;
	mad.lo.s32 	%r307, %r482, %r269, %r306;
	cvt.rn.f32.s32 	%f237, %r307;
	fma.rn.f32 	%f238, %f236, %f237, %f235;
	mul.f32 	%f239, %f202, %f14;
	mul.lo.s32 	%r308, %r481, %r271;
	mad.lo.s32 	%r309, %r480, %r270, %r308;
	mad.lo.s32 	%r310, %r479, %r269, %r309;
	cvt.rn.f32.s32 	%f240, %r310;
	fma.rn.f32 	%f241, %f239, %f240, %f238;
	mul.f32 	%f242, %f202, %f15;
	mul.lo.s32 	%r311, %r478, %r271;
	mad.lo.s32 	%r312, %r477, %r270, %r311;
	mad.lo.s32 	%r313, %r476, %r269, %r312;
	cvt.rn.f32.s32 	%f243, %r313;
	fma.rn.f32 	%f244, %f242, %f243, %f241;
	mul.f32 	%f245, %f202, %f16;
	mul.lo.s32 	%r314, %r475, %r271;
	mad.lo.s32 	%r315, %r474, %r270, %r314;
	mad.lo.s32 	%r316, %r473, %r269, %r315;
	cvt.rn.f32.s32 	%f246, %r316;
	fma.rn.f32 	%f247, %f245, %f246, %f244;
	mul.f32 	%f248, %f202, %f17;
	mul.lo.s32 	%r317, %r472, %r271;
	mad.lo.s32 	%r318, %r471, %r270, %r317;
	mad.lo.s32 	%r319, %r470, %r269, %r318;
	cvt.rn.f32.s32 	%f249, %r319;
	fma.rn.f32 	%f250, %f248, %f249, %f247;
	mul.f32 	%f251, %f202, %f18;
	mul.lo.s32 	%r320, %r469, %r271;
	mad.lo.s32 	%r321, %r468, %r270, %r320;
	mad.lo.s32 	%r322, %r467, %r269, %r321;
	cvt.rn.f32.s32 	%f252, %r322;
	fma.rn.f32 	%f253, %f251, %f252, %f250;
	mul.f32 	%f254, %f202, %f19;
	mul.lo.s32 	%r323, %r466, %r271;
	mad.lo.s32 	%r324, %r465, %r270, %r323;
	mad.lo.s32 	%r325, %r464, %r269, %r324;
	cvt.rn.f32.s32 	%f255, %r325;
	fma.rn.f32 	%f256, %f254, %f255, %f253;
	mul.f32 	%f257, %f202, %f20;
	mul.lo.s32 	%r326, %r463, %r271;
	mad.lo.s32 	%r327, %r462, %r270, %r326;
	mad.lo.s32 	%r328, %r461, %r269, %r327;
	cvt.rn.f32.s32 	%f258, %r328;
	fma.rn.f32 	%f776, %f257, %f258, %f256;
	add.s32 	%r458, %r458, 1;
	add.s64 	%rd468, %rd468, 4;
	setp.ne.s32 	%p3, %r458, 19;
	@%p3 bra 	$L__BB1_5;
	cvt.f64.f32 	%fd23, %f777;
	mul.f64 	%fd24, %fd23, 0d3FD5555555555555;
	cvt.f64.f32 	%fd25, %f776;
	mul.f64 	%fd26, %fd25, 0d4008000000000000;
	mul.f64 	%fd27, %fd23, 0d4010000000000000;
	mul.f64 	%fd28, %fd27, %fd23;
	sub.f64 	%fd29, %fd28, %fd26;
	sqrt.rn.f64 	%fd30, %fd29;
	mul.f64 	%fd31, %fd30, 0d3FD5555555555555;
	sub.f64 	%fd32, %fd31, %fd24;
	cvt.rn.f32.f64 	%f260, %fd32;
	cvt.f64.f32 	%fd33, %f260;
	fma.rn.f64 	%fd34, %fd33, 0d4008000000000000, %fd2;
	mul.f64 	%fd35, %fd3, 0d4008000000000000;
	div.rn.f64 	%fd36, %fd35, %fd34;
	cvt.rn.f32.f64 	%f784, %fd36;
	cvt.rn.f32.s32 	%f261, %r515;
	cvt.rn.f32.s32 	%f262, %r512;
	mul.f32 	%f263, %f3, %f262;
	fma.rn.f32 	%f264, %f2, %f261, %f263;
	cvt.rn.f32.s32 	%f265, %r509;
	fma.rn.f32 	%f266, %f4, %f265, %f264;
	cvt.rn.f32.s32 	%f267, %r506;
	fma.rn.f32 	%f268, %f5, %f267, %f266;
	cvt.rn.f32.s32 	%f269, %r503;
	fma.rn.f32 	%f270, %f6, %f269, %f268;
	cvt.rn.f32.s32 	%f271, %r500;
	fma.rn.f32 	%f272, %f7, %f271, %f270;
	cvt.rn.f32.s32 	%f273, %r497;
	fma.rn.f32 	%f274, %f8, %f273, %f272;
	cvt.rn.f32.s32 	%f275, %r494;
	fma.rn.f32 	%f276, %f9, %f275, %f274;
	cvt.rn.f32.s32 	%f277, %r491;
	fma.rn.f32 	%f278, %f10, %f277, %f276;
	cvt.rn.f32.s32 	%f279, %r488;
	fma.rn.f32 	%f280, %f11, %f279, %f278;
	cvt.rn.f32.s32 	%f281, %r485;
	fma.rn.f32 	%f282, %f12, %f281, %f280;
	cvt.rn.f32.s32 	%f283, %r482;
	fma.rn.f32 	%f284, %f13, %f283, %f282;
	cvt.rn.f32.s32 	%f285, %r479;
	fma.rn.f32 	%f286, %f14, %f285, %f284;
	cvt.rn.f32.s32 	%f287, %r476;
	fma.rn.f32 	%f288, %f15, %f287, %f286;
	cvt.rn.f32.s32 	%f289, %r473;
	fma.rn.f32 	%f290, %f16, %f289, %f288;
	cvt.rn.f32.s32 	%f291, %r470;
	fma.rn.f32 	%f292, %f17, %f291, %f290;
	cvt.rn.f32.s32 	%f293, %r467;
	fma.rn.f32 	%f294, %f18, %f293, %f292;
	cvt.rn.f32.s32 	%f295, %r464;
	fma.rn.f32 	%f296, %f19, %f295, %f294;
	cvt.rn.f32.s32 	%f297, %r461;
	fma.rn.f32 	%f298, %f20, %f297, %f296;
	cvt.f64.f32 	%fd4, %f298;
	st.local.f32 	[%rd470], %f2;
	st.local.f32 	[%rd470+4], %f3;
	st.local.f32 	[%rd470+8], %f4;
	st.local.f32 	[%rd470+12], %f5;
	st.local.f32 	[%rd470+16], %f6;
	st.local.f32 	[%rd470+20], %f7;
	st.local.f32 	[%rd470+24], %f8;
	st.local.f32 	[%rd470+28], %f9;
	st.local.f32 	[%rd470+32], %f10;
	st.local.f32 	[%rd470+36], %f11;
	st.local.f32 	[%rd470+40], %f12;
	st.local.f32 	[%rd470+44], %f13;
	st.local.f32 	[%rd470+48], %f14;
	st.local.f32 	[%rd470+52], %f15;
	st.local.f32 	[%rd470+56], %f16;
	st.local.f32 	[%rd470+60], %f17;
	st.local.f32 	[%rd470+64], %f18;
	st.local.f32 	[%rd470+68], %f19;
	st.local.f32 	[%rd470+72], %f20;
	mov.b32 	%r459, 0;
	mov.f32 	%f778, 0f00000000;
	mov.b64 	%rd469, 0;
	mov.f32 	%f779, %f778;
$L__BB1_7:
	add.s64 	%rd361, %rd470, %rd469;
	ld.local.f32 	%f299, [%rd361];
	add.f32 	%f779, %f779, %f299;
	add.s64 	%rd363, %rd473, %rd469;
	ld.const.u32 	%r330, [%rd363];
	add.s64 	%rd365, %rd348, %rd469;
	ld.const.u32 	%r331, [%rd365];
	add.s64 	%rd367, %rd350, %rd469;
	ld.const.u32 	%r332, [%rd367];
	mul.f32 	%f300, %f299, %f2;
	mul.lo.s32 	%r333, %r517, %r332;
	mad.lo.s32 	%r334, %r516, %r331, %r333;
	mad.lo.s32 	%r335, %r515, %r330, %r334;
	cvt.rn.f32.s32 	%f301, %r335;
	fma.rn.f32 	%f302, %f300, %f301, %f778;
	mul.f32 	%f303, %f299, %f3;
	mul.lo.s32 	%r336, %r514, %r332;
	mad.lo.s32 	%r337, %r513, %r331, %r336;
	mad.lo.s32 	%r338, %r512, %r330, %r337;
	cvt.rn.f32.s32 	%f304, %r338;
	fma.rn.f32 	%f305, %f303, %f304, %f302;
	mul.f32 	%f306, %f299, %f4;
	mul.lo.s32 	%r339, %r511, %r332;
	mad.lo.s32 	%r340, %r510, %r331, %r339;
	mad.lo.s32 	%r341, %r509, %r330, %r340;
	cvt.rn.f32.s32 	%f307, %r341;
	fma.rn.f32 	%f308, %f306, %f307, %f305;
	mul.f32 	%f309, %f299, %f5;
	mul.lo.s32 	%r342, %r508, %r332;
	mad.lo.s32 	%r343, %r507, %r331, %r342;
	mad.lo.s32 	%r344, %r506, %r330, %r343;
	cvt.rn.f32.s32 	%f310, %r344;
	fma.rn.f32 	%f311, %f309, %f310, %f308;
	mul.f32 	%f312, %f299, %f6;
	mul.lo.s32 	%r345, %r505, %r332;
	mad.lo.s32 	%r346, %r504, %r331, %r345;
	mad.lo.s32 	%r347, %r503, %r330, %r346;
	cvt.rn.f32.s32 	%f313, %r347;
	fma.rn.f32 	%f314, %f312, %f313, %f311;
	mul.f32 	%f315, %f299, %f7;
	mul.lo.s32 	%r348, %r502, %r332;
	mad.lo.s32 	%r349, %r501, %r331, %r348;
	mad.lo.s32 	%r350, %r500, %r330, %r349;
	cvt.rn.f32.s32 	%f316, %r350;
	fma.rn.f32 	%f317, %f315, %f316, %f314;
	mul.f32 	%f318, %f299, %f8;
	mul.lo.s32 	%r351, %r499, %r332;
	mad.lo.s32 	%r352, %r498, %r331, %r351;
	mad.lo.s32 	%r353, %r497, %r330, %r352;
	cvt.rn.f32.s32 	%f319, %r353;
	fma.rn.f32 	%f320, %f318, %f319, %f317;
	mul.f32 	%f321, %f299, %f9;
	mul.lo.s32 	%r354, %r496, %r332;
	mad.lo.s32 	%r355, %r495, %r331, %r354;
	mad.lo.s32 	%r356, %r494, %r330, %r355;
	cvt.rn.f32.s32 	%f322, %r356;
	fma.rn.f32 	%f323, %f321, %f322, %f320;
	mul.f32 	%f324, %f299, %f10;
	mul.lo.s32 	%r357, %r493, %r332;
	mad.lo.s32 	%r358, %r492, %r331, %r357;
	mad.lo.s32 	%r359, %r491, %r330, %r358;
	cvt.rn.f32.s32 	%f325, %r359;
	fma.rn.f32 	%f326, %f324, %f325, %f323;
	mul.f32 	%f327, %f299, %f11;
	mul.lo.s32 	%r360, %r490, %r332;
	mad.lo.s32 	%r361, %r489, %r331, %r360;
	mad.lo.s32 	%r362, %r488, %r330, %r361;
	cvt.rn.f32.s32 	%f328, %r362;
	fma.rn.f32 	%f329, %f327, %f328, %f326;
	mul.f32 	%f330, %f299, %f12;
	mul.lo.s32 	%r363, %r487, %r332;
	mad.lo.s32 	%r364, %r486, %r331, %r363;
	mad.lo.s32 	%r365, %r485, %r330, %r364;
	cvt.rn.f32.s32 	%f331, %r365;
	fma.rn.f32 	%f332, %f330, %f331, %f329;
	mul.f32 	%f333, %f299, %f13;
	mul.lo.s32 	%r366, %r484, %r332;
	mad.lo.s32 	%r367, %r483, %r331, %r366;
	mad.lo.s32 	%r368, %r482, %r330, %r367;
	cvt.rn.f32.s32 	%f334, %r368;
	fma.rn.f32 	%f335, %f333, %f334, %f332;
	mul.f32 	%f336, %f299, %f14;
	mul.lo.s32 	%r369, %r481, %r332;
	mad.lo.s32 	%r370, %r480, %r331, %r369;
	mad.lo.s32 	%r371, %r479, %r330, %r370;
	cvt.rn.f32.s32 	%f337, %r371;
	fma.rn.f32 	%f338, %f336, %f337, %f335;
	mul.f32 	%f339, %f299, %f15;
	mul.lo.s32 	%r372, %r478, %r332;
	mad.lo.s32 	%r373, %r477, %r331, %r372;
	mad.lo.s32 	%r374, %r476, %r330, %r373;
	cvt.rn.f32.s32 	%f340, %r374;
	fma.rn.f32 	%f341, %f339, %f340, %f338;
	mul.f32 	%f342, %f299, %f16;
	mul.lo.s32 	%r375, %r475, %r332;
	mad.lo.s32 	%r376, %r474, %r331, %r375;
	mad.lo.s32 	%r377, %r473, %r330, %r376;
	cvt.rn.f32.s32 	%f343, %r377;
	fma.rn.f32 	%f344, %f342, %f343, %f341;
	mul.f32 	%f345, %f299, %f17;
	mul.lo.s32 	%r378, %r472, %r332;
	mad.lo.s32 	%r379, %r471, %r331, %r378;
	mad.lo.s32 	%r380, %r470, %r330, %r379;
	cvt.rn.f32.s32 	%f346, %r380;
	fma.rn.f32 	%f347, %f345, %f346, %f344;
	mul.f32 	%f348, %f299, %f18;
	mul.lo.s32 	%r381, %r469, %r332;
	mad.lo.s32 	%r382, %r468, %r331, %r381;
	mad.lo.s32 	%r383, %r467, %r330, %r382;
	cvt.rn.f32.s32 	%f349, %r383;
	fma.rn.f32 	%f350, %f348, %f349, %f347;
	mul.f32 	%f351, %f299, %f19;
	mul.lo.s32 	%r384, %r466, %r332;
	mad.lo.s32 	%r385, %r465, %r331, %r384;
	mad.lo.s32 	%r386, %r464, %r330, %r385;
	cvt.rn.f32.s32 	%f352, %r386;
	fma.rn.f32 	%f353, %f351, %f352, %f350;
	mul.f32 	%f354, %f299, %f20;
	mul.lo.s32 	%r387, %r463, %r332;
	mad.lo.s32 	%r388, %r462, %r331, %r387;
	mad.lo.s32 	%r389, %r461, %r330, %r388;
	cvt.rn.f32.s32 	%f355, %r389;
	fma.rn.f32 	%f778, %f354, %f355, %f353;
	add.s32 	%r459, %r459, 1;
	add.s64 	%rd469, %rd469, 4;
	setp.ne.s32 	%p4, %r459, 19;
	@%p4 bra 	$L__BB1_7;
	cvt.f64.f32 	%fd37, %f779;
	mul.f64 	%fd38, %fd37, 0d3FD5555555555555;
	cvt.f64.f32 	%fd39, %f778;
	mul.f64 	%fd40, %fd39, 0d4008000000000000;
	mul.f64 	%fd41, %fd37, 0d4010000000000000;
	mul.f64 	%fd42, %fd41, %fd37;
	sub.f64 	%fd43, %fd42, %fd40;
	sqrt.rn.f64 	%fd44, %fd43;
	mul.f64 	%fd45, %fd44, 0d3FD5555555555555;
	sub.f64 	%fd46, %fd45, %fd38;
	cvt.rn.f32.f64 	%f357, %fd46;
	cvt.f64.f32 	%fd47, %f357;
	fma.rn.f64 	%fd48, %fd47, 0d4008000000000000, %fd2;
	mul.f64 	%fd49, %fd4, 0d4008000000000000;
	div.rn.f64 	%fd50, %fd49, %fd48;
	cvt.rn.f32.f64 	%f785, %fd50;
	mul.wide.s32 	%rd371, %r1, 4;
	add.s64 	%rd372, %rd1, %rd371;
	ld.global.f32 	%f782, [%rd372];
	add.s64 	%rd373, %rd5, %rd371;
	ld.global.f32 	%f358, [%rd373];
	add.s64 	%rd374, %rd9, %rd371;
	ld.global.f32 	%f359, [%rd374];
	add.s64 	%rd375, %rd13, %rd371;
	ld.global.f32 	%f360, [%rd375];
	add.s64 	%rd376, %rd17, %rd371;
	ld.global.f32 	%f361, [%rd376];
	add.s64 	%rd377, %rd21, %rd371;
	ld.global.f32 	%f362, [%rd377];
	add.s64 	%rd378, %rd25, %rd371;
	ld.global.f32 	%f363, [%rd378];
	add.s64 	%rd379, %rd29, %rd371;
	ld.global.f32 	%f364, [%rd379];
	add.s64 	%rd380, %rd33, %rd371;
	ld.global.f32 	%f365, [%rd380];
	add.s64 	%rd381, %rd37, %rd371;
	ld.global.f32 	%f366, [%rd381];
	add.s64 	%rd382, %rd41, %rd371;
	ld.global.f32 	%f367, [%rd382];
	add.s64 	%rd383, %rd45, %rd371;
	ld.global.f32 	%f368, [%rd383];
	add.s64 	%rd384, %rd49, %rd371;
	ld.global.f32 	%f369, [%rd384];
	add.s64 	%rd385, %rd53, %rd371;
	ld.global.f32 	%f370, [%rd385];
	add.s64 	%rd386, %rd57, %rd371;
	ld.global.f32 	%f371, [%rd386];
	add.s64 	%rd387, %rd61, %rd371;
	ld.global.f32 	%f372, [%rd387];
	add.s64 	%rd388, %rd65, %rd371;
	ld.global.f32 	%f373, [%rd388];
	add.s64 	%rd389, %rd69, %rd371;
	ld.global.f32 	%f374, [%rd389];
	add.s64 	%rd390, %rd73, %rd371;
	ld.global.f32 	%f375, [%rd390];
	add.f32 	%f376, %f782, %f358;
	add.f32 	%f377, %f376, %f359;
	add.f32 	%f378, %f377, %f360;
	add.f32 	%f379, %f378, %f361;
	add.f32 	%f380, %f379, %f362;
	add.f32 	%f381, %f380, %f363;
	add.f32 	%f382, %f381, %f364;
	add.f32 	%f383, %f382, %f365;
	add.f32 	%f384, %f383, %f366;
	add.f32 	%f385, %f384, %f367;
	add.f32 	%f386, %f385, %f368;
	add.f32 	%f387, %f386, %f369;
	add.f32 	%f388, %f387, %f370;
	add.f32 	%f389, %f388, %f371;
	add.f32 	%f390, %f389, %f372;
	add.f32 	%f391, %f390, %f373;
	add.f32 	%f392, %f391, %f374;
	add.f32 	%f393, %f392, %f375;
	mul.f32 	%f394, %f784, %f784;
	fma.rn.f32 	%f395, %f783, %f783, %f394;
	fma.rn.f32 	%f396, %f785, %f785, %f395;
	ld.const.u32 	%r518, [d_C];
	mul.lo.s32 	%r391, %r518, %r518;
	cvt.rn.f32.u32 	%f397, %r391;
	div.rn.f32 	%f398, %f396, %f397;
	cvt.f64.f32 	%fd51, %f398;
	mov.f64 	%fd52, 0d3FF0000000000000;
	sub.f64 	%fd53, %fd52, %fd51;
	sqrt.rn.f64 	%fd54, %fd53;
	rcp.rn.f64 	%fd55, %fd54;
	cvt.rn.f32.f64 	%f399, %fd55;
	div.rn.f32 	%f786, %f393, %f399;
	st.local.f32 	[%rd470], %f2;
	st.local.f32 	[%rd470+4], %f3;
	st.local.f32 	[%rd470+8], %f4;
	st.local.f32 	[%rd470+12], %f5;
	st.local.f32 	[%rd470+16], %f6;
	st.local.f32 	[%rd470+20], %f7;
	st.local.f32 	[%rd470+24], %f8;
	st.local.f32 	[%rd470+28], %f9;
	st.local.f32 	[%rd470+32], %f10;
	st.local.f32 	[%rd470+36], %f11;
	st.local.f32 	[%rd470+40], %f12;
	st.local.f32 	[%rd470+44], %f13;
	st.local.f32 	[%rd470+48], %f14;
	st.local.f32 	[%rd470+52], %f15;
	st.local.f32 	[%rd470+56], %f16;
	st.local.f32 	[%rd470+60], %f17;
	st.local.f32 	[%rd470+64], %f18;
	st.local.f32 	[%rd470+68], %f19;
	st.local.f32 	[%rd470+72], %f20;
	mov.b32 	%r460, 0;
	mov.f32 	%f780, 0f00000000;
	mov.u64 	%rd472, d_Vy;
	mov.u64 	%rd471, d_Vx;
	mov.f32 	%f781, %f780;
$L__BB1_9:
	ld.local.f32 	%f400, [%rd470];
	add.f32 	%f781, %f781, %f400;
	ld.const.u32 	%r392, [%rd473];
	ld.const.u32 	%r393, [%rd472];
	ld.const.u32 	%r394, [%rd471];
	mul.f32 	%f401, %f400, %f2;
	mul.lo.s32 	%r395, %r517, %r394;
	mad.lo.s32 	%r396, %r516, %r393, %r395;
	mad.lo.s32 	%r397, %r515, %r392, %r396;
	cvt.rn.f32.s32 	%f402, %r397;
	fma.rn.f32 	%f403, %f401, %f402, %f780;
	mul.f32 	%f404, %f400, %f3;
	mul.lo.s32 	%r398, %r514, %r394;
	mad.lo.s32 	%r399, %r513, %r393, %r398;
	mad.lo.s32 	%r400, %r512, %r392, %r399;
	cvt.rn.f32.s32 	%f405, %r400;
	fma.rn.f32 	%f406, %f404, %f405, %f403;
	mul.f32 	%f407, %f400, %f4;
	mul.lo.s32 	%r401, %r511, %r394;
	mad.lo.s32 	%r402, %r510, %r393, %r401;
	mad.lo.s32 	%r403, %r509, %r392, %r402;
	cvt.rn.f32.s32 	%f408, %r403;
	fma.rn.f32 	%f409, %f407, %f408, %f406;
	mul.f32 	%f410, %f400, %f5;
	mul.lo.s32 	%r404, %r508, %r394;
	mad.lo.s32 	%r405, %r507, %r393, %r404;
	mad.lo.s32 	%r406, %r506, %r392, %r405;
	cvt.rn.f32.s32 	%f411, %r406;
	fma.rn.f32 	%f412, %f410, %f411, %f409;
	mul.f32 	%f413, %f400, %f6;
	mul.lo.s32 	%r407, %r505, %r394;
	mad.lo.s32 	%r408, %r504, %r393, %r407;
	mad.lo.s32 	%r409, %r503, %r392, %r408;
	cvt.rn.f32.s32 	%f414, %r409;
	fma.rn.f32 	%f415, %f413, %f414, %f412;
	mul.f32 	%f416, %f400, %f7;
	mul.lo.s32 	%r410, %r502, %r394;
	mad.lo.s32 	%r411, %r501, %r393, %r410;
	mad.lo.s32 	%r412, %r500, %r392, %r411;
	cvt.rn.f32.s32 	%f417, %r412;
	fma.rn.f32 	%f418, %f416, %f417, %f415;
	mul.f32 	%f419, %f400, %f8;
	mul.lo.s32 	%r413, %r499, %r394;
	mad.lo.s32 	%r414, %r498, %r393, %r413;
	mad.lo.s32 	%r415, %r497, %r392, %r414;
	cvt.rn.f32.s32 	%f420, %r415;
	fma.rn.f32 	%f421, %f419, %f420, %f418;
	mul.f32 	%f422, %f400, %f9;
	mul.lo.s32 	%r416, %r496, %r394;
	mad.lo.s32 	%r417, %r495, %r393, %r416;
	mad.lo.s32 	%r418, %r494, %r392, %r417;
	cvt.rn.f32.s32 	%f423, %r418;
	fma.rn.f32 	%f424, %f422, %f423, %f421;
	mul.f32 	%f425, %f400, %f10;
	mul.lo.s32 	%r419, %r493, %r394;
	mad.lo.s32 	%r420, %r492, %r393, %r419;
	mad.lo.s32 	%r421, %r491, %r392, %r420;
	cvt.rn.f32.s32 	%f426, %r421;
	fma.rn.f32 	%f427, %f425, %f426, %f424;
	mul.f32 	%f428, %f400, %f11;
	mul.lo.s32 	%r422, %r490, %r394;
	mad.lo.s32 	%r423, %r489, %r393, %r422;
	mad.lo.s32 	%r424, %r488, %r392, %r423;
	cvt.rn.f32.s32 	%f429, %r424;
	fma.rn.f32 	%f430, %f428, %f429, %f427;
	mul.f32 	%f431, %f400, %f12;
	mul.lo.s32 	%r425, %r487, %r394;
	mad.lo.s32 	%r426, %r486, %r393, %r425;
	mad.lo.s32 	%r427, %r485, %r392, %r426;
	cvt.rn.f32.s32 	%f432, %r427;
	fma.rn.f32 	%f433, %f431, %f432, %f430;
	mul.f32 	%f434, %f400, %f13;
	mul.lo.s32 	%r428, %r484, %r394;
	mad.lo.s32 	%r429, %r483, %r393, %r428;
	mad.lo.s32 	%r430, %r482, %r392, %r429;
	cvt.rn.f32.s32 	%f435, %r430;
	fma.rn.f32 	%f436, %f434, %f435, %f433;
	mul.f32 	%f437, %f400, %f14;
	mul.lo.s32 	%r431, %r481, %r394;
	mad.lo.s32 	%r432, %r480, %r393, %r431;
	mad.lo.s32 	%r433, %r479, %r392, %r432;
	cvt.rn.f32.s32 	%f438, %r433;
	fma.rn.f32 	%f439, %f437, %f438, %f436;
	mul.f32 	%f440, %f400, %f15;
	mul.lo.s32 	%r434, %r478, %r394;
	mad.lo.s32 	%r435, %r477, %r393, %r434;
	mad.lo.s32 	%r436, %r476, %r392, %r435;
	cvt.rn.f32.s32 	%f441, %r436;
	fma.rn.f32 	%f442, %f440, %f441, %f439;
	mul.f32 	%f443, %f400, %f16;
	mul.lo.s32 	%r437, %r475, %r394;
	mad.lo.s32 	%r438, %r474, %r393, %r437;
	mad.lo.s32 	%r439, %r473, %r392, %r438;
	cvt.rn.f32.s32 	%f444, %r439;
	fma.rn.f32 	%f445, %f443, %f444, %f442;
	mul.f32 	%f446, %f400, %f17;
	mul.lo.s32 	%r440, %r472, %r394;
	mad.lo.s32 	%r441, %r471, %r393, %r440;
	mad.lo.s32 	%r442, %r470, %r392, %r441;
	cvt.rn.f32.s32 	%f447, %r442;
	fma.rn.f32 	%f448, %f446, %f447, %f445;
	mul.f32 	%f449, %f400, %f18;
	mul.lo.s32 	%r443, %r469, %r394;
	mad.lo.s32 	%r444, %r468, %r393, %r443;
	mad.lo.s32 	%r445, %r467, %r392, %r444;
	cvt.rn.f32.s32 	%f450, %r445;
	fma.rn.f32 	%f451, %f449, %f450, %f448;
	mul.f32 	%f452, %f400, %f19;
	mul.lo.s32 	%r446, %r466, %r394;
	mad.lo.s32 	%r447, %r465, %r393, %r446;
	mad.lo.s32 	%r448, %r464, %r392, %r447;
	cvt.rn.f32.s32 	%f453, %r448;
	fma.rn.f32 	%f454, %f452, %f453, %f451;
	mul.f32 	%f455, %f400, %f20;
	mul.lo.s32 	%r449, %r463, %r394;
	mad.lo.s32 	%r450, %r462, %r393, %r449;
	mad.lo.s32 	%r451, %r461, %r392, %r450;
	cvt.rn.f32.s32 	%f456, %r451;
	fma.rn.f32 	%f780, %f455, %f456, %f454;
	add.s32 	%r460, %r460, 1;
	add.s64 	%rd473, %rd473, 4;
	add.s64 	%rd472, %rd472, 4;
	add.s64 	%rd471, %rd471, 4;
	add.s64 	%rd470, %rd470, 4;
	setp.ne.s32 	%p5, %r460, 19;
	@%p5 bra 	$L__BB1_9;
	cvt.f64.f32 	%fd56, %f781;
	mul.f64 	%fd57, %fd56, 0d3FD5555555555555;
	cvt.f64.f32 	%fd58, %f780;
	mul.f64 	%fd59, %fd58, 0dC008000000000000;
	mul.f64 	%fd60, %fd56, 0d4010000000000000;
	fma.rn.f64 	%fd61, %fd60, %fd56, %fd59;
	sqrt.rn.f64 	%fd62, %fd61;
	mul.f64 	%fd63, %fd62, 0d3FD5555555555555;
	sub.f64 	%fd64, %fd63, %fd57;
	cvt.rn.f32.f64 	%f457, %fd64;
	cvt.f64.f32 	%fd668, %f457;
$L__BB1_11:
	ld.const.f32 	%f458, [d_tau];
	cvt.f64.f32 	%fd65, %f458;
	rcp.rn.f64 	%fd66, %fd65;
	mov.f64 	%fd67, 0d3FF0000000000000;
	sub.f64 	%fd68, %fd67, %fd66;
	cvt.f64.f32 	%fd69, %f782;
	mul.f32 	%f459, %f784, %f784;
	fma.rn.f32 	%f460, %f783, %f783, %f459;
	fma.rn.f32 	%f461, %f785, %f785, %f460;
	mul.lo.s32 	%r452, %r518, %r518;
	cvt.rn.f32.u32 	%f462, %r452;
	div.rn.f32 	%f463, %f461, %f462;
	cvt.f64.f32 	%fd70, %f463;
	sub.f64 	%fd71, %fd67, %fd70;
	sqrt.rn.f64 	%fd72, %fd71;
	rcp.rn.f64 	%fd73, %fd72;
	cvt.rn.f32.f64 	%f464, %fd73;
	cvt.rn.f32.s32 	%f465, %r517;
	cvt.rn.f32.s32 	%f466, %r516;
	mul.f32 	%f467, %f784, %f466;
	fma.rn.f32 	%f468, %f783, %f465, %f467;
	cvt.rn.f32.s32 	%f469, %r515;
	fma.rn.f32 	%f470, %f785, %f469, %f468;
	ld.const.f32 	%f471, [d_w];
	mul.f32 	%f472, %f786, %f471;
	mul.f32 	%f473, %f472, %f464;
	cvt.f64.f32 	%fd74, %f473;
	cvt.f64.f32 	%fd75, %f470;
	mul.f64 	%fd76, %fd75, 0d4008000000000000;
	ld.const.u32 	%r453, [d_cl];
	mul.lo.s32 	%r454, %r453, %r453;
	cvt.rn.f64.u32 	%fd77, %r454;
	div.rn.f64 	%fd78, %fd76, %fd77;
	add.f64 	%fd79, %fd78, 0d3FF0000000000000;
	mul.f32 	%f474, %f470, %f470;
	cvt.f64.f32 	%fd80, %f474;
	mul.f64 	%fd81, %fd80, 0d4012000000000000;
	mul.lo.s32 	%r455, %r454, %r454;
	cvt.rn.f64.s32 	%fd82, %r455;
	div.rn.f64 	%fd83, %fd81, %fd82;
	add.f64 	%fd84, %fd79, %fd83;
	cvt.rn.f32.u32 	%f475, %r454;
	div.rn.f32 	%f476, %f461, %f475;
	cvt.f64.f32 	%fd85, %f476;
	mul.f64 	%fd86, %fd85, 0d3FF8000000000000;
	sub.f64 	%fd87, %fd84, %fd86;
	mul.f64 	%fd88, %fd87, %fd74;
	cvt.rn.f32.f64 	%f477, %fd88;
	cvt.f64.f32 	%fd89, %f477;
	mul.f64 	%fd90, %fd66, %fd89;
	fma.rn.f64 	%fd91, %fd68, %fd69, %fd90;
	cvt.rn.f32.f64 	%f478, %fd91;
	mul.wide.s32 	%rd391, %r1, 4;
	add.s64 	%rd392, %rd2, %rd391;
	st.global.f32 	[%rd392], %f478;
	add.s64 	%rd393, %rd3, %rd391;
	ld.global.f32 	%f479, [%rd393];
	cvt.f64.f32 	%fd92, %f479;
	mul.f32 	%f480, %f464, %f464;
	mul.f64 	%fd93, %fd668, 0d4008000000000000;
	cvt.f64.f32 	%fd94, %f471;
	mul.f64 	%fd95, %fd93, %fd94;
	cvt.f64.f32 	%fd96, %f480;
	mul.f64 	%fd97, %fd95, %fd96;
	add.s32 	%r456, %r454, 2;
	cvt.rn.f64.u32 	%fd98, %r456;
	cvt.rn.f32.s32 	%f481, %r453;
	mul.f32 	%f482, %f480, %f481;
	mul.f32 	%f483, %f482, %f481;
	cvt.f64.f32 	%fd99, %f483;
	div.rn.f64 	%fd100, %fd98, %fd99;
	mov.f64 	%fd101, 0d4010000000000000;
	sub.f64 	%fd102, %fd101, %fd100;
	add.f64 	%fd103, %fd85, %fd85;
	sub.f64 	%fd104, %fd102, %fd103;
	mul.f64 	%fd105, %fd97, %fd104;
	cvt.rn.f32.f64 	%f484, %fd105;
	cvt.f64.f32 	%fd106, %f484;
	mul.f64 	%fd107, %fd66, %fd106;
	fma.rn.f64 	%fd108, %fd68, %fd92, %fd107;
	cvt.rn.f32.f64 	%f485, %fd108;
	add.s64 	%rd394, %rd4, %rd391;
	st.global.f32 	[%rd394], %f485;
	add.s64 	%rd395, %rd5, %rd391;
	ld.global.f32 	%f486, [%rd395];
	cvt.f64.f32 	%fd109, %f486;
	cvt.rn.f32.s32 	%f487, %r514;
	cvt.rn.f32.s32 	%f488, %r513;
	mul.f32 	%f489, %f784, %f488;
	fma.rn.f32 	%f490, %f783, %f487, %f489;
	cvt.rn.f32.s32 	%f491, %r512;
	fma.rn.f32 	%f492, %f785, %f491, %f490;
	ld.const.f32 	%f493, [d_w+4];
	mul.f32 	%f494, %f786, %f493;
	mul.f32 	%f495, %f494, %f464;
	cvt.f64.f32 	%fd110, %f495;
	cvt.f64.f32 	%fd111, %f492;
	mul.f64 	%fd112, %fd111, 0d4008000000000000;
	div.rn.f64 	%fd113, %fd112, %fd77;
	add.f64 	%fd114, %fd113, 0d3FF0000000000000;
	mul.f32 	%f496, %f492, %f492;
	cvt.f64.f32 	%fd115, %f496;
	mul.f64 	%fd116, %fd115, 0d4012000000000000;
	div.rn.f64 	%fd117, %fd116, %fd82;
	add.f64 	%fd118, %fd114, %fd117;
	sub.f64 	%fd119, %fd118, %fd86;
	mul.f64 	%fd120, %fd119, %fd110;
	cvt.rn.f32.f64 	%f497, %fd120;
	cvt.f64.f32 	%fd121, %f497;
	mul.f64 	%fd122, %fd66, %fd121;
	fma.rn.f64 	%fd123, %fd68, %fd109, %fd122;
	cvt.rn.f32.f64 	%f498, %fd123;
	add.s64 	%rd396, %rd6, %rd391;
	st.global.f32 	[%rd396], %f498;
	add.s64 	%rd397, %rd7, %rd391;
	ld.global.f32 	%f499, [%rd397];
	cvt.f64.f32 	%fd124, %f499;
	cvt.f64.f32 	%fd125, %f493;
	mul.f64 	%fd126, %fd125, 0d4008000000000000;
	mul.f64 	%fd127, %fd668, %fd126;
	mul.f64 	%fd128, %fd127, %fd96;
	rcp.rn.f64 	%fd129, %fd99;
	mul.f64 	%fd130, %fd111, 0d4010000000000000;
	div.rn.f64 	%fd131, %fd130, %fd77;
	add.f64 	%fd132, %fd131, %fd129;
	mul.f64 	%fd133, %fd115, 0d4018000000000000;
	div.rn.f64 	%fd134, %fd133, %fd82;
	add.f64 	%fd135, %fd134, %fd132;
	sub.f64 	%fd136, %fd135, %fd103;
	mul.f64 	%fd137, %fd128, %fd136;
	cvt.rn.f32.f64 	%f500, %fd137;
	cvt.f64.f32 	%fd138, %f500;
	mul.f64 	%fd139, %fd66, %fd138;
	fma.rn.f64 	%fd140, %fd68, %fd124, %fd139;
	cvt.rn.f32.f64 	%f501, %fd140;
	add.s64 	%rd398, %rd8, %rd391;
	st.global.f32 	[%rd398], %f501;
	add.s64 	%rd399, %rd9, %rd391;
	ld.global.f32 	%f502, [%rd399];
	cvt.f64.f32 	%fd141, %f502;
	cvt.rn.f32.s32 	%f503, %r511;
	cvt.rn.f32.s32 	%f504, %r510;
	mul.f32 	%f505, %f784, %f504;
	fma.rn.f32 	%f506, %f783, %f503, %f505;
	cvt.rn.f32.s32 	%f507, %r509;
	fma.rn.f32 	%f508, %f785, %f507, %f506;
	ld.const.f32 	%f509, [d_w+8];
	mul.f32 	%f510, %f786, %f509;
	mul.f32 	%f511, %f510, %f464;
	cvt.f64.f32 	%fd142, %f511;
	cvt.f64.f32 	%fd143, %f508;
	mul.f64 	%fd144, %fd143, 0d4008000000000000;
	div.rn.f64 	%fd145, %fd144, %fd77;
	add.f64 	%fd146, %fd145, 0d3FF0000000000000;
	mul.f32 	%f512, %f508, %f508;
	cvt.f64.f32 	%fd147, %f512;
	mul.f64 	%fd148, %fd147, 0d4012000000000000;
	div.rn.f64 	%fd149, %fd148, %fd82;
	add.f64 	%fd150, %fd146, %fd149;
	sub.f64 	%fd151, %fd150, %fd86;
	mul.f64 	%fd152, %fd151, %fd142;
	cvt.rn.f32.f64 	%f513, %fd152;
	cvt.f64.f32 	%fd153, %f513;
	mul.f64 	%fd154, %fd66, %fd153;
	fma.rn.f64 	%fd155, %fd68, %fd141, %fd154;
	cvt.rn.f32.f64 	%f514, %fd155;
	add.s64 	%rd400, %rd10, %rd391;
	st.global.f32 	[%rd400], %f514;
	add.s64 	%rd401, %rd11, %rd391;
	ld.global.f32 	%f515, [%rd401];
	cvt.f64.f32 	%fd156, %f515;
	cvt.f64.f32 	%fd157, %f509;
	mul.f64 	%fd158, %fd157, 0d4008000000000000;
	mul.f64 	%fd159, %fd668, %fd158;
	mul.f64 	%fd160, %fd159, %fd96;
	mul.f64 	%fd161, %fd143, 0d4010000000000000;
	div.rn.f64 	%fd162, %fd161, %fd77;
	add.f64 	%fd163, %fd162, %fd129;
	mul.f64 	%fd164, %fd147, 0d4018000000000000;
	div.rn.f64 	%fd165, %fd164, %fd82;
	add.f64 	%fd166, %fd165, %fd163;
	sub.f64 	%fd167, %fd166, %fd103;
	mul.f64 	%fd168, %fd160, %fd167;
	cvt.rn.f32.f64 	%f516, %fd168;
	cvt.f64.f32 	%fd169, %f516;
	mul.f64 	%fd170, %fd66, %fd169;
	fma.rn.f64 	%fd171, %fd68, %fd156, %fd170;
	cvt.rn.f32.f64 	%f517, %fd171;
	add.s64 	%rd402, %rd12, %rd391;
	st.global.f32 	[%rd402], %f517;
	add.s64 	%rd403, %rd13, %rd391;
	ld.global.f32 	%f518, [%rd403];
	cvt.f64.f32 	%fd172, %f518;
	cvt.rn.f32.s32 	%f519, %r508;
	cvt.rn.f32.s32 	%f520, %r507;
	mul.f32 	%f521, %f784, %f520;
	fma.rn.f32 	%f522, %f783, %f519, %f521;
	cvt.rn.f32.s32 	%f523, %r506;
	fma.rn.f32 	%f524, %f785, %f523, %f522;
	ld.const.f32 	%f525, [d_w+12];
	mul.f32 	%f526, %f786, %f525;
	mul.f32 	%f527, %f526, %f464;
	cvt.f64.f32 	%fd173, %f527;
	cvt.f64.f32 	%fd174, %f524;
	mul.f64 	%fd175, %fd174, 0d4008000000000000;
	div.rn.f64 	%fd176, %fd175, %fd77;
	add.f64 	%fd177, %fd176, 0d3FF0000000000000;
	mul.f32 	%f528, %f524, %f524;
	cvt.f64.f32 	%fd178, %f528;
	mul.f64 	%fd179, %fd178, 0d4012000000000000;
	div.rn.f64 	%fd180, %fd179, %fd82;
	add.f64 	%fd181, %fd177, %fd180;
	sub.f64 	%fd182, %fd181, %fd86;
	mul.f64 	%fd183, %fd182, %fd173;
	cvt.rn.f32.f64 	%f529, %fd183;
	cvt.f64.f32 	%fd184, %f529;
	mul.f64 	%fd185, %fd66, %fd184;
	fma.rn.f64 	%fd186, %fd68, %fd172, %fd185;
	cvt.rn.f32.f64 	%f530, %fd186;
	add.s64 	%rd404, %rd14, %rd391;
	st.global.f32 	[%rd404], %f530;
	add.s64 	%rd405, %rd15, %rd391;
	ld.global.f32 	%f531, [%rd405];
	cvt.f64.f32 	%fd187, %f531;
	cvt.f64.f32 	%fd188, %f525;
	mul.f64 	%fd189, %fd188, 0d4008000000000000;
	mul.f64 	%fd190, %fd668, %fd189;
	mul.f64 	%fd191, %fd190, %fd96;
	mul.f64 	%fd192, %fd174, 0d4010000000000000;
	div.rn.f64 	%fd193, %fd192, %fd77;
	add.f64 	%fd194, %fd193, %fd129;
	mul.f64 	%fd195, %fd178, 0d4018000000000000;
	div.rn.f64 	%fd196, %fd195, %fd82;
	add.f64 	%fd197, %fd196, %fd194;
	sub.f64 	%fd198, %fd197, %fd103;
	mul.f64 	%fd199, %fd191, %fd198;
	cvt.rn.f32.f64 	%f532, %fd199;
	cvt.f64.f32 	%fd200, %f532;
	mul.f64 	%fd201, %fd66, %fd200;
	fma.rn.f64 	%fd202, %fd68, %fd187, %fd201;
	cvt.rn.f32.f64 	%f533, %fd202;
	add.s64 	%rd406, %rd16, %rd391;
	st.global.f32 	[%rd406], %f533;
	add.s64 	%rd407, %rd17, %rd391;
	ld.global.f32 	%f534, [%rd407];
	cvt.f64.f32 	%fd203, %f534;
	cvt.rn.f32.s32 	%f535, %r505;
	cvt.rn.f32.s32 	%f536, %r504;
	mul.f32 	%f537, %f784, %f536;
	fma.rn.f32 	%f538, %f783, %f535, %f537;
	cvt.rn.f32.s32 	%f539, %r503;
	fma.rn.f32 	%f540, %f785, %f539, %f538;
	ld.const.f32 	%f541, [d_w+16];
	mul.f32 	%f542, %f786, %f541;
	mul.f32 	%f543, %f542, %f464;
	cvt.f64.f32 	%fd204, %f543;
	cvt.f64.f32 	%fd205, %f540;
	mul.f64 	%fd206, %fd205, 0d4008000000000000;
	div.rn.f64 	%fd207, %fd206, %fd77;
	add.f64 	%fd208, %fd207, 0d3FF0000000000000;
	mul.f32 	%f544, %f540, %f540;
	cvt.f64.f32 	%fd209, %f544;
	mul.f64 	%fd210, %fd209, 0d4012000000000000;
	div.rn.f64 	%fd211, %fd210, %fd82;
	add.f64 	%fd212, %fd208, %fd211;
	sub.f64 	%fd213, %fd212, %fd86;
	mul.f64 	%fd214, %fd213, %fd204;
	cvt.rn.f32.f64 	%f545, %fd214;
	cvt.f64.f32 	%fd215, %f545;
	mul.f64 	%fd216, %fd66, %fd215;
	fma.rn.f64 	%fd217, %fd68, %fd203, %fd216;
	cvt.rn.f32.f64 	%f546, %fd217;
	add.s64 	%rd408, %rd18, %rd391;
	st.global.f32 	[%rd408], %f546;
	add.s64 	%rd409, %rd19, %rd391;
	ld.global.f32 	%f547, [%rd409];
	cvt.f64.f32 	%fd218, %f547;
	cvt.f64.f32 	%fd219, %f541;
	mul.f64 	%fd220, %fd219, 0d4008000000000000;
	mul.f64 	%fd221, %fd668, %fd220;
	mul.f64 	%fd222, %fd221, %fd96;
	mul.f64 	%fd223, %fd205, 0d4010000000000000;
	div.rn.f64 	%fd224, %fd223, %fd77;
	add.f64 	%fd225, %fd224, %fd129;
	mul.f64 	%fd226, %fd209, 0d4018000000000000;
	div.rn.f64 	%fd227, %fd226, %fd82;
	add.f64 	%fd228, %fd227, %fd225;
	sub.f64 	%fd229, %fd228, %fd103;
	mul.f64 	%fd230, %fd222, %fd229;
	cvt.rn.f32.f64 	%f548, %fd230;
	cvt.f64.f32 	%fd231, %f548;
	mul.f64 	%fd232, %fd66, %fd231;
	fma.rn.f64 	%fd233, %fd68, %fd218, %fd232;
	cvt.rn.f32.f64 	%f549, %fd233;
	add.s64 	%rd410, %rd20, %rd391;
	st.global.f32 	[%rd410], %f549;
	add.s64 	%rd411, %rd21, %rd391;
	ld.global.f32 	%f550, [%rd411];
	cvt.f64.f32 	%fd234, %f550;
	cvt.rn.f32.s32 	%f551, %r502;
	cvt.rn.f32.s32 	%f552, %r501;
	mul.f32 	%f553, %f784, %f552;
	fma.rn.f32 	%f554, %f783, %f551, %f553;
	cvt.rn.f32.s32 	%f555, %r500;
	fma.rn.f32 	%f556, %f785, %f555, %f554;
	ld.const.f32 	%f557, [d_w+20];
	mul.f32 	%f558, %f786, %f557;
	mul.f32 	%f559, %f558, %f464;
	cvt.f64.f32 	%fd235, %f559;
	cvt.f64.f32 	%fd236, %f556;
	mul.f64 	%fd237, %fd236, 0d4008000000000000;
	div.rn.f64 	%fd238, %fd237, %fd77;
	add.f64 	%fd239, %fd238, 0d3FF0000000000000;
	mul.f32 	%f560, %f556, %f556;
	cvt.f64.f32 	%fd240, %f560;
	mul.f64 	%fd241, %fd240, 0d4012000000000000;
	div.rn.f64 	%fd242, %fd241, %fd82;
	add.f64 	%fd243, %fd239, %fd242;
	sub.f64 	%fd244, %fd243, %fd86;
	mul.f64 	%fd245, %fd244, %fd235;
	cvt.rn.f32.f64 	%f561, %fd245;
	cvt.f64.f32 	%fd246, %f561;
	mul.f64 	%fd247, %fd66, %fd246;
	fma.rn.f64 	%fd248, %fd68, %fd234, %fd247;
	cvt.rn.f32.f64 	%f562, %fd248;
	add.s64 	%rd412, %rd22, %rd391;
	st.global.f32 	[%rd412], %f562;
	add.s64 	%rd413, %rd23, %rd391;
	ld.global.f32 	%f563, [%rd413];
	cvt.f64.f32 	%fd249, %f563;
	cvt.f64.f32 	%fd250, %f557;
	mul.f64 	%fd251, %fd250, 0d4008000000000000;
	mul.f64 	%fd252, %fd668, %fd251;
	mul.f64 	%fd253, %fd252, %fd96;
	mul.f64 	%fd254, %fd236, 0d4010000000000000;
	div.rn.f64 	%fd255, %fd254, %fd77;
	add.f64 	%fd256, %fd255, %fd129;
	mul.f64 	%fd257, %fd240, 0d4018000000000000;
	div.rn.f64 	%fd258, %fd257, %fd82;
	add.f64 	%fd259, %fd258, %fd256;
	sub.f64 	%fd260, %fd259, %fd103;
	mul.f64 	%fd261, %fd253, %fd260;
	cvt.rn.f32.f64 	%f564, %fd261;
	cvt.f64.f32 	%fd262, %f564;
	mul.f64 	%fd263, %fd66, %fd262;
	fma.rn.f64 	%fd264, %fd68, %fd249, %fd263;
	cvt.rn.f32.f64 	%f565, %fd264;
	add.s64 	%rd414, %rd24, %rd391;
	st.global.f32 	[%rd414], %f565;
	add.s64 	%rd415, %rd25, %rd391;
	ld.global.f32 	%f566, [%rd415];
	cvt.f64.f32 	%fd265, %f566;
	cvt.rn.f32.s32 	%f567, %r499;
	cvt.rn.f32.s32 	%f568, %r498;
	mul.f32 	%f569, %f784, %f568;
	fma.rn.f32 	%f570, %f783, %f567, %f569;
	cvt.rn.f32.s32 	%f571, %r497;
	fma.rn.f32 	%f572, %f785, %f571, %f570;
	ld.const.f32 	%f573, [d_w+24];
	mul.f32 	%f574, %f786, %f573;
	mul.f32 	%f575, %f574, %f464;
	cvt.f64.f32 	%fd266, %f575;
	cvt.f64.f32 	%fd267, %f572;
	mul.f64 	%fd268, %fd267, 0d4008000000000000;
	div.rn.f64 	%fd269, %fd268, %fd77;
	add.f64 	%fd270, %fd269, 0d3FF0000000000000;
	mul.f32 	%f576, %f572, %f572;
	cvt.f64.f32 	%fd271, %f576;
	mul.f64 	%fd272, %fd271, 0d4012000000000000;
	div.rn.f64 	%fd273, %fd272, %fd82;
	add.f64 	%fd274, %fd270, %fd273;
	sub.f64 	%fd275, %fd274, %fd86;
	mul.f64 	%fd276, %fd275, %fd266;
	cvt.rn.f32.f64 	%f577, %fd276;
	cvt.f64.f32 	%fd277, %f577;
	mul.f64 	%fd278, %fd66, %fd277;
	fma.rn.f64 	%fd279, %fd68, %fd265, %fd278;
	cvt.rn.f32.f64 	%f578, %fd279;
	add.s64 	%rd416, %rd26, %rd391;
	st.global.f32 	[%rd416], %f578;
	add.s64 	%rd417, %rd27, %rd391;
	ld.global.f32 	%f579, [%rd417];
	cvt.f64.f32 	%fd280, %f579;
	cvt.f64.f32 	%fd281, %f573;
	mul.f64 	%fd282, %fd281, 0d4008000000000000;
	mul.f64 	%fd283, %fd668, %fd282;
	mul.f64 	%fd284, %fd283, %fd96;
	mul.f64 	%fd285, %fd267, 0d4010000000000000;
	div.rn.f64 	%fd286, %fd285, %fd77;
	add.f64 	%fd287, %fd286, %fd129;
	mul.f64 	%fd288, %fd271, 0d4018000000000000;
	div.rn.f64 	%fd289, %fd288, %fd82;
	add.f64 	%fd290, %fd289, %fd287;
	sub.f64 	%fd291, %fd290, %fd103;
	mul.f64 	%fd292, %fd284, %fd291;
	cvt.rn.f32.f64 	%f580, %fd292;
	cvt.f64.f32 	%fd293, %f580;
	mul.f64 	%fd294, %fd66, %fd293;
	fma.rn.f64 	%fd295, %fd68, %fd280, %fd294;
	cvt.rn.f32.f64 	%f581, %fd295;
	add.s64 	%rd418, %rd28, %rd391;
	st.global.f32 	[%rd418], %f581;
	add.s64 	%rd419, %rd29, %rd391;
	ld.global.f32 	%f582, [%rd419];
	cvt.f64.f32 	%fd296, %f582;
	cvt.rn.f32.s32 	%f583, %r496;
	cvt.rn.f32.s32 	%f584, %r495;
	mul.f32 	%f585, %f784, %f584;
	fma.rn.f32 	%f586, %f783, %f583, %f585;
	cvt.rn.f32.s32 	%f587, %r494;
	fma.rn.f32 	%f588, %f785, %f587, %f586;
	ld.const.f32 	%f589, [d_w+28];
	mul.f32 	%f590, %f786, %f589;
	mul.f32 	%f591, %f590, %f464;
	cvt.f64.f32 	%fd297, %f591;
	cvt.f64.f32 	%fd298, %f588;
	mul.f64 	%fd299, %fd298, 0d4008000000000000;
	div.rn.f64 	%fd300, %fd299, %fd77;
	add.f64 	%fd301, %fd300, 0d3FF0000000000000;
	mul.f32 	%f592, %f588, %f588;
	cvt.f64.f32 	%fd302, %f592;
	mul.f64 	%fd303, %fd302, 0d4012000000000000;
	div.rn.f64 	%fd304, %fd303, %fd82;
	add.f64 	%fd305, %fd301, %fd304;
	sub.f64 	%fd306, %fd305, %fd86;
	mul.f64 	%fd307, %fd306, %fd297;
	cvt.rn.f32.f64 	%f593, %fd307;
	cvt.f64.f32 	%fd308, %f593;
	mul.f64 	%fd309, %fd66, %fd308;
	fma.rn.f64 	%fd310, %fd68, %fd296, %fd309;
	cvt.rn.f32.f64 	%f594, %fd310;
	add.s64 	%rd420, %rd30, %rd391;
	st.global.f32 	[%rd420], %f594;
	add.s64 	%rd421, %rd31, %rd391;
	ld.global.f32 	%f595, [%rd421];
	cvt.f64.f32 	%fd311, %f595;
	cvt.f64.f32 	%fd312, %f589;
	mul.f64 	%fd313, %fd312, 0d4008000000000000;
	mul.f64 	%fd314, %fd668, %fd313;
	mul.f64 	%fd315, %fd314, %fd96;
	mul.f64 	%fd316, %fd298, 0d4010000000000000;
	div.rn.f64 	%fd317, %fd316, %fd77;
	add.f64 	%fd318, %fd317, %fd129;
	mul.f64 	%fd319, %fd302, 0d4018000000000000;
	div.rn.f64 	%fd320, %fd319, %fd82;
	add.f64 	%fd321, %fd320, %fd318;
	sub.f64 	%fd322, %fd321, %fd103;
	mul.f64 	%fd323, %fd315, %fd322;
	cvt.rn.f32.f64 	%f596, %fd323;
	cvt.f64.f32 	%fd324, %f596;
	mul.f64 	%fd325, %fd66, %fd324;
	fma.rn.f64 	%fd326, %fd68, %fd311, %fd325;
	cvt.rn.f32.f64 	%f597, %fd326;
	add.s64 	%rd422, %rd32, %rd391;
	st.global.f32 	[%rd422], %f597;
	add.s64 	%rd423, %rd33, %rd391;
	ld.global.f32 	%f598, [%rd423];
	cvt.f64.f32 	%fd327, %f598;
	cvt.rn.f32.s32 	%f599, %r493;
	cvt.rn.f32.s32 	%f600, %r492;
	mul.f32 	%f601, %f784, %f600;
	fma.rn.f32 	%f602, %f783, %f599, %f601;
	cvt.rn.f32.s32 	%f603, %r491;
	fma.rn.f32 	%f604, %f785, %f603, %f602;
	ld.const.f32 	%f605, [d_w+32];
	mul.f32 	%f606, %f786, %f605;
	mul.f32 	%f607, %f606, %f464;
	cvt.f64.f32 	%fd328, %f607;
	cvt.f64.f32 	%fd329, %f604;
	mul.f64 	%fd330, %fd329, 0d4008000000000000;
	div.rn.f64 	%fd331, %fd330, %fd77;
	add.f64 	%fd332, %fd331, 0d3FF0000000000000;
	mul.f32 	%f608, %f604, %f604;
	cvt.f64.f32 	%fd333, %f608;
	mul.f64 	%fd334, %fd333, 0d4012000000000000;
	div.rn.f64 	%fd335, %fd334, %fd82;
	add.f64 	%fd336, %fd332, %fd335;
	sub.f64 	%fd337, %fd336, %fd86;
	mul.f64 	%fd338, %fd337, %fd328;
	cvt.rn.f32.f64 	%f609, %fd338;
	cvt.f64.f32 	%fd339, %f609;
	mul.f64 	%fd340, %fd66, %fd339;
	fma.rn.f64 	%fd341, %fd68, %fd327, %fd340;
	cvt.rn.f32.f64 	%f610, %fd341;
	add.s64 	%rd424, %rd34, %rd391;
	st.global.f32 	[%rd424], %f610;
	add.s64 	%rd425, %rd35, %rd391;
	ld.global.f32 	%f611, [%rd425];
	cvt.f64.f32 	%fd342, %f611;
	cvt.f64.f32 	%fd343, %f605;
	mul.f64 	%fd344, %fd343, 0d4008000000000000;
	mul.f64 	%fd345, %fd668, %fd344;
	mul.f64 	%fd346, %fd345, %fd96;
	mul.f64 	%fd347, %fd329, 0d4010000000000000;
	div.rn.f64 	%fd348, %fd347, %fd77;
	add.f64 	%fd349, %fd348, %fd129;
	mul.f64 	%fd350, %fd333, 0d4018000000000000;
	div.rn.f64 	%fd351, %fd350, %fd82;
	add.f64 	%fd352, %fd351, %fd349;
	sub.f64 	%fd353, %fd352, %fd103;
	mul.f64 	%fd354, %fd346, %fd353;
	cvt.rn.f32.f64 	%f612, %fd354;
	cvt.f64.f32 	%fd355, %f612;
	mul.f64 	%fd356, %fd66, %fd355;
	fma.rn.f64 	%fd357, %fd68, %fd342, %fd356;
	cvt.rn.f32.f64 	%f613, %fd357;
	add.s64 	%rd426, %rd36, %rd391;
	st.global.f32 	[%rd426], %f613;
	add.s64 	%rd427, %rd37, %rd391;
	ld.global.f32 	%f614, [%rd427];
	cvt.f64.f32 	%fd358, %f614;
	cvt.rn.f32.s32 	%f615, %r490;
	cvt.rn.f32.s32 	%f616, %r489;
	mul.f32 	%f617, %f784, %f616;
	fma.rn.f32 	%f618, %f783, %f615, %f617;
	cvt.rn.f32.s32 	%f619, %r488;
	fma.rn.f32 	%f620, %f785, %f619, %f618;
	ld.const.f32 	%f621, [d_w+36];
	mul.f32 	%f622, %f786, %f621;
	mul.f32 	%f623, %f622, %f464;
	cvt.f64.f32 	%fd359, %f623;
	cvt.f64.f32 	%fd360, %f620;
	mul.f64 	%fd361, %fd360, 0d4008000000000000;
	div.rn.f64 	%fd362, %fd361, %fd77;
	add.f64 	%fd363, %fd362, 0d3FF0000000000000;
	mul.f32 	%f624, %f620, %f620;
	cvt.f64.f32 	%fd364, %f624;
	mul.f64 	%fd365, %fd364, 0d4012000000000000;
	div.rn.f64 	%fd366, %fd365, %fd82;
	add.f64 	%fd367, %fd363, %fd366;
	sub.f64 	%fd368, %fd367, %fd86;
	mul.f64 	%fd369, %fd368, %fd359;
	cvt.rn.f32.f64 	%f625, %fd369;
	cvt.f64.f32 	%fd370, %f625;
	mul.f64 	%fd371, %fd66, %fd370;
	fma.rn.f64 	%fd372, %fd68, %fd358, %fd371;
	cvt.rn.f32.f64 	%f626, %fd372;
	add.s64 	%rd428, %rd38, %rd391;
	st.global.f32 	[%rd428], %f626;
	add.s64 	%rd429, %rd39, %rd391;
	ld.global.f32 	%f627, [%rd429];
	cvt.f64.f32 	%fd373, %f627;
	cvt.f64.f32 	%fd374, %f621;
	mul.f64 	%fd375, %fd374, 0d4008000000000000;
	mul.f64 	%fd376, %fd668, %fd375;
	mul.f64 	%fd377, %fd376, %fd96;
	mul.f64 	%fd378, %fd360, 0d4010000000000000;
	div.rn.f64 	%fd379, %fd378, %fd77;
	add.f64 	%fd380, %fd379, %fd129;
	mul.f64 	%fd381, %fd364, 0d4018000000000000;
	div.rn.f64 	%fd382, %fd381, %fd82;
	add.f64 	%fd383, %fd382, %fd380;
	sub.f64 	%fd384, %fd383, %fd103;
	mul.f64 	%fd385, %fd377, %fd384;
	cvt.rn.f32.f64 	%f628, %fd385;
	cvt.f64.f32 	%fd386, %f628;
	mul.f64 	%fd387, %fd66, %fd386;
	fma.rn.f64 	%fd388, %fd68, %fd373, %fd387;
	cvt.rn.f32.f64 	%f629, %fd388;
	add.s64 	%rd430, %rd40, %rd391;
	st.global.f32 	[%rd430], %f629;
	add.s64 	%rd431, %rd41, %rd391;
	ld.global.f32 	%f630, [%rd431];
	cvt.f64.f32 	%fd389, %f630;
	cvt.rn.f32.s32 	%f631, %r487;
	cvt.rn.f32.s32 	%f632, %r486;
	mul.f32 	%f633, %f784, %f632;
	fma.rn.f32 	%f634, %f783, %f631, %f633;
	cvt.rn.f32.s32 	%f635, %r485;
	fma.rn.f32 	%f636, %f785, %f635, %f634;
	ld.const.f32 	%f637, [d_w+40];
	mul.f32 	%f638, %f786, %f637;
	mul.f32 	%f639, %f638, %f464;
	cvt.f64.f32 	%fd390, %f639;
	cvt.f64.f32 	%fd391, %f636;
	mul.f64 	%fd392, %fd391, 0d4008000000000000;
	div.rn.f64 	%fd393, %fd392, %fd77;
	add.f64 	%fd394, %fd393, 0d3FF0000000000000;
	mul.f32 	%f640, %f636, %f636;
	cvt.f64.f32 	%fd395, %f640;
	mul.f64 	%fd396, %fd395, 0d4012000000000000;
	div.rn.f64 	%fd397, %fd396, %fd82;
	add.f64 	%fd398, %fd394, %fd397;
	sub.f64 	%fd399, %fd398, %fd86;
	mul.f64 	%fd400, %fd399, %fd390;
	cvt.rn.f32.f64 	%f641, %fd400;
	cvt.f64.f32 	%fd401, %f641;
	mul.f64 	%fd402, %fd66, %fd401;
	fma.rn.f64 	%fd403, %fd68, %fd389, %fd402;
	cvt.rn.f32.f64 	%f642, %fd403;
	add.s64 	%rd432, %rd42, %rd391;
	st.global.f32 	[%rd432], %f642;
	add.s64 	%rd433, %rd43, %rd391;
	ld.global.f32 	%f643, [%rd433];
	cvt.f64.f32 	%fd404, %f643;
	cvt.f64.f32 	%fd405, %f637;
	mul.f64 	%fd406, %fd405, 0d4008000000000000;
	mul.f64 	%fd407, %fd668, %fd406;
	mul.f64 	%fd408, %fd407, %fd96;
	mul.f64 	%fd409, %fd391, 0d4010000000000000;
	div.rn.f64 	%fd410, %fd409, %fd77;
	add.f64 	%fd411, %fd410, %fd129;
	mul.f64 	%fd412, %fd395, 0d4018000000000000;
	div.rn.f64 	%fd413, %fd412, %fd82;
	add.f64 	%fd414, %fd413, %fd411;
	sub.f64 	%fd415, %fd414, %fd103;
	mul.f64 	%fd416, %fd408, %fd415;
	cvt.rn.f32.f64 	%f644, %fd416;
	cvt.f64.f32 	%fd417, %f644;
	mul.f64 	%fd418, %fd66, %fd417;
	fma.rn.f64 	%fd419, %fd68, %fd404, %fd418;
	cvt.rn.f32.f64 	%f645, %fd419;
	add.s64 	%rd434, %rd44, %rd391;
	st.global.f32 	[%rd434], %f645;
	add.s64 	%rd435, %rd45, %rd391;
	ld.global.f32 	%f646, [%rd435];
	cvt.f64.f32 	%fd420, %f646;
	cvt.rn.f32.s32 	%f647, %r484;
	cvt.rn.f32.s32 	%f648, %r483;
	mul.f32 	%f649, %f784, %f648;
	fma.rn.f32 	%f650, %f783, %f647, %f649;
	cvt.rn.f32.s32 	%f651, %r482;
	fma.rn.f32 	%f652, %f785, %f651, %f650;
	ld.const.f32 	%f653, [d_w+44];
	mul.f32 	%f654, %f786, %f653;
	mul.f32 	%f655, %f654, %f464;
	cvt.f64.f32 	%fd421, %f655;
	cvt.f64.f32 	%fd422, %f652;
	mul.f64 	%fd423, %fd422, 0d4008000000000000;
	div.rn.f64 	%fd424, %fd423, %fd77;
	add.f64 	%fd425, %fd424, 0d3FF0000000000000;
	mul.f32 	%f656, %f652, %f652;
	cvt.f64.f32 	%fd426, %f656;
	mul.f64 	%fd427, %fd426, 0d4012000000000000;
	div.rn.f64 	%fd428, %fd427, %fd82;
	add.f64 	%fd429, %fd425, %fd428;
	sub.f64 	%fd430, %fd429, %fd86;
	mul.f64 	%fd431, %fd430, %fd421;
	cvt.rn.f32.f64 	%f657, %fd431;
	cvt.f64.f32 	%fd432, %f657;
	mul.f64 	%fd433, %fd66, %fd432;
	fma.rn.f64 	%fd434, %fd68, %fd420, %fd433;
	cvt.rn.f32.f64 	%f658, %fd434;
	add.s64 	%rd436, %rd46, %rd391;
	st.global.f32 	[%rd436], %f658;
	add.s64 	%rd437, %rd47, %rd391;
	ld.global.f32 	%f659, [%rd437];
	cvt.f64.f32 	%fd435, %f659;
	cvt.f64.f32 	%fd436, %f653;
	mul.f64 	%fd437, %fd436, 0d4008000000000000;
	mul.f64 	%fd438, %fd668, %fd437;
	mul.f64 	%fd439, %fd438, %fd96;
	mul.f64 	%fd440, %fd422, 0d4010000000000000;
	div.rn.f64 	%fd441, %fd440, %fd77;
	add.f64 	%fd442, %fd441, %fd129;
	mul.f64 	%fd443, %fd426, 0d4018000000000000;
	div.rn.f64 	%fd444, %fd443, %fd82;
	add.f64 	%fd445, %fd444, %fd442;
	sub.f64 	%fd446, %fd445, %fd103;
	mul.f64 	%fd447, %fd439, %fd446;
	cvt.rn.f32.f64 	%f660, %fd447;
	cvt.f64.f32 	%fd448, %f660;
	mul.f64 	%fd449, %fd66, %fd448;
	fma.rn.f64 	%fd450, %fd68, %fd435, %fd449;
	cvt.rn.f32.f64 	%f661, %fd450;
	add.s64 	%rd438, %rd48, %rd391;
	st.global.f32 	[%rd438], %f661;
	add.s64 	%rd439, %rd49, %rd391;
	ld.global.f32 	%f662, [%rd439];
	cvt.f64.f32 	%fd451, %f662;
	cvt.rn.f32.s32 	%f663, %r481;
	cvt.rn.f32.s32 	%f664, %r480;
	mul.f32 	%f665, %f784, %f664;
	fma.rn.f32 	%f666, %f783, %f663, %f665;
	cvt.rn.f32.s32 	%f667, %r479;
	fma.rn.f32 	%f668, %f785, %f667, %f666;
	ld.const.f32 	%f669, [d_w+48];
	mul.f32 	%f670, %f786, %f669;
	mul.f32 	%f671, %f670, %f464;
	cvt.f64.f32 	%fd452, %f671;
	cvt.f64.f32 	%fd453, %f668;
	mul.f64 	%fd454, %fd453, 0d4008000000000000;
	div.rn.f64 	%fd455, %fd454, %fd77;
	add.f64 	%fd456, %fd455, 0d3FF0000000000000;
	mul.f32 	%f672, %f668, %f668;
	cvt.f64.f32 	%fd457, %f672;
	mul.f64 	%fd458, %fd457, 0d4012000000000000;
	div.rn.f64 	%fd459, %fd458, %fd82;
	add.f64 	%fd460, %fd456, %fd459;
	sub.f64 	%fd461, %fd460, %fd86;
	mul.f64 	%fd462, %fd461, %fd452;
	cvt.rn.f32.f64 	%f673, %fd462;
	cvt.f64.f32 	%fd463, %f673;
	mul.f64 	%fd464, %fd66, %fd463;
	fma.rn.f64 	%fd465, %fd68, %fd451, %fd464;
	cvt.rn.f32.f64 	%f674, %fd465;
	add.s64 	%rd440, %rd50, %rd391;
	st.global.f32 	[%rd440], %f674;
	add.s64 	%rd441, %rd51, %rd391;
	ld.global.f32 	%f675, [%rd441];
	cvt.f64.f32 	%fd466, %f675;
	cvt.f64.f32 	%fd467, %f669;
	mul.f64 	%fd468, %fd467, 0d4008000000000000;
	mul.f64 	%fd469, %fd668, %fd468;
	mul.f64 	%fd470, %fd469, %fd96;
	mul.f64 	%fd471, %fd453, 0d4010000000000000;
	div.rn.f64 	%fd472, %fd471, %fd77;
	add.f64 	%fd473, %fd472, %fd129;
	mul.f64 	%fd474, %fd457, 0d4018000000000000;
	div.rn.f64 	%fd475, %fd474, %fd82;
	add.f64 	%fd476, %fd475, %fd473;
	sub.f64 	%fd477, %fd476, %fd103;
	mul.f64 	%fd478, %fd470, %fd477;
	cvt.rn.f32.f64 	%f676, %fd478;
	cvt.f64.f32 	%fd479, %f676;
	mul.f64 	%fd480, %fd66, %fd479;
	fma.rn.f64 	%fd481, %fd68, %fd466, %fd480;
	cvt.rn.f32.f64 	%f677, %fd481;
	add.s64 	%rd442, %rd52, %rd391;
	st.global.f32 	[%rd442], %f677;
	add.s64 	%rd443, %rd53, %rd391;
	ld.global.f32 	%f678, [%rd443];
	cvt.f64.f32 	%fd482, %f678;
	cvt.rn.f32.s32 	%f679, %r478;
	cvt.rn.f32.s32 	%f680, %r477;
	mul.f32 	%f681, %f784, %f680;
	fma.rn.f32 	%f682, %f783, %f679, %f681;
	cvt.rn.f32.s32 	%f683, %r476;
	fma.rn.f32 	%f684, %f785, %f683, %f682;
	ld.const.f32 	%f685, [d_w+52];
	mul.f32 	%f686, %f786, %f685;
	mul.f32 	%f687, %f686, %f464;
	cvt.f64.f32 	%fd483, %f687;
	cvt.f64.f32 	%fd484, %f684;
	mul.f64 	%fd485, %fd484, 0d4008000000000000;
	div.rn.f64 	%fd486, %fd485, %fd77;
	add.f64 	%fd487, %fd486, 0d3FF0000000000000;
	mul.f32 	%f688, %f684, %f684;
	cvt.f64.f32 	%fd488, %f688;
	mul.f64 	%fd489, %fd488, 0d4012000000000000;
	div.rn.f64 	%fd490, %fd489, %fd82;
	add.f64 	%fd491, %fd487, %fd490;
	sub.f64 	%fd492, %fd491, %fd86;
	mul.f64 	%fd493, %fd492, %fd483;
	cvt.rn.f32.f64 	%f689, %fd493;
	cvt.f64.f32 	%fd494, %f689;
	mul.f64 	%fd495, %fd66, %fd494;
	fma.rn.f64 	%fd496, %fd68, %fd482, %fd495;
	cvt.rn.f32.f64 	%f690, %fd496;
	add.s64 	%rd444, %rd54, %rd391;
	st.global.f32 	[%rd444], %f690;
	add.s64 	%rd445, %rd55, %rd391;
	ld.global.f32 	%f691, [%rd445];
	cvt.f64.f32 	%fd497, %f691;
	cvt.f64.f32 	%fd498, %f685;
	mul.f64 	%fd499, %fd498, 0d4008000000000000;
	mul.f64 	%fd500, %fd668, %fd499;
	mul.f64 	%fd501, %fd500, %fd96;
	mul.f64 	%fd502, %fd484, 0d4010000000000000;
	div.rn.f64 	%fd503, %fd502, %fd77;
	add.f64 	%fd504, %fd503, %fd129;
	mul.f64 	%fd505, %fd488, 0d4018000000000000;
	div.rn.f64 	%fd506, %fd505, %fd82;
	add.f64 	%fd507, %fd506, %fd504;
	sub.f64 	%fd508, %fd507, %fd103;
	mul.f64 	%fd509, %fd501, %fd508;
	cvt.rn.f32.f64 	%f692, %fd509;
	cvt.f64.f32 	%fd510, %f692;
	mul.f64 	%fd511, %fd66, %fd510;
	fma.rn.f64 	%fd512, %fd68, %fd497, %fd511;
	cvt.rn.f32.f64 	%f693, %fd512;
	add.s64 	%rd446, %rd56, %rd391;
	st.global.f32 	[%rd446], %f693;
	add.s64 	%rd447, %rd57, %rd391;
	ld.global.f32 	%f694, [%rd447];
	cvt.f64.f32 	%fd513, %f694;
	cvt.rn.f32.s32 	%f695, %r475;
	cvt.rn.f32.s32 	%f696, %r474;
	mul.f32 	%f697, %f784, %f696;
	fma.rn.f32 	%f698, %f783, %f695, %f697;
	cvt.rn.f32.s32 	%f699, %r473;
	fma.rn.f32 	%f700, %f785, %f699, %f698;
	ld.const.f32 	%f701, [d_w+56];
	mul.f32 	%f702, %f786, %f701;
	mul.f32 	%f703, %f702, %f464;
	cvt.f64.f32 	%fd514, %f703;
	cvt.f64.f32 	%fd515, %f700;
	mul.f64 	%fd516, %fd515, 0d4008000000000000;
	div.rn.f64 	%fd517, %fd516, %fd77;
	add.f64 	%fd518, %fd517, 0d3FF0000000000000;
	mul.f32 	%f704, %f700, %f700;
	cvt.f64.f32 	%fd519, %f704;
	mul.f64 	%fd520, %fd519, 0d4012000000000000;
	div.rn.f64 	%fd521, %fd520, %fd82;
	add.f64 	%fd522, %fd518, %fd521;
	sub.f64 	%fd523, %fd522, %fd86;
	mul.f64 	%fd524, %fd523, %fd514;
	cvt.rn.f32.f64 	%f705, %fd524;
	cvt.f64.f32 	%fd525, %f705;
	mul.f64 	%fd526, %fd66, %fd525;
	fma.rn.f64 	%fd527, %fd68, %fd513, %fd526;
	cvt.rn.f32.f64 	%f706, %fd527;
	add.s64 	%rd448, %rd58, %rd391;
	st.global.f32 	[%rd448], %f706;
	add.s64 	%rd449, %rd59, %rd391;
	ld.global.f32 	%f707, [%rd449];
	cvt.f64.f32 	%fd528, %f707;
	cvt.f64.f32 	%fd529, %f701;
	mul.f64 	%fd530, %fd529, 0d4008000000000000;
	mul.f64 	%fd531, %fd668, %fd530;
	mul.f64 	%fd532, %fd531, %fd96;
	mul.f64 	%fd533, %fd515, 0d4010000000000000;
	div.rn.f64 	%fd534, %fd533, %fd77;
	add.f64 	%fd535, %fd534, %fd129;
	mul.f64 	%fd536, %fd519, 0d4018000000000000;
	div.rn.f64 	%fd537, %fd536, %fd82;
	add.f64 	%fd538, %fd537, %fd535;
	sub.f64 	%fd539, %fd538, %fd103;
	mul.f64 	%fd540, %fd532, %fd539;
	cvt.rn.f32.f64 	%f708, %fd540;
	cvt.f64.f32 	%fd541, %f708;
	mul.f64 	%fd542, %fd66, %fd541;
	fma.rn.f64 	%fd543, %fd68, %fd528, %fd542;
	cvt.rn.f32.f64 	%f709, %fd543;
	add.s64 	%rd450, %rd60, %rd391;
	st.global.f32 	[%rd450], %f709;
	add.s64 	%rd451, %rd61, %rd391;
	ld.global.f32 	%f710, [%rd451];
	cvt.f64.f32 	%fd544, %f710;
	cvt.rn.f32.s32 	%f711, %r472;
	cvt.rn.f32.s32 	%f712, %r471;
	mul.f32 	%f713, %f784, %f712;
	fma.rn.f32 	%f714, %f783, %f711, %f713;
	cvt.rn.f32.s32 	%f715, %r470;
	fma.rn.f32 	%f716, %f785, %f715, %f714;
	ld.const.f32 	%f717, [d_w+60];
	mul.f32 	%f718, %f786, %f717;
	mul.f32 	%f719, %f718, %f464;
	cvt.f64.f32 	%fd545, %f719;
	cvt.f64.f32 	%fd546, %f716;
	mul.f64 	%fd547, %fd546, 0d4008000000000000;
	div.rn.f64 	%fd548, %fd547, %fd77;
	add.f64 	%fd549, %fd548, 0d3FF0000000000000;
	mul.f32 	%f720, %f716, %f716;
	cvt.f64.f32 	%fd550, %f720;
	mul.f64 	%fd551, %fd550, 0d4012000000000000;
	div.rn.f64 	%fd552, %fd551, %fd82;
	add.f64 	%fd553, %fd549, %fd552;
	sub.f64 	%fd554, %fd553, %fd86;
	mul.f64 	%fd555, %fd554, %fd545;
	cvt.rn.f32.f64 	%f721, %fd555;
	cvt.f64.f32 	%fd556, %f721;
	mul.f64 	%fd557, %fd66, %fd556;
	fma.rn.f64 	%fd558, %fd68, %fd544, %fd557;
	cvt.rn.f32.f64 	%f722, %fd558;
	add.s64 	%rd452, %rd62, %rd391;
	st.global.f32 	[%rd452], %f722;
	add.s64 	%rd453, %rd63, %rd391;
	ld.global.f32 	%f723, [%rd453];
	cvt.f64.f32 	%fd559, %f723;
	cvt.f64.f32 	%fd560, %f717;
	mul.f64 	%fd561, %fd560, 0d4008000000000000;
	mul.f64 	%fd562, %fd668, %fd561;
	mul.f64 	%fd563, %fd562, %fd96;
	mul.f64 	%fd564, %fd546, 0d4010000000000000;
	div.rn.f64 	%fd565, %fd564, %fd77;
	add.f64 	%fd566, %fd565, %fd129;
	mul.f64 	%fd567, %fd550, 0d4018000000000000;
	div.rn.f64 	%fd568, %fd567, %fd82;
	add.f64 	%fd569, %fd568, %fd566;
	sub.f64 	%fd570, %fd569, %fd103;
	mul.f64 	%fd571, %fd563, %fd570;
	cvt.rn.f32.f64 	%f724, %fd571;
	cvt.f64.f32 	%fd572, %f724;
	mul.f64 	%fd573, %fd66, %fd572;
	fma.rn.f64 	%fd574, %fd68, %fd559, %fd573;
	cvt.rn.f32.f64 	%f725, %fd574;
	add.s64 	%rd454, %rd64, %rd391;
	st.global.f32 	[%rd454], %f725;
	add.s64 	%rd455, %rd65, %rd391;
	ld.global.f32 	%f726, [%rd455];
	cvt.f64.f32 	%fd575, %f726;
	cvt.rn.f32.s32 	%f727, %r469;
	cvt.rn.f32.s32 	%f728, %r468;
	mul.f32 	%f729, %f784, %f728;
	fma.rn.f32 	%f730, %f783, %f727, %f729;
	cvt.rn.f32.s32 	%f731, %r467;
	fma.rn.f32 	%f732, %f785, %f731, %f730;
	ld.const.f32 	%f733, [d_w+64];
	mul.f32 	%f734, %f786, %f733;
	mul.f32 	%f735, %f734, %f464;
	cvt.f64.f32 	%fd576, %f735;
	cvt.f64.f32 	%fd577, %f732;
	mul.f64 	%fd578, %fd577, 0d4008000000000000;
	div.rn.f64 	%fd579, %fd578, %fd77;
	add.f64 	%fd580, %fd579, 0d3FF0000000000000;
	mul.f32 	%f736, %f732, %f732;
	cvt.f64.f32 	%fd581, %f736;
	mul.f64 	%fd582, %fd581, 0d4012000000000000;
	div.rn.f64 	%fd583, %fd582, %fd82;
	add.f64 	%fd584, %fd580, %fd583;
	sub.f64 	%fd585, %fd584, %fd86;
	mul.f64 	%fd586, %fd585, %fd576;
	cvt.rn.f32.f64 	%f737, %fd586;
	cvt.f64.f32 	%fd587, %f737;
	mul.f64 	%fd588, %fd66, %fd587;
	fma.rn.f64 	%fd589, %fd68, %fd575, %fd588;
	cvt.rn.f32.f64 	%f738, %fd589;
	add.s64 	%rd456, %rd66, %rd391;
	st.global.f32 	[%rd456], %f738;
	add.s64 	%rd457, %rd67, %rd391;
	ld.global.f32 	%f739, [%rd457];
	cvt.f64.f32 	%fd590, %f739;
	cvt.f64.f32 	%fd591, %f733;
	mul.f64 	%fd592, %fd591, 0d4008000000000000;
	mul.f64 	%fd593, %fd668, %fd592;
	mul.f64 	%fd594, %fd593, %fd96;
	mul.f64 	%fd595, %fd577, 0d4010000000000000;
	div.rn.f64 	%fd596, %fd595, %fd77;
	add.f64 	%fd597, %fd596, %fd129;
	mul.f64 	%fd598, %fd581, 0d4018000000000000;
	div.rn.f64 	%fd599, %fd598, %fd82;
	add.f64 	%fd600, %fd599, %fd597;
	sub.f64 	%fd601, %fd600, %fd103;
	mul.f64 	%fd602, %fd594, %fd601;
	cvt.rn.f32.f64 	%f740, %fd602;
	cvt.f64.f32 	%fd603, %f740;
	mul.f64 	%fd604, %fd66, %fd603;
	fma.rn.f64 	%fd605, %fd68, %fd590, %fd604;
	cvt.rn.f32.f64 	%f741, %fd605;
	add.s64 	%rd458, %rd68, %rd391;
	st.global.f32 	[%rd458], %f741;
	add.s64 	%rd459, %rd69, %rd391;
	ld.global.f32 	%f742, [%rd459];
	cvt.f64.f32 	%fd606, %f742;
	cvt.rn.f32.s32 	%f743, %r466;
	cvt.rn.f32.s32 	%f744, %r465;
	mul.f32 	%f745, %f784, %f744;
	fma.rn.f32 	%f746, %f783, %f743, %f745;
	cvt.rn.f32.s32 	%f747, %r464;
	fma.rn.f32 	%f748, %f785, %f747, %f746;
	ld.const.f32 	%f749, [d_w+68];
	mul.f32 	%f750, %f786, %f749;
	mul.f32 	%f751, %f750, %f464;
	cvt.f64.f32 	%fd607, %f751;
	cvt.f64.f32 	%fd608, %f748;
	mul.f64 	%fd609, %fd608, 0d4008000000000000;
	div.rn.f64 	%fd610, %fd609, %fd77;
	add.f64 	%fd611, %fd610, 0d3FF0000000000000;
	mul.f32 	%f752, %f748, %f748;
	cvt.f64.f32 	%fd612, %f752;
	mul.f64 	%fd613, %fd612, 0d4012000000000000;
	div.rn.f64 	%fd614, %fd613, %fd82;
	add.f64 	%fd615, %fd611, %fd614;
	sub.f64 	%fd616, %fd615, %fd86;
	mul.f64 	%fd617, %fd616, %fd607;
	cvt.rn.f32.f64 	%f753, %fd617;
	cvt.f64.f32 	%fd618, %f753;
	mul.f64 	%fd619, %fd66, %fd618;
	fma.rn.f64 	%fd620, %fd68, %fd606, %fd619;
	cvt.rn.f32.f64 	%f754, %fd620;
	add.s64 	%rd460, %rd70, %rd391;
	st.global.f32 	[%rd460], %f754;
	add.s64 	%rd461, %rd71, %rd391;
	ld.global.f32 	%f755, [%rd461];
	cvt.f64.f32 	%fd621, %f755;
	cvt.f64.f32 	%fd622, %f749;
	mul.f64 	%fd623, %fd622, 0d4008000000000000;
	mul.f64 	%fd624, %fd668, %fd623;
	mul.f64 	%fd625, %fd624, %fd96;
	mul.f64 	%fd626, %fd608, 0d4010000000000000;
	div.rn.f64 	%fd627, %fd626, %fd77;
	add.f64 	%fd628, %fd627, %fd129;
	mul.f64 	%fd629, %fd612, 0d4018000000000000;
	div.rn.f64 	%fd630, %fd629, %fd82;
	add.f64 	%fd631, %fd630, %fd628;
	sub.f64 	%fd632, %fd631, %fd103;
	mul.f64 	%fd633, %fd625, %fd632;
	cvt.rn.f32.f64 	%f756, %fd633;
	cvt.f64.f32 	%fd634, %f756;
	mul.f64 	%fd635, %fd66, %fd634;
	fma.rn.f64 	%fd636, %fd68, %fd621, %fd635;
	cvt.rn.f32.f64 	%f757, %fd636;
	add.s64 	%rd462, %rd72, %rd391;
	st.global.f32 	[%rd462], %f757;
	add.s64 	%rd463, %rd73, %rd391;
	ld.global.f32 	%f758, [%rd463];
	cvt.f64.f32 	%fd637, %f758;
	cvt.rn.f32.s32 	%f759, %r463;
	cvt.rn.f32.s32 	%f760, %r462;
	mul.f32 	%f761, %f784, %f760;
	fma.rn.f32 	%f762, %f783, %f759, %f761;
	cvt.rn.f32.s32 	%f763, %r461;
	fma.rn.f32 	%f764, %f785, %f763, %f762;
	ld.const.f32 	%f765, [d_w+72];
	mul.f32 	%f766, %f786, %f765;
	mul.f32 	%f767, %f766, %f464;
	cvt.f64.f32 	%fd638, %f767;
	cvt.f64.f32 	%fd639, %f764;
	mul.f64 	%fd640, %fd639, 0d4008000000000000;
	div.rn.f64 	%fd641, %fd640, %fd77;
	add.f64 	%fd642, %fd641, 0d3FF0000000000000;
	mul.f32 	%f768, %f764, %f764;
	cvt.f64.f32 	%fd643, %f768;
	mul.f64 	%fd644, %fd643, 0d4012000000000000;
	div.rn.f64 	%fd645, %fd644, %fd82;
	add.f64 	%fd646, %fd642, %fd645;
	sub.f64 	%fd647, %fd646, %fd86;
	mul.f64 	%fd648, %fd647, %fd638;
	cvt.rn.f32.f64 	%f769, %fd648;
	cvt.f64.f32 	%fd649, %f769;
	mul.f64 	%fd650, %fd66, %fd649;
	fma.rn.f64 	%fd651, %fd68, %fd637, %fd650;
	cvt.rn.f32.f64 	%f770, %fd651;
	add.s64 	%rd464, %rd74, %rd391;
	st.global.f32 	[%rd464], %f770;
	add.s64 	%rd465, %rd75, %rd391;
	ld.global.f32 	%f771, [%rd465];
	cvt.f64.f32 	%fd652, %f771;
	cvt.f64.f32 	%fd653, %f765;
	mul.f64 	%fd654, %fd653, 0d4008000000000000;
	mul.f64 	%fd655, %fd668, %fd654;
	mul.f64 	%fd656, %fd655, %fd96;
	mul.f64 	%fd657, %fd639, 0d4010000000000000;
	div.rn.f64 	%fd658, %fd657, %fd77;
	add.f64 	%fd659, %fd658, %fd129;
	mul.f64 	%fd660, %fd643, 0d4018000000000000;
	div.rn.f64 	%fd661, %fd660, %fd82;
	add.f64 	%fd662, %fd661, %fd659;
	sub.f64 	%fd663, %fd662, %fd103;
	mul.f64 	%fd664, %fd656, %fd663;
	cvt.rn.f32.f64 	%f772, %fd664;
	cvt.f64.f32 	%fd665, %f772;
	mul.f64 	%fd666, %fd66, %fd665;
	fma.rn.f64 	%fd667, %fd68, %fd652, %fd666;
	cvt.rn.f32.f64 	%f773, %fd667;
	add.s64 	%rd466, %rd76, %rd391;
	st.global.f32 	[%rd466], %f773;
	ret;

}


// ===== COMPILED SASS (sm_100) =====

	.target	sm_100

	.elftype	@"ET_EXEC"


//--------------------- .note.nv.tkinfo           --------------------------
	.section	.note.nv.tkinfo,"",@"SHT_NOTE"
	.sectionflags	@"SHF_NOTE_NV_TKINFO"
	.tkinfo
        /*0018*/ 	.word	0x00000002
        /*0030*/ 	.string	""
        /*0030*/ 	.string	"ptxas"
        /*0030*/ 	.string	"Cuda compilation tools, release 13.0, V13.0.88"
        /*0030*/ 	.string	"Build cuda_13.0.r13.0/compiler.36424714_0"
        /*0030*/ 	.string	"-arch sm_100 -m 64 "



//--------------------- .note.nv.cuinfo           --------------------------
	.section	.note.nv.cuinfo,"",@"SHT_NOTE"
	.sectionflags	@"SHF_NOTE_NV_CUINFO"
        /*0018*/ 	.short	0x0002
        /*001a*/ 	.short	0x0064
        /*001c*/ 	.short	0x0082
	.zero		2


//--------------------- .nv.info                  --------------------------
	.section	.nv.info,"",@"SHT_CUDA_INFO"
	.align	4


	//----- nvinfo : EIATTR_REGCOUNT
	.align		4
        /*0000*/ 	.byte	0x04, 0x2f
        /*0002*/ 	.short	(.L_12 - .L_11)
	.align		4
.L_11:
        /*0004*/ 	.word	index@(_Z17op_indv_advection14cudaPitchedPtrS_i)
        /*0008*/ 	.word	0x00000012


	//----- nvinfo : EIATTR_FRAME_SIZE
	.align		4
.L_12:
        /*000c*/ 	.byte	0x04, 0x11
        /*000e*/ 	.short	(.L_14 - .L_13)
	.align		4
.L_13:
        /*0010*/ 	.word	index@(_Z17op_indv_advection14cudaPitchedPtrS_i)
        /*0014*/ 	.word	0x00000000


	//----- nvinfo : EIATTR_REGCOUNT
	.align		4
.L_14:
        /*0018*/ 	.byte	0x04, 0x2f
        /*001a*/ 	.short	(.L_16 - .L_15)
	.align		4
.L_15:
        /*001c*/ 	.word	index@(_Z11d_collition14cudaPitchedPtrS_S_S_S_S_S_S_S_S_S_S_S_S_S_S_S_S_S_S_S_S_S_S_S_S_S_S_S_S_S_S_S_S_S_S_S_S_S_S_S_S_S_S_S_S_S_S_S_S_S_S_S_S_S_S_S_S_S_S_S_S_S_S_S_S_S_S_S_S_S_S_S_S_S_S_)
        /*0020*/ 	.word	0x000000ff


	//----- nvinfo : EIATTR_FRAME_SIZE
	.align		4
.L_16:
        /*0024*/ 	.byte	0x04, 0x11
        /*0026*/ 	.short	(.L_18 - .L_17)
	.align		4
.L_17:
        /*0028*/ 	.word	index@($__internal_3_$__cuda_sm3x_div_rn_noftz_f32_slowpath)
        /*002c*/ 	.word	0x000000a8


	//----- nvinfo : EIATTR_FRAME_SIZE
	.align		4
.L_18:
        /*0030*/ 	.byte	0x04, 0x11
        /*0032*/ 	.short	(.L_20 - .L_19)
	.align		4
.L_19:
        /*0034*/ 	.word	index@($__internal_2_$__cuda_sm20_dsqrt_rn_f64_mediumpath_v1)
        /*0038*/ 	.word	0x000000a8


	//----- nvinfo : EIATTR_FRAME_SIZE
	.align		4
.L_20:
        /*003c*/ 	.byte	0x04, 0x11
        /*003e*/ 	.short	(.L_22 - .L_21)
	.align		4
.L_21:
        /*0040*/ 	.word	index@($__internal_1_$__cuda_sm20_div_rn_f64_full)
        /*0044*/ 	.word	0x000000a8


	//----- nvinfo : EIATTR_FRAME_SIZE
	.align		4
.L_22:
        /*0048*/ 	.byte	0x04, 0x11
        /*004a*/ 	.short	(.L_24 - .L_23)
	.align		4
.L_23:
        /*004c*/ 	.word	index@($__internal_0_$__cuda_sm20_dblrcp_rn_slowpath_v3)
        /*0050*/ 	.word	0x000000a8


	//----- nvinfo : EIATTR_FRAME_SIZE
	.align		4
.L_24:
        /*0054*/ 	.byte	0x04, 0x11
        /*0056*/ 	.short	(.L_26 - .L_25)
	.align		4
.L_25:
        /*0058*/ 	.word	index@(_Z11d_collition14cudaPitchedPtrS_S_S_S_S_S_S_S_S_S_S_S_S_S_S_S_S_S_S_S_S_S_S_S_S_S_S_S_S_S_S_S_S_S_S_S_S_S_S_S_S_S_S_S_S_S_S_S_S_S_S_S_S_S_S_S_S_S_S_S_S_S_S_S_S_S_S_S_S_S_S_S_S_S_S_)
        /*005c*/ 	.word	0x000000a8


	//----- nvinfo : EIATTR_MIN_STACK_SIZE
	.align		4
.L_26:
        /*0060*/ 	.byte	0x04, 0x12
        /*0062*/ 	.short	(.L_28 - .L_27)
	.align		4
.L_27:
        /*0064*/ 	.word	index@(_Z11d_collition14cudaPitchedPtrS_S_S_S_S_S_S_S_S_S_S_S_S_S_S_S_S_S_S_S_S_S_S_S_S_S_S_S_S_S_S_S_S_S_S_S_S_S_S_S_S_S_S_S_S_S_S_S_S_S_S_S_S_S_S_S_S_S_S_S_S_S_S_S_S_S_S_S_S_S_S_S_S_S_S_)
        /*0068*/ 	.word	0x000000a8


	//----- nvinfo : EIATTR_MIN_STACK_SIZE
	.align		4
.L_28:
        /*006c*/ 	.byte	0x04, 0x12
        /*006e*/ 	.short	(.L_30 - .L_29)
	.align		4
.L_29:
        /*0070*/ 	.word	index@(_Z17op_indv_advection14cudaPitchedPtrS_i)
        /*0074*/ 	.word	0x00000000
.L_30:


//--------------------- .nv.compat                --------------------------
	.section	.nv.compat,"",@"SHT_CUDA_COMPAT_INFO"
	.align	4
        /*0000*/ 	.byte	0x02, 0x09, 0x00, 0x00, 0x02, 0x02, 0x01, 0x00, 0x02, 0x05, 0x05, 0x00, 0x03, 0x07, 0x01, 0x01
        /*0010*/ 	.byte	0x02, 0x03, 0x00, 0x00, 0x02, 0x06, 0x01, 0x00, 0x04, 0x0b, 0x08, 0x00, 0x01, 0x00, 0x00, 0x00
        /*0020*/ 	.byte	0x00, 0x00, 0x00, 0x00


//--------------------- .nv.info._Z11d_collition14cudaPitchedPtrS_S_S_S_S_S_S_S_S_S_S_S_S_S_S_S_S_S_S_S_S_S_S_S_S_S_S_S_S_S_S_S_S_S_S_S_S_S_S_S_S_S_S_S_S_S_S_S_S_S_S_S_S_S_S_S_S_S_S_S_S_S_S_S_S_S_S_S_S_S_S_S_S_S_S_ --------------------------
	.section	.nv.info._Z11d_collition14cudaPitchedPtrS_S_S_S_S_S_S_S_S_S_S_S_S_S_S_S_S_S_S_S_S_S_S_S_S_S_S_S_S_S_S_S_S_S_S_S_S_S_S_S_S_S_S_S_S_S_S_S_S_S_S_S_S_S_S_S_S_S_S_S_S_S_S_S_S_S_S_S_S_S_S_S_S_S_S_,"",@"SHT_CUDA_INFO"
	.sectionflags	@""
	.align	4


	//----- nvinfo : EIATTR_CUDA_API_VERSION
	.align		4
        /*0000*/ 	.byte	0x04, 0x37
        /*0002*/ 	.short	(.L_32 - .L_31)
.L_31:
        /*0004*/ 	.word	0x00000082


	//----- nvinfo : EIATTR_KPARAM_INFO
	.align		4
.L_32:
        /*0008*/ 	.byte	0x04, 0x17
        /*000a*/ 	.short	(.L_34 - .L_33)
.L_33:
        /*000c*/ 	.word	0x00000000
        /*0010*/ 	.short	0x004b
        /*0012*/ 	.short	0x0960
        /*0014*/ 	.byte	0x00, 0xf0, 0x81, 0x00


	//----- nvinfo : EIATTR_KPARAM_INFO
	.align		4
.L_34:
        /*0018*/ 	.byte	0x04, 0x17
        /*001a*/ 	.short	(.L_36 - .L_35)
.L_35:
        /*001c*/ 	.word	0x00000000
        /*0020*/ 	.short	0x004a
        /*0022*/ 	.short	0x0940
        /*0024*/ 	.byte	0x00, 0xf0, 0x81, 0x00


	//----- nvinfo : EIATTR_KPARAM_INFO
	.align		4
.L_36:
        /*0028*/ 	.byte	0x04, 0x17
        /*002a*/ 	.short	(.L_38 - .L_37)
.L_37:
        /*002c*/ 	.word	0x00000000
        /*0030*/ 	.short	0x0049
        /*0032*/ 	.short	0x0920
        /*0034*/ 	.byte	0x00, 0xf0, 0x81, 0x00


	//----- nvinfo : EIATTR_KPARAM_INFO
	.align		4
.L_38:
        /*0038*/ 	.byte	0x04, 0x17
        /*003a*/ 	.short	(.L_40 - .L_39)
.L_39:
        /*003c*/ 	.word	0x00000000
        /*0040*/ 	.short	0x0048
        /*0042*/ 	.short	0x0900
        /*0044*/ 	.byte	0x00, 0xf0, 0x81, 0x00


	//----- nvinfo : EIATTR_KPARAM_INFO
	.align		4
.L_40:
        /*0048*/ 	.byte	0x04, 0x17
        /*004a*/ 	.short	(.L_42 - .L_41)
.L_41:
        /*004c*/ 	.word	0x00000000
        /*0050*/ 	.short	0x0047
        /*0052*/ 	.short	0x08e0
        /*0054*/ 	.byte	0x00, 0xf0, 0x81, 0x00


	//----- nvinfo : EIATTR_KPARAM_INFO
	.align		4
.L_42:
        /*0058*/ 	.byte	0x04, 0x17
        /*005a*/ 	.short	(.L_44 - .L_43)
.L_43:
        /*005c*/ 	.word	0x00000000
        /*0060*/ 	.short	0x0046
        /*0062*/ 	.short	0x08c0
        /*0064*/ 	.byte	0x00, 0xf0, 0x81, 0x00


	//----- nvinfo : EIATTR_KPARAM_INFO
	.align		4
.L_44:
        /*0068*/ 	.byte	0x04, 0x17
        /*006a*/ 	.short	(.L_46 - .L_45)
.L_45:
        /*006c*/ 	.word	0x00000000
        /*0070*/ 	.short	0x0045
        /*0072*/ 	.short	0x08a0
        /*0074*/ 	.byte	0x00, 0xf0, 0x81, 0x00


	//----- nvinfo : EIATTR_KPARAM_INFO
	.align		4
.L_46:
        /*0078*/ 	.byte	0x04, 0x17
        /*007a*/ 	.short	(.L_48 - .L_47)
.L_47:
        /*007c*/ 	.word	0x00000000
        /*0080*/ 	.short	0x0044
        /*0082*/ 	.short	0x0880
        /*0084*/ 	.byte	0x00, 0xf0, 0x81, 0x00


	//----- nvinfo : EIATTR_KPARAM_INFO
	.align		4
.L_48:
        /*0088*/ 	.byte	0x04, 0x17
        /*008a*/ 	.short	(.L_50 - .L_49)
.L_49:
        /*008c*/ 	.word	0x00000000
        /*0090*/ 	.short	0x0043
        /*0092*/ 	.short	0x0860
        /*0094*/ 	.byte	0x00, 0xf0, 0x81, 0x00


	//----- nvinfo : EIATTR_KPARAM_INFO
	.align		4
.L_50:
        /*0098*/ 	.byte	0x04, 0x17
        /*009a*/ 	.short	(.L_52 - .L_51)
.L_51:
        /*009c*/ 	.word	0x00000000
        /*00a0*/ 	.short	0x0042
        /*00a2*/ 	.short	0x0840
        /*00a4*/ 	.byte	0x00, 0xf0, 0x81, 0x00


	//----- nvinfo : EIATTR_KPARAM_INFO
	.align		4
.L_52:
        /*00a8*/ 	.byte	0x04, 0x17
        /*00aa*/ 	.short	(.L_54 - .L_53)
.L_53:
        /*00ac*/ 	.word	0x00000000
        /*00b0*/ 	.short	0x0041
        /*00b2*/ 	.short	0x0820
        /*00b4*/ 	.byte	0x00, 0xf0, 0x81, 0x00


	//----- nvinfo : EIATTR_KPARAM_INFO
	.align		4
.L_54:
        /*00b8*/ 	.byte	0x04, 0x17
        /*00ba*/ 	.short	(.L_56 - .L_55)
.L_55:
        /*00bc*/ 	.word	0x00000000
        /*00c0*/ 	.short	0x0040
        /*00c2*/ 	.short	0x0800
        /*00c4*/ 	.byte	0x00, 0xf0, 0x81, 0x00


	//----- nvinfo : EIATTR_KPARAM_INFO
	.align		4
.L_56:
        /*00c8*/ 	.byte	0x04, 0x17
        /*00ca*/ 	.short	(.L_58 - .L_57)
.L_57:
        /*00cc*/ 	.word	0x00000000
        /*00d0*/ 	.short	0x003f
        /*00d2*/ 	.short	0x07e0
        /*00d4*/ 	.byte	0x00, 0xf0, 0x81, 0x00


	//----- nvinfo : EIATTR_KPARAM_INFO
	.align		4
.L_58:
        /*00d8*/ 	.byte	0x04, 0x17
        /*00da*/ 	.short	(.L_60 - .L_59)
.L_59:
        /*00dc*/ 	.word	0x00000000
        /*00e0*/ 	.short	0x003e
        /*00e2*/ 	.short	0x07c0
        /*00e4*/ 	.byte	0x00, 0xf0, 0x81, 0x00


	//----- nvinfo : EIATTR_KPARAM_INFO
	.align		4
.L_60:
        /*00e8*/ 	.byte	0x04, 0x17
        /*00ea*/ 	.short	(.L_62 - .L_61)
.L_61:
        /*00ec*/ 	.word	0x00000000
        /*00f0*/ 	.short	0x003d
        /*00f2*/ 	.short	0x07a0
        /*00f4*/ 	.byte	0x00, 0xf0, 0x81, 0x00


	//----- nvinfo : EIATTR_KPARAM_INFO
	.align		4
.L_62:
        /*00f8*/ 	.byte	0x04, 0x17
        /*00fa*/ 	.short	(.L_64 - .L_63)
.L_63:
        /*00fc*/ 	.word	0x00000000
        /*0100*/ 	.short	0x003c
        /*0102*/ 	.short	0x0780
        /*0104*/ 	.byte	0x00, 0xf0, 0x81, 0x00


	//----- nvinfo : EIATTR_KPARAM_INFO
	.align		4
.L_64:
        /*0108*/ 	.byte	0x04, 0x17
        /*010a*/ 	.short	(.L_66 - .L_65)
.L_65:
        /*010c*/ 	.word	0x00000000
        /*0110*/ 	.short	0x003b
        /*0112*/ 	.short	0x0760
        /*0114*/ 	.byte	0x00, 0xf0, 0x81, 0x00


	//----- nvinfo : EIATTR_KPARAM_INFO
	.align		4
.L_66:
        /*0118*/ 	.byte	0x04, 0x17
        /*011a*/ 	.short	(.L_68 - .L_67)
.L_67:
        /*011c*/ 	.word	0x00000000
        /*0120*/ 	.short	0x003a
        /*0122*/ 	.short	0x0740
        /*0124*/ 	.byte	0x00, 0xf0, 0x81, 0x00


	//----- nvinfo : EIATTR_KPARAM_INFO
	.align		4
.L_68:
        /*0128*/ 	.byte	0x04, 0x17
        /*012a*/ 	.short	(.L_70 - .L_69)
.L_69:
        /*012c*/ 	.word	0x00000000
        /*0130*/ 	.short	0x0039
        /*0132*/ 	.short	0x0720
        /*0134*/ 	.byte	0x00, 0xf0, 0x81, 0x00


	//----- nvinfo : EIATTR_KPARAM_INFO
	.align		4
.L_70:
        /*0138*/ 	.byte	0x04, 0x17
        /*013a*/ 	.short	(.L_72 - .L_71)
.L_71:
        /*013c*/ 	.word	0x00000000
        /*0140*/ 	.short	0x0038
        /*0142*/ 	.short	0x0700
        /*0144*/ 	.byte	0x00, 0xf0, 0x81, 0x00


	//----- nvinfo : EIATTR_KPARAM_INFO
	.align		4
.L_72:
        /*0148*/ 	.byte	0x04, 0x17
        /*014a*/ 	.short	(.L_74 - .L_73)
.L_73:
        /*014c*/ 	.word	0x00000000
        /*0150*/ 	.short	0x0037
        /*0152*/ 	.short	0x06e0
        /*0154*/ 	.byte	0x00, 0xf0, 0x81, 0x00


	//----- nvinfo : EIATTR_KPARAM_INFO
	.align		4
.L_74:
        /*0158*/ 	.byte	0x04, 0x17
        /*015a*/ 	.short	(.L_76 - .L_75)
.L_75:
        /*015c*/ 	.word	0x00000000
        /*0160*/ 	.short	0x0036
        /*0162*/ 	.short	0x06c0
        /*0164*/ 	.byte	0x00, 0xf0, 0x81, 0x00


	//----- nvinfo : EIATTR_KPARAM_INFO
	.align		4
.L_76:
        /*0168*/ 	.byte	0x04, 0x17
        /*016a*/ 	.short	(.L_78 - .L_77)
.L_77:
        /*016c*/ 	.word	0x00000000
        /*0170*/ 	.short	0x0035
        /*0172*/ 	.short	0x06a0
        /*0174*/ 	.byte	0x00, 0xf0, 0x81, 0x00


	//----- nvinfo : EIATTR_KPARAM_INFO
	.align		4
.L_78:
        /*0178*/ 	.byte	0x04, 0x17
        /*017a*/ 	.short	(.L_80 - .L_79)
.L_79:
        /*017c*/ 	.word	0x00000000
        /*0180*/ 	.short	0x0034
        /*0182*/ 	.short	0x0680
        /*0184*/ 	.byte	0x00, 0xf0, 0x81, 0x00


	//----- nvinfo : EIATTR_KPARAM_INFO
	.align		4
.L_80:
        /*0188*/ 	.byte	0x04, 0x17
        /*018a*/ 	.short	(.L_82 - .L_81)
.L_81:
        /*018c*/ 	.word	0x00000000
        /*0190*/ 	.short	0x0033
        /*0192*/ 	.short	0x0660
        /*0194*/ 	.byte	0x00, 0xf0, 0x81, 0x00


	//----- nvinfo : EIATTR_KPARAM_INFO
	.align		4
.L_82:
        /*0198*/ 	.byte	0x04, 0x17
        /*019a*/ 	.short	(.L_84 - .L_83)
.L_83:
        /*019c*/ 	.word	0x00000000
        /*01a0*/ 	.short	0x0032
        /*01a2*/ 	.short	0x0640
        /*01a4*/ 	.byte	0x00, 0xf0, 0x81, 0x00


	//----- nvinfo : EIATTR_KPARAM_INFO
	.align		4
.L_84:
        /*01a8*/ 	.byte	0x04, 0x17
        /*01aa*/ 	.short	(.L_86 - .L_85)
.L_85:
        /*01ac*/ 	.word	0x00000000
        /*01b0*/ 	.short	0x0031
        /*01b2*/ 	.short	0x0620
        /*01b4*/ 	.byte	0x00, 0xf0, 0x81, 0x00


	//----- nvinfo : EIATTR_KPARAM_INFO
	.align		4
.L_86:
        /*01b8*/ 	.byte	0x04, 0x17
        /*01ba*/ 	.short	(.L_88 - .L_87)
.L_87:
        /*01bc*/ 	.word	0x00000000
        /*01c0*/ 	.short	0x0030
        /*01c2*/ 	.short	0x0600
        /*01c4*/ 	.byte	0x00, 0xf0, 0x81, 0x00


	//----- nvinfo : EIATTR_KPARAM_INFO
	.align		4
.L_88:
        /*01c8*/ 	.byte	0x04, 0x17
        /*01ca*/ 	.short	(.L_90 - .L_89)
.L_89:
        /*01cc*/ 	.word	0x00000000
        /*01d0*/ 	.short	0x002f
        /*01d2*/ 	.short	0x05e0
        /*01d4*/ 	.byte	0x00, 0xf0, 0x81, 0x00


	//----- nvinfo : EIATTR_KPARAM_INFO
	.align		4
.L_90:
        /*01d8*/ 	.byte	0x04, 0x17
        /*01da*/ 	.short	(.L_92 - .L_91)
.L_91:
        /*01dc*/ 	.word	0x00000000
        /*01e0*/ 	.short	0x002e
        /*01e2*/ 	.short	0x05c0
        /*01e4*/ 	.byte	0x00, 0xf0, 0x81, 0x00


	//----- nvinfo : EIATTR_KPARAM_INFO
	.align		4
.L_92:
        /*01e8*/ 	.byte	0x04, 0x17
        /*01ea*/ 	.short	(.L_94 - .L_93)
.L_93:
        /*01ec*/ 	.word	0x00000000
        /*01f0*/ 	.short	0x002d
        /*01f2*/ 	.short	0x05a0
        /*01f4*/ 	.byte	0x00, 0xf0, 0x81, 0x00


	//----- nvinfo : EIATTR_KPARAM_INFO
	.align		4
.L_94:
        /*01f8*/ 	.byte	0x04, 0x17
        /*01fa*/ 	.short	(.L_96 - .L_95)
.L_95:
        /*01fc*/ 	.word	0x00000000
        /*0200*/ 	.short	0x002c
        /*0202*/ 	.short	0x0580
        /*0204*/ 	.byte	0x00, 0xf0, 0x81, 0x00


	//----- nvinfo : EIATTR_KPARAM_INFO
	.align		4
.L_96:
        /*0208*/ 	.byte	0x04, 0x17
        /*020a*/ 	.short	(.L_98 - .L_97)
.L_97:
        /*020c*/ 	.word	0x00000000
        /*0210*/ 	.short	0x002b
        /*0212*/ 	.short	0x0560
        /*0214*/ 	.byte	0x00, 0xf0, 0x81, 0x00


	//----- nvinfo : EIATTR_KPARAM_INFO
	.align		4
.L_98:
        /*0218*/ 	.byte	0x04, 0x17
        /*021a*/ 	.short	(.L_100 - .L_99)
.L_99:
        /*021c*/ 	.word	0x00000000
        /*0220*/ 	.short	0x002a
        /*0222*/ 	.short	0x0540
        /*0224*/ 	.byte	0x00, 0xf0, 0x81, 0x00


	//----- nvinfo : EIATTR_KPARAM_INFO
	.align		4
.L_100:
        /*0228*/ 	.byte	0x04, 0x17
        /*022a*/ 	.short	(.L_102 - .L_101)
.L_101:
        /*022c*/ 	.word	0x00000000
        /*0230*/ 	.short	0x0029
        /*0232*/ 	.short	0x0520
        /*0234*/ 	.byte	0x00, 0xf0, 0x81, 0x00


	//----- nvinfo : EIATTR_KPARAM_INFO
	.align		4
.L_102:
        /*0238*/ 	.byte	0x04, 0x17
        /*023a*/ 	.short	(.L_104 - .L_103)
.L_103:
        /*023c*/ 	.word	0x00000000
        /*0240*/ 	.short	0x0028
        /*0242*/ 	.short	0x0500
        /*0244*/ 	.byte	0x00, 0xf0, 0x81, 0x00


	//----- nvinfo : EIATTR_KPARAM_INFO
	.align		4
.L_104:
        /*0248*/ 	.byte	0x04, 0x17
        /*024a*/ 	.short	(.L_106 - .L_105)
.L_105:
        /*024c*/ 	.word	0x00000000
        /*0250*/ 	.short	0x0027
        /*0252*/ 	.short	0x04e0
        /*0254*/ 	.byte	0x00, 0xf0, 0x81, 0x00


	//----- nvinfo : EIATTR_KPARAM_INFO
	.align		4
.L_106:
        /*0258*/ 	.byte	0x04, 0x17
        /*025a*/ 	.short	(.L_108 - .L_107)
.L_107:
        /*025c*/ 	.word	0x00000000
        /*0260*/ 	.short	0x0026
        /*0262*/ 	.short	0x04c0
        /*0264*/ 	.byte	0x00, 0xf0, 0x81, 0x00


	//----- nvinfo : EIATTR_KPARAM_INFO
	.align		4
.L_108:
        /*0268*/ 	.byte	0x04, 0x17
        /*026a*/ 	.short	(.L_110 - .L_109)
.L_109:
        /*026c*/ 	.word	0x00000000
        /*0270*/ 	.short	0x0025
        /*0272*/ 	.short	0x04a0
        /*0274*/ 	.byte	0x00, 0xf0, 0x81, 0x00


	//----- nvinfo : EIATTR_KPARAM_INFO
	.align		4
.L_110:
        /*0278*/ 	.byte	0x04, 0x17
        /*027a*/ 	.short	(.L_112 - .L_111)
.L_111:
        /*027c*/ 	.word	0x00000000
        /*0280*/ 	.short	0x0024
        /*0282*/ 	.short	0x0480
        /*0284*/ 	.byte	0x00, 0xf0, 0x81, 0x00


	//----- nvinfo : EIATTR_KPARAM_INFO
	.align		4
.L_112:
        /*0288*/ 	.byte	0x04, 0x17
        /*028a*/ 	.short	(.L_114 - .L_113)
.L_113:
        /*028c*/ 	.word	0x00000000
        /*0290*/ 	.short	0x0023
        /*0292*/ 	.short	0x0460
        /*0294*/ 	.byte	0x00, 0xf0, 0x81, 0x00


	//----- nvinfo : EIATTR_KPARAM_INFO
	.align		4
.L_114:
        /*0298*/ 	.byte	0x04, 0x17
        /*029a*/ 	.short	(.L_116 - .L_115)
.L_115:
        /*029c*/ 	.word	0x00000000
        /*02a0*/ 	.short	0x0022
        /*02a2*/ 	.short	0x0440
        /*02a4*/ 	.byte	0x00, 0xf0, 0x81, 0x00


	//----- nvinfo : EIATTR_KPARAM_INFO
	.align		4
.L_116:
        /*02a8*/ 	.byte	0x04, 0x17
        /*02aa*/ 	.short	(.L_118 - .L_117)
.L_117:
        /*02ac*/ 	.word	0x00000000
        /*02b0*/ 	.short	0x0021
        /*02b2*/ 	.short	0x0420
        /*02b4*/ 	.byte	0x00, 0xf0, 0x81, 0x00


	//----- nvinfo : EIATTR_KPARAM_INFO
	.align		4
.L_118:
        /*02b8*/ 	.byte	0x04, 0x17
        /*02ba*/ 	.short	(.L_120 - .L_119)
.L_119:
        /*02bc*/ 	.word	0x00000000
        /*02c0*/ 	.short	0x0020
        /*02c2*/ 	.short	0x0400
        /*02c4*/ 	.byte	0x00, 0xf0, 0x81, 0x00


	//----- nvinfo : EIATTR_KPARAM_INFO
	.align		4
.L_120:
        /*02c8*/ 	.byte	0x04, 0x17
        /*02ca*/ 	.short	(.L_122 - .L_121)
.L_121:
        /*02cc*/ 	.word	0x00000000
        /*02d0*/ 	.short	0x001f
        /*02d2*/ 	.short	0x03e0
        /*02d4*/ 	.byte	0x00, 0xf0, 0x81, 0x00


	//----- nvinfo : EIATTR_KPARAM_INFO
	.align		4
.L_122:
        /*02d8*/ 	.byte	0x04, 0x17
        /*02da*/ 	.short	(.L_124 - .L_123)
.L_123:
        /*02dc*/ 	.word	0x00000000
        /*02e0*/ 	.short	0x001e
        /*02e2*/ 	.short	0x03c0
        /*02e4*/ 	.byte	0x00, 0xf0, 0x81, 0x00


	//----- nvinfo : EIATTR_KPARAM_INFO
	.align		4
.L_124:
        /*02e8*/ 	.byte	0x04, 0x17
        /*02ea*/ 	.short	(.L_126 - .L_125)
.L_125:
        /*02ec*/ 	.word	0x00000000
        /*02f0*/ 	.short	0x001d
        /*02f2*/ 	.short	0x03a0
        /*02f4*/ 	.byte	0x00, 0xf0, 0x81, 0x00


	//----- nvinfo : EIATTR_KPARAM_INFO
	.align		4
.L_126:
        /*02f8*/ 	.byte	0x04, 0x17
        /*02fa*/ 	.short	(.L_128 - .L_127)
.L_127:
        /*02fc*/ 	.word	0x00000000
        /*0300*/ 	.short	0x001c
        /*0302*/ 	.short	0x0380
        /*0304*/ 	.byte	0x00, 0xf0, 0x81, 0x00


	//----- nvinfo : EIATTR_KPARAM_INFO
	.align		4
.L_128:
        /*0308*/ 	.byte	0x04, 0x17
        /*030a*/ 	.short	(.L_130 - .L_129)
.L_129:
        /*030c*/ 	.word	0x00000000
        /*0310*/ 	.short	0x001b
        /*0312*/ 	.short	0x0360
        /*0314*/ 	.byte	0x00, 0xf0, 0x81, 0x00


	//----- nvinfo : EIATTR_KPARAM_INFO
	.align		4
.L_130:
        /*0318*/ 	.byte	0x04, 0x17
        /*031a*/ 	.short	(.L_132 - .L_131)
.L_131:
        /*031c*/ 	.word	0x00000000
        /*0320*/ 	.short	0x001a
        /*0322*/ 	.short	0x0340
        /*0324*/ 	.byte	0x00, 0xf0, 0x81, 0x00


	//----- nvinfo : EIATTR_KPARAM_INFO
	.align		4
.L_132:
        /*0328*/ 	.byte	0x04, 0x17
        /*032a*/ 	.short	(.L_134 - .L_133)
.L_133:
        /*032c*/ 	.word	0x00000000
        /*0330*/ 	.short	0x0019
        /*0332*/ 	.short	0x0320
        /*0334*/ 	.byte	0x00, 0xf0, 0x81, 0x00


	//----- nvinfo : EIATTR_KPARAM_INFO
	.align		4
.L_134:
        /*0338*/ 	.byte	0x04, 0x17
        /*033a*/ 	.short	(.L_136 - .L_135)
.L_135:
        /*033c*/ 	.word	0x00000000
        /*0340*/ 	.short	0x0018
        /*0342*/ 	.short	0x0300
        /*0344*/ 	.byte	0x00, 0xf0, 0x81, 0x00


	//----- nvinfo : EIATTR_KPARAM_INFO
	.align		4
.L_136:
        /*0348*/ 	.byte	0x04, 0x17
        /*034a*/ 	.short	(.L_138 - .L_137)
.L_137:
        /*034c*/ 	.word	0x00000000
        /*0350*/ 	.short	0x0017
        /*0352*/ 	.short	0x02e0
        /*0354*/ 	.byte	0x00, 0xf0, 0x81, 0x00


	//----- nvinfo : EIATTR_KPARAM_INFO
	.align		4
.L_138:
        /*0358*/ 	.byte	0x04, 0x17
        /*035a*/ 	.short	(.L_140 - .L_139)
.L_139:
        /*035c*/ 	.word	0x00000000
        /*0360*/ 	.short	0x0016
        /*0362*/ 	.short	0x02c0
        /*0364*/ 	.byte	0x00, 0xf0, 0x81, 0x00


	//----- nvinfo : EIATTR_KPARAM_INFO
	.align		4
.L_140:
        /*0368*/ 	.byte	0x04, 0x17
        /*036a*/ 	.short	(.L_142 - .L_141)
.L_141:
        /*036c*/ 	.word	0x00000000
        /*0370*/ 	.short	0x0015
        /*0372*/ 	.short	0x02a0
        /*0374*/ 	.byte	0x00, 0xf0, 0x81, 0x00


	//----- nvinfo : EIATTR_KPARAM_INFO
	.align		4
.L_142:
        /*0378*/ 	.byte	0x04, 0x17
        /*037a*/ 	.short	(.L_144 - .L_143)
.L_143:
        /*037c*/ 	.word	0x00000000
        /*0380*/ 	.short	0x0014
        /*0382*/ 	.short	0x0280
        /*0384*/ 	.byte	0x00, 0xf0, 0x81, 0x00


	//----- nvinfo : EIATTR_KPARAM_INFO
	.align		4
.L_144:
        /*0388*/ 	.byte	0x04, 0x17
        /*038a*/ 	.short	(.L_146 - .L_145)
.L_145:
        /*038c*/ 	.word	0x00000000
        /*0390*/ 	.short	0x0013
        /*0392*/ 	.short	0x0260
        /*0394*/ 	.byte	0x00, 0xf0, 0x81, 0x00


	//----- nvinfo : EIATTR_KPARAM_INFO
	.align		4
.L_146:
        /*0398*/ 	.byte	0x04, 0x17
        /*039a*/ 	.short	(.L_148 - .L_147)
.L_147:
        /*039c*/ 	.word	0x00000000
        /*03a0*/ 	.short	0x0012
        /*03a2*/ 	.short	0x0240
        /*03a4*/ 	.byte	0x00, 0xf0, 0x81, 0x00


	//----- nvinfo : EIATTR_KPARAM_INFO
	.align		4
.L_148:
        /*03a8*/ 	.byte	0x04, 0x17
        /*03aa*/ 	.short	(.L_150 - .L_149)
.L_149:
        /*03ac*/ 	.word	0x00000000
        /*03b0*/ 	.short	0x0011
        /*03b2*/ 	.short	0x0220
        /*03b4*/ 	.byte	0x00, 0xf0, 0x81, 0x00


	//----- nvinfo : EIATTR_KPARAM_INFO
	.align		4
.L_150:
        /*03b8*/ 	.byte	0x04, 0x17
        /*03ba*/ 	.short	(.L_152 - .L_151)
.L_151:
        /*03bc*/ 	.word	0x00000000
        /*03c0*/ 	.short	0x0010
        /*03c2*/ 	.short	0x0200
        /*03c4*/ 	.byte	0x00, 0xf0, 0x81, 0x00


	//----- nvinfo : EIATTR_KPARAM_INFO
	.align		4
.L_152:
        /*03c8*/ 	.byte	0x04, 0x17
        /*03ca*/ 	.short	(.L_154 - .L_153)
.L_153:
        /*03cc*/ 	.word	0x00000000
        /*03d0*/ 	.short	0x000f
        /*03d2*/ 	.short	0x01e0
        /*03d4*/ 	.byte	0x00, 0xf0, 0x81, 0x00


	//----- nvinfo : EIATTR_KPARAM_INFO
	.align		4
.L_154:
        /*03d8*/ 	.byte	0x04, 0x17
        /*03da*/ 	.short	(.L_156 - .L_155)
.L_155:
        /*03dc*/ 	.word	0x00000000
        /*03e0*/ 	.short	0x000e
        /*03e2*/ 	.short	0x01c0
        /*03e4*/ 	.byte	0x00, 0xf0, 0x81, 0x00


	//----- nvinfo : EIATTR_KPARAM_INFO
	.align		4
.L_156:
        /*03e8*/ 	.byte	0x04, 0x17
        /*03ea*/ 	.short	(.L_158 - .L_157)
.L_157:
        /*03ec*/ 	.word	0x00000000
        /*03f0*/ 	.short	0x000d
        /*03f2*/ 	.short	0x01a0
        /*03f4*/ 	.byte	0x00, 0xf0, 0x81, 0x00


	//----- nvinfo : EIATTR_KPARAM_INFO
	.align		4
.L_158:
        /*03f8*/ 	.byte	0x04, 0x17
        /*03fa*/ 	.short	(.L_160 - .L_159)
.L_159:
        /*03fc*/ 	.word	0x00000000
        /*0400*/ 	.short	0x000c
        /*0402*/ 	.short	0x0180
        /*0404*/ 	.byte	0x00, 0xf0, 0x81, 0x00


	//----- nvinfo : EIATTR_KPARAM_INFO
	.align		4
.L_160:
        /*0408*/ 	.byte	0x04, 0x17
        /*040a*/ 	.short	(.L_162 - .L_161)
.L_161:
        /*040c*/ 	.word	0x00000000
        /*0410*/ 	.short	0x000b
        /*0412*/ 	.short	0x0160
        /*0414*/ 	.byte	0x00, 0xf0, 0x81, 0x00


	//----- nvinfo : EIATTR_KPARAM_INFO
	.align		4
.L_162:
        /*0418*/ 	.byte	0x04, 0x17
        /*041a*/ 	.short	(.L_164 - .L_163)
.L_163:
        /*041c*/ 	.word	0x00000000
        /*0420*/ 	.short	0x000a
        /*0422*/ 	.short	0x0140
        /*0424*/ 	.byte	0x00, 0xf0, 0x81, 0x00


	//----- nvinfo : EIATTR_KPARAM_INFO
	.align		4
.L_164:
        /*0428*/ 	.byte	0x04, 0x17
        /*042a*/ 	.short	(.L_166 - .L_165)
.L_165:
        /*042c*/ 	.word	0x00000000
        /*0430*/ 	.short	0x0009
        /*0432*/ 	.short	0x0120
        /*0434*/ 	.byte	0x00, 0xf0, 0x81, 0x00


	//----- nvinfo : EIATTR_KPARAM_INFO
	.align		4
.L_166:
        /*0438*/ 	.byte	0x04, 0x17
        /*043a*/ 	.short	(.L_168 - .L_167)
.L_167:
        /*043c*/ 	.word	0x00000000
        /*0440*/ 	.short	0x0008
        /*0442*/ 	.short	0x0100
        /*0444*/ 	.byte	0x00, 0xf0, 0x81, 0x00


	//----- nvinfo : EIATTR_KPARAM_INFO
	.align		4
.L_168:
        /*0448*/ 	.byte	0x04, 0x17
        /*044a*/ 	.short	(.L_170 - .L_169)
.L_169:
        /*044c*/ 	.word	0x00000000
        /*0450*/ 	.short	0x0007
        /*0452*/ 	.short	0x00e0
        /*0454*/ 	.byte	0x00, 0xf0, 0x81, 0x00


	//----- nvinfo : EIATTR_KPARAM_INFO
	.align		4
.L_170:
        /*0458*/ 	.byte	0x04, 0x17
        /*045a*/ 	.short	(.L_172 - .L_171)
.L_171:
        /*045c*/ 	.word	0x00000000
        /*0460*/ 	.short	0x0006
        /*0462*/ 	.short	0x00c0
        /*0464*/ 	.byte	0x00, 0xf0, 0x81, 0x00


	//----- nvinfo : EIATTR_KPARAM_INFO
	.align		4
.L_172:
        /*0468*/ 	.byte	0x04, 0x17
        /*046a*/ 	.short	(.L_174 - .L_173)
.L_173:
        /*046c*/ 	.word	0x00000000
        /*0470*/ 	.short	0x0005
        /*0472*/ 	.short	0x00a0
        /*0474*/ 	.byte	0x00, 0xf0, 0x81, 0x00


	//----- nvinfo : EIATTR_KPARAM_INFO
	.align		4
.L_174:
        /*0478*/ 	.byte	0x04, 0x17
        /*047a*/ 	.short	(.L_176 - .L_175)
.L_175:
        /*047c*/ 	.word	0x00000000
        /*0480*/ 	.short	0x0004
        /*0482*/ 	.short	0x0080
        /*0484*/ 	.byte	0x00, 0xf0, 0x81, 0x00


	//----- nvinfo : EIATTR_KPARAM_INFO
	.align		4
.L_176:
        /*0488*/ 	.byte	0x04, 0x17
        /*048a*/ 	.short	(.L_178 - .L_177)
.L_177:
        /*048c*/ 	.word	0x00000000
        /*0490*/ 	.short	0x0003
        /*0492*/ 	.short	0x0060
        /*0494*/ 	.byte	0x00, 0xf0, 0x81, 0x00


	//----- nvinfo : EIATTR_KPARAM_INFO
	.align		4
.L_178:
        /*0498*/ 	.byte	0x04, 0x17
        /*049a*/ 	.short	(.L_180 - .L_179)
.L_179:
        /*049c*/ 	.word	0x00000000
        /*04a0*/ 	.short	0x0002
        /*04a2*/ 	.short	0x0040
        /*04a4*/ 	.byte	0x00, 0xf0, 0x81, 0x00


	//----- nvinfo : EIATTR_KPARAM_INFO
	.align		4
.L_180:
        /*04a8*/ 	.byte	0x04, 0x17
        /*04aa*/ 	.short	(.L_182 - .L_181)
.L_181:
        /*04ac*/ 	.word	0x00000000
        /*04b0*/ 	.short	0x0001
        /*04b2*/ 	.short	0x0020
        /*04b4*/ 	.byte	0x00, 0xf0, 0x81, 0x00


	//----- nvinfo : EIATTR_KPARAM_INFO
	.align		4
.L_182:
        /*04b8*/ 	.byte	0x04, 0x17
        /*04ba*/ 	.short	(.L_184 - .L_183)
.L_183:
        /*04bc*/ 	.word	0x00000000
        /*04c0*/ 	.short	0x0000
        /*04c2*/ 	.short	0x0000
        /*04c4*/ 	.byte	0x00, 0xf0, 0x81, 0x00


	//----- nvinfo : EIATTR_SPARSE_MMA_MASK
	.align		4
.L_184:
        /*04c8*/ 	.byte	0x03, 0x50
        /*04ca*/ 	.short	0x0000


	//----- nvinfo : EIATTR_MAXREG_COUNT
	.align		4
        /*04cc*/ 	.byte	0x03, 0x1b
        /*04ce*/ 	.short	0x00ff


	//----- nvinfo : EIATTR_ANNOTATIONS
	.align		4
        /*04d0*/ 	.byte	0x04, 0x55
        /*04d2*/ 	.short	(.L_186 - .L_185)


	//   ....[0]....
.L_185:
        /*04d4*/ 	.word	0x00000001
        /*04d8*/ 	.byte	0x00, 0x0e, 0x00, 0x00, 0x01, 0x00, 0x00, 0x00, 0x90, 0x0e, 0x00, 0x00, 0x01, 0x00, 0x00, 0x00
        /* <DEDUP_REMOVED lines=9> */
        /*0578*/ 	.byte	0xc0, 0xd3, 0x00, 0x00, 0x01, 0x00, 0x00, 0x00, 0xa0, 0xd8, 0x00, 0x00


	//----- nvinfo : EIATTR_MERCURY_ISA_VERSION
	.align		4
.L_186:
        /*0584*/ 	.byte	0x03, 0x5f
        /*0586*/ 	.short	0x0101


	//----- nvinfo : EIATTR_VRC_CTA_INIT_COUNT
	.align		4
        /*0588*/ 	.byte	0x02, 0x4a
	.zero		1
	.zero		1


	//----- nvinfo : EIATTR_EXIT_INSTR_OFFSETS
	.align		4
        /*058c*/ 	.byte	0x04, 0x1c
        /*058e*/ 	.short	(.L_188 - .L_187)


	//   ....[0]....
.L_187:
        /*0590*/ 	.word	0x00011320


	//----- nvinfo : EIATTR_CRS_STACK_SIZE
	.align		4
.L_188:
        /*0594*/ 	.byte	0x04, 0x1e
        /*0596*/ 	.short	(.L_190 - .L_189)
.L_189:
        /*0598*/ 	.word	0x00000000


	//----- nvinfo : EIATTR_CBANK_PARAM_SIZE
	.align		4
.L_190:
        /*059c*/ 	.byte	0x03, 0x19
        /*059e*/ 	.short	0x0980


	//----- nvinfo : EIATTR_PARAM_CBANK
	.align		4
        /*05a0*/ 	.byte	0x04, 0x0a
        /*05a2*/ 	.short	(.L_192 - .L_191)
	.align		4
.L_191:
        /*05a4*/ 	.word	index@(.nv.constant0._Z11d_collition14cudaPitchedPtrS_S_S_S_S_S_S_S_S_S_S_S_S_S_S_S_S_S_S_S_S_S_S_S_S_S_S_S_S_S_S_S_S_S_S_S_S_S_S_S_S_S_S_S_S_S_S_S_S_S_S_S_S_S_S_S_S_S_S_S_S_S_S_S_S_S_S_S_S_S_S_S_S_S_S_)
        /*05a8*/ 	.short	0x0380
        /*05aa*/ 	.short	0x0980


	//----- nvinfo : EIATTR_SW_WAR
	.align		4
.L_192:
        /*05ac*/ 	.byte	0x04, 0x36
        /*05ae*/ 	.short	(.L_194 - .L_193)
.L_193:
        /*05b0*/ 	.word	0x00000008
.L_194:


//--------------------- .nv.info._Z17op_indv_advection14cudaPitchedPtrS_i --------------------------
	.section	.nv.info._Z17op_indv_advection14cudaPitchedPtrS_i,"",@"SHT_CUDA_INFO"
	.sectionflags	@""
	.align	4


	//----- nvinfo : EIATTR_CUDA_API_VERSION
	.align		4
        /*0000*/ 	.byte	0x04, 0x37
        /*0002*/ 	.short	(.L_196 - .L_195)
.L_195:
        /*0004*/ 	.word	0x00000082


	//----- nvinfo : EIATTR_KPARAM_INFO
	.align		4
.L_196:
        /*0008*/ 	.byte	0x04, 0x17
        /*000a*/ 	.short	(.L_198 - .L_197)
.L_197:
        /*000c*/ 	.word	0x00000000
        /*0010*/ 	.short	0x0002
        /*0012*/ 	.short	0x0040
        /*0014*/ 	.byte	0x00, 0xf0, 0x11, 0x00


	//----- nvinfo : EIATTR_KPARAM_INFO
	.align		4
.L_198:
        /*0018*/ 	.byte	0x04, 0x17
        /*001a*/ 	.short	(.L_200 - .L_199)
.L_199:
        /*001c*/ 	.word	0x00000000
        /*0020*/ 	.short	0x0001
        /*0022*/ 	.short	0x0020
        /*0024*/ 	.byte	0x00, 0xf0, 0x81, 0x00


	//----- nvinfo : EIATTR_KPARAM_INFO
	.align		4
.L_200:
        /*0028*/ 	.byte	0x04, 0x17
        /*002a*/ 	.short	(.L_202 - .L_201)
.L_201:
        /*002c*/ 	.word	0x00000000
        /*0030*/ 	.short	0x0000
        /*0032*/ 	.short	0x0000
        /*0034*/ 	.byte	0x00, 0xf0, 0x81, 0x00


	//----- nvinfo : EIATTR_SPARSE_MMA_MASK
	.align		4
.L_202:
        /*0038*/ 	.byte	0x03, 0x50
        /*003a*/ 	.short	0x0000


	//----- nvinfo : EIATTR_MAXREG_COUNT
	.align		4
        /*003c*/ 	.byte	0x03, 0x1b
        /*003e*/ 	.short	0x00ff


	//----- nvinfo : EIATTR_MERCURY_ISA_VERSION
	.align		4
        /*0040*/ 	.byte	0x03, 0x5f
        /*0042*/ 	.short	0x0101


	//----- nvinfo : EIATTR_VRC_CTA_INIT_COUNT
	.align		4
        /*0044*/ 	.byte	0x02, 0x4a
	.zero		1
	.zero		1


	//----- nvinfo : EIATTR_EXIT_INSTR_OFFSETS
	.align		4
        /*0048*/ 	.byte	0x04, 0x1c
        /*004a*/ 	.short	(.L_204 - .L_203)


	//   ....[0]....
.L_203:
        /*004c*/ 	.word	0x000002d0


	//   ....[1]....
        /*0050*/ 	.word	0x000003b0


	//----- nvinfo : EIATTR_CBANK_PARAM_SIZE
	.align		4
.L_204:
        /*0054*/ 	.byte	0x03, 0x19
        /*0056*/ 	.short	0x0044


	//----- nvinfo : EIATTR_PARAM_CBANK
	.align		4
        /*0058*/ 	.byte	0x04, 0x0a
        /*005a*/ 	.short	(.L_206 - .L_205)
	.align		4
.L_205:
        /*005c*/ 	.word	index@(.nv.constant0._Z17op_indv_advection14cudaPitchedPtrS_i)
        /*0060*/ 	.short	0x0380
        /*0062*/ 	.short	0x0044


	//----- nvinfo : EIATTR_SW_WAR
	.align		4
.L_206:
        /*0064*/ 	.byte	0x04, 0x36
        /*0066*/ 	.short	(.L_208 - .L_207)
.L_207:
        /*0068*/ 	.word	0x00000008
.L_208:


//--------------------- .nv.callgraph             --------------------------
	.section	.nv.callgraph,"",@"SHT_CUDA_CALLGRAPH"
	.align	4
	.sectionentsize	8
	.align		4
        /*0000*/ 	.word	0x00000000
	.align		4
        /*0004*/ 	.word	0xffffffff
	.align		4
        /*0008*/ 	.word	0x00000000
	.align		4
        /*000c*/ 	.word	0xfffffffe
	.align		4
        /*0010*/ 	.word	0x00000000
	.align		4
        /*0014*/ 	.word	0xfffffffd
	.align		4
        /*0018*/ 	.word	0x00000000
	.align		4
        /*001c*/ 	.word	0xfffffffc


//--------------------- .nv.constant3             --------------------------
	.section	.nv.constant3,"a",@progbits
	.align	4
.nv.constant3:
	.type		d_w,@object
	.size		d_w,(d_Vx - d_w)
d_w:
	.zero		76
	.type		d_Vx,@object
	.size		d_Vx,(d_Vy - d_Vx)
d_Vx:
	.zero		76
	.type		d_Vy,@object
	.size		d_Vy,(d_Vz - d_Vy)
d_Vy:
	.zero		76
	.type		d_Vz,@object
	.size		d_Vz,(d_cl - d_Vz)
d_Vz:
	.zero		76
	.type		d_cl,@object
	.size		d_cl,(d_C - d_cl)
d_cl:
        /*0130*/ 	.byte	0x01, 0x00, 0x00, 0x00
	.type		d_C,@object
	.size		d_C,(d_tau - d_C)
d_C:
        /*0134*/ 	.byte	0x01, 0x00, 0x00, 0x00
	.type		d_tau,@object
	.size		d_tau,(d_cm_x - d_tau)
d_tau:
        /*0138*/ 	.byte	0x00, 0x00, 0xf0, 0x40
	.type		d_cm_x,@object
	.size		d_cm_x,(d_cm_y - d_cm_x)
d_cm_x:
        /*013c*/ 	.byte	0x64, 0x00, 0x00, 0x00
	.type		d_cm_y,@object
	.size		d_cm_y,(d_cm_z - d_cm_y)
d_cm_y:
        /*0140*/ 	.byte	0x32, 0x00, 0x00, 0x00
	.type		d_cm_z,@object
	.size		d_cm_z,(d_R - d_cm_z)
d_cm_z:
        /*0144*/ 	.byte	0x32, 0x00, 0x00, 0x00
	.type		d_R,@object
	.size		d_R,(.L_10 - d_R)
d_R:
        /*0148*/ 	.byte	0x0a, 0x00, 0x00, 0x00
.L_10:


//--------------------- .text._Z11d_collition14cudaPitchedPtrS_S_S_S_S_S_S_S_S_S_S_S_S_S_S_S_S_S_S_S_S_S_S_S_S_S_S_S_S_S_S_S_S_S_S_S_S_S_S_S_S_S_S_S_S_S_S_S_S_S_S_S_S_S_S_S_S_S_S_S_S_S_S_S_S_S_S_S_S_S_S_S_S_S_S_ --------------------------
	.section	.text._Z11d_collition14cudaPitchedPtrS_S_S_S_S_S_S_S_S_S_S_S_S_S_S_S_S_S_S_S_S_S_S_S_S_S_S_S_S_S_S_S_S_S_S_S_S_S_S_S_S_S_S_S_S_S_S_S_S_S_S_S_S_S_S_S_S_S_S_S_S_S_S_S_S_S_S_S_S_S_S_S_S_S_S_,"ax",@progbits
	.align	128
        .global         _Z11d_collition14cudaPitchedPtrS_S_S_S_S_S_S_S_S_S_S_S_S_S_S_S_S_S_S_S_S_S_S_S_S_S_S_S_S_S_S_S_S_S_S_S_S_S_S_S_S_S_S_S_S_S_S_S_S_S_S_S_S_S_S_S_S_S_S_S_S_S_S_S_S_S_S_S_S_S_S_S_S_S_S_
        .type           _Z11d_collition14cudaPitchedPtrS_S_S_S_S_S_S_S_S_S_S_S_S_S_S_S_S_S_S_S_S_S_S_S_S_S_S_S_S_S_S_S_S_S_S_S_S_S_S_S_S_S_S_S_S_S_S_S_S_S_S_S_S_S_S_S_S_S_S_S_S_S_S_S_S_S_S_S_S_S_S_S_S_S_S_,@function
        .size           _Z11d_collition14cudaPitchedPtrS_S_S_S_S_S_S_S_S_S_S_S_S_S_S_S_S_S_S_S_S_S_S_S_S_S_S_S_S_S_S_S_S_S_S_S_S_S_S_S_S_S_S_S_S_S_S_S_S_S_S_S_S_S_S_S_S_S_S_S_S_S_S_S_S_S_S_S_S_S_S_S_S_S_S_,(.L_x_218 - _Z11d_collition14cudaPitchedPtrS_S_S_S_S_S_S_S_S_S_S_S_S_S_S_S_S_S_S_S_S_S_S_S_S_S_S_S_S_S_S_S_S_S_S_S_S_S_S_S_S_S_S_S_S_S_S_S_S_S_S_S_S_S_S_S_S_S_S_S_S_S_S_S_S_S_S_S_S_S_S_S_S_S_S_)
        .other          _Z11d_collition14cudaPitchedPtrS_S_S_S_S_S_S_S_S_S_S_S_S_S_S_S_S_S_S_S_S_S_S_S_S_S_S_S_S_S_S_S_S_S_S_S_S_S_S_S_S_S_S_S_S_S_S_S_S_S_S_S_S_S_S_S_S_S_S_S_S_S_S_S_S_S_S_S_S_S_S_S_S_S_S_,@"STO_CUDA_ENTRY STV_DEFAULT"
_Z11d_collition14cudaPitchedPtrS_S_S_S_S_S_S_S_S_S_S_S_S_S_S_S_S_S_S_S_S_S_S_S_S_S_S_S_S_S_S_S_S_S_S_S_S_S_S_S_S_S_S_S_S_S_S_S_S_S_S_S_S_S_S_S_S_S_S_S_S_S_S_S_S_S_S_S_S_S_S_S_S_S_S_:
.text._Z11d_collition14cudaPitchedPtrS_S_S_S_S_S_S_S_S_S_S_S_S_S_S_S_S_S_S_S_S_S_S_S_S_S_S_S_S_S_S_S_S_S_S_S_S_S_S_S_S_S_S_S_S_S_S_S_S_S_S_S_S_S_S_S_S_S_S_S_S_S_S_S_S_S_S_S_S_S_S_S_S_S_S_:
[----:B------:R-:W0:Y:S01]  /*0000*/  LDC R1, c[0x0][0x37c] ;  /* 0x0000df00ff017b82 */ /* 0x000e220000000800 */
[----:B------:R-:W1:Y:S07]  /*0010*/  S2R R0, SR_TID.X ;  /* 0x0000000000007919 */ /* 0x000e6e0000002100 */
[----:B------:R-:W1:Y:S01]  /*0020*/  S2UR UR5, SR_CTAID.X ;  /* 0x00000000000579c3 */ /* 0x000e620000002500 */
[----:B------:R-:W2:Y:S01]  /*0030*/  LDCU UR10, c[0x3][0x13c] ;  /* 0x00c02780ff0a77ac */ /* 0x000ea20008000800 */
[----:B0-----:R-:W-:Y:S01]  /*0040*/  IADD3 R1, PT, PT, R1, -0xa8, RZ ;  /* 0xffffff5801017810 */ /* 0x001fe20007ffe0ff */
[----:B------:R-:W0:Y:S01]  /*0050*/  S2R R2, SR_TID.Y ;  /* 0x0000000000027919 */ /* 0x000e220000002200 */
[----:B------:R-:W3:Y:S01]  /*0060*/  LDCU.64 UR12, c[0x3][0x140] ;  /* 0x00c02800ff0c77ac */ /* 0x000ee20008000a00 */
[----:B------:R-:W4:Y:S03]  /*0070*/  S2R R4, SR_TID.Z ;  /* 0x0000000000047919 */ /* 0x000f260000002300 */
[----:B------:R-:W1:Y:S01]  /*0080*/  LDC R25, c[0x0][0x360] ;  /* 0x0000d800ff197b82 */ /* 0x000e620000000800 */
[----:B------:R-:W2:Y:S01]  /*0090*/  LDCU UR4, c[0x3][0x148] ;  /* 0x00c02900ff0477ac */ /* 0x000ea20008000800 */
[----:B------:R-:W3:Y:S06]  /*00a0*/  LDCU.64 UR8, c[0x0][0x388] ;  /* 0x00007100ff0877ac */ /* 0x000eec0008000a00 */
[----:B------:R-:W0:Y:S01]  /*00b0*/  S2UR UR6, SR_CTAID.Y ;  /* 0x00000000000679c3 */ /* 0x000e220000002600 */
[----:B------:R-:W3:Y:S01]  /*00c0*/  LDCU.64 UR14, c[0x0][0x4c8] ;  /* 0x00009900ff0e77ac */ /* 0x000ee20008000a00 */
[----:B------:R-:W3:Y:S06]  /*00d0*/  LDCU.64 UR16, c[0x0][0x508] ;  /* 0x0000a100ff1077ac */ /* 0x000eec0008000a00 */
[----:B------:R-:W0:Y:S01]  /*00e0*/  LDC R211, c[0x0][0x364] ;  /* 0x0000d900ffd37b82 */ /* 0x000e220000000800 */
[----:B------:R-:W3:Y:S01]  /*00f0*/  LDCU.64 UR22, c[0x0][0xc08] ;  /* 0x00018100ff1677ac */ /* 0x000ee20008000a00 */
[----:B--2---:R-:W-:Y:S01]  /*0100*/  UIMAD UR4, UR4, UR4, URZ ;  /* 0x00000004040472a4 */ /* 0x004fe2000f8e02ff */
[----:B------:R-:W2:Y:S05]  /*0110*/  LDCU.64 UR18, c[0x0][0x808] ;  /* 0x00010100ff1277ac */ /* 0x000eaa0008000a00 */
[----:B------:R-:W4:Y:S01]  /*0120*/  S2UR UR7, SR_CTAID.Z ;  /* 0x00000000000779c3 */ /* 0x000f220000002700 */
[----:B-1----:R-:W-:Y:S01]  /*0130*/  IMAD R25, R25, UR5, R0 ;  /* 0x0000000519197c24 */ /* 0x002fe2000f8e0200 */
[----:B------:R-:W1:Y:S01]  /*0140*/  LDCU.64 UR26, c[0x0][0xc88] ;  /* 0x00019100ff1a77ac */ /* 0x000e620008000a00 */
[----:B------:R-:W1:Y:S05]  /*0150*/  LDCU.64 UR20, c[0x0][0xbc8] ;  /* 0x00017900ff1477ac */ /* 0x000e6a0008000a00 */
[----:B------:R-:W4:Y:S01]  /*0160*/  LDC R3, c[0x0][0x368] ;  /* 0x0000da00ff037b82 */ /* 0x000f220000000800 */
[----:B------:R-:W1:Y:S01]  /*0170*/  LDCU.64 UR24, c[0x0][0xc48] ;  /* 0x00018900ff1877ac */ /* 0x000e620008000a00 */
[----:B------:R-:W1:Y:S06]  /*0180*/  LDCU.64 UR28, c[0x0][0xcc8] ;  /* 0x00019900ff1c77ac */ /* 0x000e6c0008000a00 */
[----:B------:R-:W2:Y:S01]  /*0190*/  LDC.64 R216, c[0x0][0x380] ;  /* 0x0000e000ffd87b82 */ /* 0x000ea20000000a00 */
[----:B0-----:R-:W-:Y:S01]  /*01a0*/  IMAD R211, R211, UR6, R2 ;  /* 0x00000006d3d37c24 */ /* 0x001fe2000f8e0202 */
[----:B------:R-:W-:Y:S01]  /*01b0*/  IADD3 R2, PT, PT, R25, -UR10, RZ ;  /* 0x8000000a19027c10 */ /* 0x000fe2000fffe0ff */
[----:B------:R-:W0:Y:S04]  /*01c0*/  LDCU.64 UR10, c[0x0][0x358] ;  /* 0x00006b00ff0a77ac */ /* 0x000e280008000a00 */
[----:B------:R-:W-:Y:S01]  /*01d0*/  IMAD R2, R2, R2, RZ ;  /* 0x0000000202027224 */ /* 0x000fe200078e02ff */
[----:B------:R-:W1:Y:S01]  /*01e0*/  LDC.64 R30, c[0x0][0x3c0] ;  /* 0x0000f000ff1e7b82 */ /* 0x000e620000000a00 */
[----:B------:R-:W0:Y:S01]  /*01f0*/  LDCU.64 UR30, c[0x0][0xce8] ;  /* 0x00019d00ff1e77ac */ /* 0x000e220008000a00 */
[----:B------:R-:W0:Y:S01]  /*0200*/  LDCU.64 UR32, c[0x0][0xc68] ;  /* 0x00018d00ff2077ac */ /* 0x000e220008000a00 */
[----:B----4-:R-:W-:Y:S01]  /*0210*/  IMAD R0, R3, UR7, R4 ;  /* 0x0000000703007c24 */ /* 0x010fe2000f8e0204 */
[----:B------:R-:W1:Y:S01]  /*0220*/  LDCU.64 UR6, c[0x0][0x3c8] ;  /* 0x00007900ff0677ac */ /* 0x000e620008000a00 */
[----:B---3--:R-:W-:-:S03]  /*0230*/  VIADD R3, R211, -UR12 ;  /* 0x8000000cd3037c36 */ /* 0x008fc60008000000 */
[----:B------:R-:W3:Y:S01]  /*0240*/  LDC.64 R36, c[0x0][0x480] ;  /* 0x00012000ff247b82 */ /* 0x000ee20000000a00 */
[C---:B------:R-:W-:Y:S01]  /*0250*/  IMAD R211, R0.reuse, 0xa, R211 ;  /* 0x0000000a00d37824 */ /* 0x040fe200078e02d3 */
[----:B------:R-:W-:Y:S01]  /*0260*/  IADD3 R5, PT, PT, R0, -UR13, RZ ;  /* 0x8000000d00057c10 */ /* 0x000fe2000fffe0ff */
[----:B------:R-:W-:Y:S01]  /*0270*/  IMAD R2, R3, R3, R2 ;  /* 0x0000000303027224 */ /* 0x000fe200078e0202 */
[----:B------:R-:W4:Y:S01]  /*0280*/  LDCU.64 UR12, c[0x0][0x408] ;  /* 0x00008100ff0c77ac */ /* 0x000f220008000a00 */
[----:B--2---:R-:W-:-:S03]  /*0290*/  IMAD.WIDE.U32 R216, R211, UR8, R216 ;  /* 0x00000008d3d87c25 */ /* 0x004fc6000f8e00d8 */
[----:B------:R-:W2:Y:S01]  /*02a0*/  LDC.64 R42, c[0x0][0x540] ;  /* 0x00015000ff2a7b82 */ /* 0x000ea20000000a00 */
[----:B------:R-:W-:Y:S02]  /*02b0*/  IMAD R2, R5, R5, R2 ;  /* 0x0000000505027224 */ /* 0x000fe400078e0202 */
[C---:B------:R-:W-:Y:S01]  /*02c0*/  IMAD R217, R211.reuse, UR9, R217 ;  /* 0x00000009d3d97c24 */ /* 0x040fe2000f8e02d9 */
[----:B------:R-:W3:Y:S02]  /*02d0*/  LDCU.64 UR8, c[0x0][0x488] ;  /* 0x00009100ff0877ac */ /* 0x000ee40008000a00 */
[----:B------:R-:W-:Y:S01]  /*02e0*/  ISETP.GT.U32.AND P0, PT, R2, UR4, PT ;  /* 0x0000000402007c0c */ /* 0x000fe2000bf04070 */
[C---:B-1----:R-:W-:Y:S01]  /*02f0*/  IMAD.WIDE.U32 R30, R211.reuse, UR6, R30 ;  /* 0x00000006d31e7c25 */ /* 0x042fe2000f8e001e */
[----:B------:R-:W4:Y:S01]  /*0300*/  LDC.64 R32, c[0x0][0x400] ;  /* 0x00010000ff207b82 */ /* 0x000f220000000a00 */
[----:B------:R-:W1:Y:S02]  /*0310*/  LDCU.64 UR4, c[0x0][0x448] ;  /* 0x00008900ff0477ac */ /* 0x000e640008000a00 */
[----:B------:R-:W-:Y:S01]  /*0320*/  IMAD R31, R211, UR7, R31 ;  /* 0x00000007d31f7c24 */ /* 0x000fe2000f8e021f */
[----:B------:R-:W2:Y:S04]  /*0330*/  LDCU.64 UR6, c[0x0][0x548] ;  /* 0x0000a900ff0677ac */ /* 0x000ea80008000a00 */
[----:B------:R-:W1:Y:S03]  /*0340*/  LDC.64 R34, c[0x0][0x440] ;  /* 0x00011000ff227b82 */ /* 0x000e660000000a00 */
[----:B------:R-:W-:-:S06]  /*0350*/  @!P0 IMAD.WIDE R222, R25, 0x4, R216 ;  /* 0x0000000419de8825 */ /* 0x000fcc00078e02d8 */
[----:B0-----:R0:W5:Y:S01]  /*0360*/  @!P0 LDG.E R222, desc[UR10][R222.64] ;  /* 0x0000000adede8981 */ /* 0x001162000c1e1900 */
[----:B------:R-:W0:Y:S01]  /*0370*/  LDC.64 R48, c[0x0][0x600] ;  /* 0x00018000ff307b82 */ /* 0x000e220000000a00 */
[----:B---3--:R-:W-:-:S04]  /*0380*/  IMAD.WIDE.U32 R36, R211, UR8, R36 ;  /* 0x00000008d3247c25 */ /* 0x008fc8000f8e0024 */
[C---:B------:R-:W-:Y:S01]  /*0390*/  IMAD R37, R211.reuse, UR9, R37 ;  /* 0x00000009d3257c24 */ /* 0x040fe2000f8e0225 */
[----:B------:R-:W0:Y:S02]  /*03a0*/  LDCU.64 UR8, c[0x0][0x608] ;  /* 0x0000c100ff0877ac */ /* 0x000e240008000a00 */
[----:B------:R-:W3:Y:S01]  /*03b0*/  LDC.64 R38, c[0x0][0x4c0] ;  /* 0x00013000ff267b82 */ /* 0x000ee20000000a00 */
[----:B--2---:R-:W-:-:S07]  /*03c0*/  IMAD.WIDE.U32 R42, R211, UR6, R42 ;  /* 0x00000006d32a7c25 */ /* 0x004fce000f8e002a */
[----:B------:R-:W2:Y:S01]  /*03d0*/  LDC.64 R50, c[0x0][0x640] ;  /* 0x00019000ff327b82 */ /* 0x000ea20000000a00 */
[C---:B------:R-:W-:Y:S01]  /*03e0*/  IMAD R43, R211.reuse, UR7, R43 ;  /* 0x00000007d32b7c24 */ /* 0x040fe2000f8e022b */
[----:B------:R-:W2:Y:S01]  /*03f0*/  LDCU.64 UR6, c[0x0][0x648] ;  /* 0x0000c900ff0677ac */ /* 0x000ea20008000a00 */
[----:B----4-:R-:W-:-:S05]  /*0400*/  IMAD.WIDE.U32 R32, R211, UR12, R32 ;  /* 0x0000000cd3207c25 */ /* 0x010fca000f8e0020 */
[----:B------:R-:W4:Y:S01]  /*0410*/  LDC.64 R44, c[0x0][0x580] ;  /* 0x00016000ff2c7b82 */ /* 0x000f220000000a00 */
[----:B-1----:R-:W-:-:S04]  /*0420*/  IMAD.WIDE.U32 R34, R211, UR4, R34 ;  /* 0x00000004d3227c25 */ /* 0x002fc8000f8e0022 */
[C---:B------:R-:W-:Y:S01]  /*0430*/  IMAD R33, R211.reuse, UR13, R33 ;  /* 0x0000000dd3217c24 */ /* 0x040fe2000f8e0221 */
[----:B------:R-:W4:Y:S02]  /*0440*/  LDCU.64 UR12, c[0x0][0x588] ;  /* 0x0000b100ff0c77ac */ /* 0x000f240008000a00 */
[----:B------:R-:W1:Y:S01]  /*0450*/  LDC.64 R46, c[0x0][0x5c0] ;  /* 0x00017000ff2e7b82 */ /* 0x000e620000000a00 */
[C---:B------:R-:W-:Y:S01]  /*0460*/  IMAD R35, R211.reuse, UR5, R35 ;  /* 0x00000005d3237c24 */ /* 0x040fe2000f8e0223 */
[----:B------:R-:W1:Y:S01]  /*0470*/  LDCU.64 UR4, c[0x0][0x5c8] ;  /* 0x0000b900ff0477ac */ /* 0x000e620008000a00 */
[----:B0-----:R-:W-:-:S05]  /*0480*/  IMAD.WIDE.U32 R48, R211, UR8, R48 ;  /* 0x00000008d3307c25 */ /* 0x001fca000f8e0030 */
[----:B------:R-:W0:Y:S01]  /*0490*/  LDC.64 R58, c[0x0][0x740] ;  /* 0x0001d000ff3a7b82 */ /* 0x000e220000000a00 */
[C---:B------:R-:W-:Y:S01]  /*04a0*/  IMAD R49, R211.reuse, UR9, R49 ;  /* 0x00000009d3317c24 */ /* 0x040fe2000f8e0231 */
[----:B------:R-:W0:Y:S01]  /*04b0*/  LDCU.64 UR8, c[0x0][0x748] ;  /* 0x0000e900ff0877ac */ /* 0x000e220008000a00 */
[----:B---3--:R-:W-:-:S05]  /*04c0*/  IMAD.WIDE.U32 R38, R211, UR14, R38 ;  /* 0x0000000ed3267c25 */ /* 0x008fca000f8e0026 */
[----:B------:R-:W3:Y:S01]  /*04d0*/  LDC.64 R52, c[0x0][0x680] ;  /* 0x0001a000ff347b82 */ /* 0x000ee20000000a00 */
[C---:B------:R-:W-:Y:S01]  /*04e0*/  IMAD R39, R211.reuse, UR15, R39 ;  /* 0x0000000fd3277c24 */ /* 0x040fe2000f8e0227 */
[----:B------:R-:W3:Y:S01]  /*04f0*/  LDCU.64 UR14, c[0x0][0x688] ;  /* 0x0000d100ff0e77ac */ /* 0x000ee20008000a00 */
[----:B--2---:R-:W-:-:S05]  /*0500*/  IMAD.WIDE.U32 R50, R211, UR6, R50 ;  /* 0x00000006d3327c25 */ /* 0x004fca000f8e0032 */
[----:B------:R-:W2:Y:S01]  /*0510*/  LDC.64 R60, c[0x0][0x780] ;  /* 0x0001e000ff3c7b82 */ /* 0x000ea20000000a00 */
[C---:B------:R-:W-:Y:S01]  /*0520*/  IMAD R51, R211.reuse, UR7, R51 ;  /* 0x00000007d3337c24 */ /* 0x040fe2000f8e0233 */
[----:B------:R-:W2:Y:S01]  /*0530*/  LDCU.64 UR6, c[0x0][0x788] ;  /* 0x0000f100ff0677ac */ /* 0x000ea20008000a00 */
[----:B----4-:R-:W-:-:S05]  /*0540*/  IMAD.WIDE.U32 R44, R211, UR12, R44 ;  /* 0x0000000cd32c7c25 */ /* 0x010fca000f8e002c */
[----:B------:R-:W4:Y:S01]  /*0550*/  LDC.64 R40, c[0x0][0x500] ;  /* 0x00014000ff287b82 */ /* 0x000f220000000a00 */
[----:B-1----:R-:W-:-:S07]  /*0560*/  IMAD.WIDE.U32 R46, R211, UR4, R46 ;  /* 0x00000004d32e7c25 */ /* 0x002fce000f8e002e */
[----:B------:R-:W1:Y:S01]  /*0570*/  LDC.64 R54, c[0x0][0x6c0] ;  /* 0x0001b000ff367b82 */ /* 0x000e620000000a00 */
[C---:B------:R-:W-:Y:S01]  /*0580*/  IMAD R45, R211.reuse, UR13, R45 ;  /* 0x0000000dd32d7c24 */ /* 0x040fe2000f8e022d */
[----:B------:R-:W1:Y:S01]  /*0590*/  LDCU.64 UR12, c[0x0][0x6c8] ;  /* 0x0000d900ff0c77ac */ /* 0x000e620008000a00 */
[----:B------:R-:W-:-:S05]  /*05a0*/  IMAD R47, R211, UR5, R47 ;  /* 0x00000005d32f7c24 */ /* 0x000fca000f8e022f */
[----:B------:R-:W1:Y:S01]  /*05b0*/  LDC.64 R56, c[0x0][0x700] ;  /* 0x0001c000ff387b82 */ /* 0x000e620000000a00 */
[C---:B0-----:R-:W-:Y:S01]  /*05c0*/  IMAD.WIDE.U32 R58, R211.reuse, UR8, R58 ;  /* 0x00000008d33a7c25 */ /* 0x041fe2000f8e003a */
[----:B------:R-:W0:Y:S06]  /*05d0*/  LDCU.64 UR4, c[0x0][0x708] ;  /* 0x0000e100ff0477ac */ /* 0x000e2c0008000a00 */
        /* <DEDUP_REMOVED lines=11> */
[----:B----4-:R-:W-:-:S04]  /*0690*/  IMAD.WIDE.U32 R40, R211, UR16, R40 ;  /* 0x00000010d3287c25 */ /* 0x010fc8000f8e0028 */
[C---:B-1----:R-:W-:Y:S01]  /*06a0*/  IMAD.WIDE.U32 R54, R211.reuse, UR12, R54 ;  /* 0x0000000cd3367c25 */ /* 0x042fe2000f8e0036 */
[----:B------:R-:W1:Y:S03]  /*06b0*/  LDC.64 R62, c[0x0][0x7c0] ;  /* 0x0001f000ff3e7b82 */ /* 0x000e660000000a00 */
[----:B0-----:R-:W-:-:S05]  /*06c0*/  IMAD.WIDE.U32 R56, R211, UR4, R56 ;  /* 0x00000004d3387c25 */ /* 0x001fca000f8e0038 */
[----:B------:R-:W0:Y:S01]  /*06d0*/  LDC.64 R66, c[0x0][0x840] ;  /* 0x00021000ff427b82 */ /* 0x000e220000000a00 */
[C---:B------:R-:W-:Y:S01]  /*06e0*/  IMAD R41, R211.reuse, UR17, R41 ;  /* 0x00000011d3297c24 */ /* 0x040fe2000f8e0229 */
[----:B------:R-:W1:Y:S01]  /*06f0*/  LDCU.64 UR16, c[0x0][0x7c8] ;  /* 0x0000f900ff1077ac */ /* 0x000e620008000a00 */
[----:B------:R-:W-:-:S05]  /*0700*/  IMAD R55, R211, UR13, R55 ;  /* 0x0000000dd3377c24 */ /* 0x000fca000f8e0237 */
[----:B------:R-:W4:Y:S01]  /*0710*/  LDC.64 R68, c[0x0][0x880] ;  /* 0x00022000ff447b82 */ /* 0x000f220000000a00 */
[----:B------:R-:W0:Y:S01]  /*0720*/  LDCU.64 UR12, c[0x0][0x848] ;  /* 0x00010900ff0c77ac */ /* 0x000e220008000a00 */
[C---:B------:R-:W-:Y:S02]  /*0730*/  IMAD R57, R211.reuse, UR5, R57 ;  /* 0x00000005d3397c24 */ /* 0x040fe4000f8e0239 */
[C---:B------:R-:W-:Y:S01]  /*0740*/  IMAD.WIDE.U32 R70, R211.reuse, UR8, R70 ;  /* 0x00000008d3467c25 */ /* 0x040fe2000f8e0046 */
[----:B------:R-:W4:Y:S03]  /*0750*/  LDCU.64 UR4, c[0x0][0x888] ;  /* 0x00011100ff0477ac */ /* 0x000f260008000a00 */
[----:B------:R-:W4:Y:S01]  /*0760*/  LDC.64 R82, c[0x0][0xa40] ;  /* 0x00029000ff527b82 */ /* 0x000f220000000a00 */
[C---:B------:R-:W-:Y:S01]  /*0770*/  IMAD R71, R211.reuse, UR9, R71 ;  /* 0x00000009d3477c24 */ /* 0x040fe2000f8e0247 */
[----:B------:R-:W4:Y:S01]  /*0780*/  LDCU.64 UR8, c[0x0][0xa48] ;  /* 0x00014900ff0877ac */ /* 0x000f220008000a00 */
[----:B---3--:R-:W-:-:S05]  /*0790*/  IMAD.WIDE.U32 R72, R211, UR14, R72 ;  /* 0x0000000ed3487c25 */ /* 0x008fca000f8e0048 */
[----:B------:R-:W3:Y:S01]  /*07a0*/  LDC.64 R86, c[0x0][0xac0] ;  /* 0x0002b000ff567b82 */ /* 0x000ee20000000a00 */
[C---:B------:R-:W-:Y:S01]  /*07b0*/  IMAD R73, R211.reuse, UR15, R73 ;  /* 0x0000000fd3497c24 */ /* 0x040fe2000f8e0249 */
[----:B------:R-:W3:Y:S01]  /*07c0*/  LDCU.64 UR14, c[0x0][0xac8] ;  /* 0x00015900ff0e77ac */ /* 0x000ee20008000a00 */
[----:B--2---:R-:W-:-:S05]  /*07d0*/  IMAD.WIDE.U32 R74, R211, UR6, R74 ;  /* 0x00000006d34a7c25 */ /* 0x004fca000f8e004a */
[----:B------:R-:W2:Y:S01]  /*07e0*/  LDC.64 R84, c[0x0][0xa80] ;  /* 0x0002a000ff547b82 */ /* 0x000ea20000000a00 */
[C---:B------:R-:W-:Y:S01]  /*07f0*/  IMAD R75, R211.reuse, UR7, R75 ;  /* 0x00000007d34b7c24 */ /* 0x040fe2000f8e024b */
[----:B------:R-:W2:Y:S06]  /*0800*/  LDCU.64 UR6, c[0x0][0xa88] ;  /* 0x00015100ff0677ac */ /* 0x000eac0008000a00 */
[----:B------:R-:W2:Y:S01]  /*0810*/  LDC.64 R96, c[0x0][0xc00] ;  /* 0x00030000ff607b82 */ /* 0x000ea20000000a00 */
[----:B-1----:R-:W-:-:S04]  /*0820*/  IMAD.WIDE.U32 R62, R211, UR16, R62 ;  /* 0x00000010d33e7c25 */ /* 0x002fc8000f8e003e */
[----:B0-----:R-:W-:-:S03]  /*0830*/  IMAD.WIDE.U32 R66, R211, UR12, R66 ;  /* 0x0000000cd3427c25 */ /* 0x001fc6000f8e0042 */
[----:B------:R-:W0:Y:S01]  /*0840*/  LDC.64 R64, c[0x0][0x800] ;  /* 0x00020000ff407b82 */ /* 0x000e220000000a00 */
[----:B----4-:R-:W-:-:S07]  /*0850*/  IMAD.WIDE.U32 R68, R211, UR4, R68 ;  /* 0x00000004d3447c25 */ /* 0x010fce000f8e0044 */
[----:B------:R-:W1:Y:S01]  /*0860*/  LDC.64 R76, c[0x0][0x980] ;  /* 0x00026000ff4c7b82 */ /* 0x000e620000000a00 */
[C---:B------:R-:W-:Y:S01]  /*0870*/  IMAD R63, R211.reuse, UR17, R63 ;  /* 0x00000011d33f7c24 */ /* 0x040fe2000f8e023f */
[----:B------:R-:W4:Y:S01]  /*0880*/  LDCU.64 UR16, c[0x0][0x9c8] ;  /* 0x00013900ff1077ac */ /* 0x000f220008000a00 */
[----:B------:R-:W-:-:S05]  /*0890*/  IMAD R67, R211, UR13, R67 ;  /* 0x0000000dd3437c24 */ /* 0x000fca000f8e0243 */
[----:B------:R-:W4:Y:S01]  /*08a0*/  LDC.64 R78, c[0x0][0x9c0] ;  /* 0x00027000ff4e7b82 */ /* 0x000f220000000a00 */
[----:B------:R-:W1:Y:S01]  /*08b0*/  LDCU.64 UR12, c[0x0][0x988] ;  /* 0x00013100ff0c77ac */ /* 0x000e620008000a00 */
[----:B------:R-:W-:-:S06]  /*08c0*/  IMAD R69, R211, UR5, R69 ;  /* 0x00000005d3457c24 */ /* 0x000fcc000f8e0245 */
[----:B------:R-:W4:Y:S01]  /*08d0*/  LDC.64 R80, c[0x0][0xa00] ;  /* 0x00028000ff507b82 */ /* 0x000f220000000a00 */
[C---:B------:R-:W-:Y:S01]  /*08e0*/  IMAD.WIDE.U32 R82, R211.reuse, UR8, R82 ;  /* 0x00000008d3527c25 */ /* 0x040fe2000f8e0052 */
[----:B------:R-:W4:Y:S06]  /*08f0*/  LDCU.64 UR4, c[0x0][0xa08] ;  /* 0x00014100ff0477ac */ /* 0x000f2c0008000a00 */
        /* <DEDUP_REMOVED lines=9> */
[----:B------:R-:W-:-:S07]  /*0990*/  IMAD.WIDE.U32 R96, R211, UR22, R96 ;  /* 0x00000016d3607c25 */ /* 0x000fce000f8e0060 */
[----:B------:R-:W2:Y:S01]  /*09a0*/  LDC.64 R94, c[0x0][0xbc0] ;  /* 0x0002f000ff5e7b82 */ /* 0x000ea20000000a00 */
[C---:B------:R-:W-:Y:S01]  /*09b0*/  IMAD R85, R211.reuse, UR7, R85 ;  /* 0x00000007d3557c24 */ /* 0x040fe2000f8e0255 */
[----:B------:R-:W2:Y:S06]  /*09c0*/  LDCU.64 UR6, c[0x0][0x3e8] ;  /* 0x00007d00ff0677ac */ /* 0x000eac0008000a00 */
[----:B------:R-:W2:Y:S01]  /*09d0*/  LDC.64 R108, c[0x0][0x3e0] ;  /* 0x0000f800ff6c7b82 */ /* 0x000ea20000000a00 */
[C---:B------:R-:W-:Y:S01]  /*09e0*/  IMAD R97, R211.reuse, UR23, R97 ;  /* 0x00000017d3617c24 */ /* 0x040fe2000f8e0261 */
[----:B------:R-:W2:Y:S06]  /*09f0*/  LDCU.64 UR22, c[0x0][0x5a8] ;  /* 0x0000b500ff1677ac */ /* 0x000eac0008000a00 */
[----:B------:R-:W2:Y:S01]  /*0a00*/  LDC.64 R246, c[0x0][0x5a0] ;  /* 0x00016800fff67b82 */ /* 0x000ea20000000a00 */
[----:B0-----:R-:W-:-:S04]  /*0a10*/  IMAD.WIDE.U32 R64, R211, UR18, R64 ;  /* 0x00000012d3407c25 */ /* 0x001fc8000f8e0040 */
[----:B-1----:R-:W-:-:S03]  /*0a20*/  IMAD.WIDE.U32 R76, R211, UR12, R76 ;  /* 0x0000000cd34c7c25 */ /* 0x002fc6000f8e004c */
[----:B------:R-:W0:Y:S01]  /*0a30*/  LDC.64 R88, c[0x0][0xb00] ;  /* 0x0002c000ff587b82 */ /* 0x000e220000000a00 */
[----:B----4-:R-:W-:-:S04]  /*0a40*/  IMAD.WIDE.U32 R78, R211, UR16, R78 ;  /* 0x00000010d34e7c25 */ /* 0x010fc8000f8e004e */
[----:B------:R-:W-:-:S03]  /*0a50*/  IMAD.WIDE.U32 R80, R211, UR4, R80 ;  /* 0x00000004d3507c25 */ /* 0x000fc6000f8e0050 */
[----:B------:R-:W1:Y:S01]  /*0a60*/  LDC.64 R90, c[0x0][0xb40] ;  /* 0x0002d000ff5a7b82 */ /* 0x000e620000000a00 */
[C---:B------:R-:W-:Y:S01]  /*0a70*/  IMAD R65, R211.reuse, UR19, R65 ;  /* 0x00000013d3417c24 */ /* 0x040fe2000f8e0241 */
[----:B------:R-:W1:Y:S01]  /*0a80*/  LDCU.64 UR18, c[0x0][0xb48] ;  /* 0x00016900ff1277ac */ /* 0x000e620008000a00 */
[----:B------:R-:W-:-:S05]  /*0a90*/  IMAD R77, R211, UR13, R77 ;  /* 0x0000000dd34d7c24 */ /* 0x000fca000f8e024d */
[----:B------:R-:W4:Y:S01]  /*0aa0*/  LDC.64 R92, c[0x0][0xb80] ;  /* 0x0002e000ff5c7b82 */ /* 0x000f220000000a00 */
[C---:B------:R-:W-:Y:S01]  /*0ab0*/  IMAD R79, R211.reuse, UR17, R79 ;  /* 0x00000011d34f7c24 */ /* 0x040fe2000f8e024f */
[----:B------:R-:W0:Y:S06]  /*0ac0*/  LDCU.64 UR12, c[0x0][0xb08] ;  /* 0x00016100ff0c77ac */ /* 0x000e2c0008000a00 */
[----:B------:R-:W4:Y:S01]  /*0ad0*/  LDC.64 R98, c[0x0][0xc40] ;  /* 0x00031000ff627b82 */ /* 0x000f220000000a00 */
[C---:B------:R-:W-:Y:S01]  /*0ae0*/  IMAD R81, R211.reuse, UR5, R81 ;  /* 0x00000005d3517c24 */ /* 0x040fe2000f8e0251 */
[----:B------:R-:W4:Y:S01]  /*0af0*/  LDCU.64 UR16, c[0x0][0xb88] ;  /* 0x00017100ff1077ac */ /* 0x000f220008000a00 */
[C---:B------:R-:W-:Y:S01]  /*0b00*/  IMAD.WIDE.U32 R116, R211.reuse, UR8, R116 ;  /* 0x00000008d3747c25 */ /* 0x040fe2000f8e0074 */
[----:B------:R-:W4:Y:S04]  /*0b10*/  LDCU.64 UR4, c[0x0][0x3a8] ;  /* 0x00007500ff0477ac */ /* 0x000f280008000a00 */
[----:B------:R-:W4:Y:S01]  /*0b20*/  LDC.64 R106, c[0x0][0x3a0] ;  /* 0x0000e800ff6a7b82 */ /* 0x000f220000000a00 */
[C---:B------:R-:W-:Y:S01]  /*0b30*/  IMAD R121, R211.reuse, UR9, R117 ;  /* 0x00000009d3797c24 */ /* 0x040fe2000f8e0275 */
[----:B------:R-:W4:Y:S06]  /*0b40*/  LDCU.64 UR8, c[0x0][0x6e8] ;  /* 0x0000dd00ff0877ac */ /* 0x000f2c0008000a00 */
[----:B------:R-:W4:Y:S01]  /*0b50*/  LDC.64 R6, c[0x0][0x6e0] ;  /* 0x0001b800ff067b82 */ /* 0x000f220000000a00 */
[----:B---3--:R-:W-:-:S07]  /*0b60*/  IMAD.WIDE.U32 R232, R211, UR14, R232 ;  /* 0x0000000ed3e87c25 */ /* 0x008fce000f8e00e8 */
[----:B------:R-:W3:Y:S01]  /*0b70*/  LDC.64 R8, c[0x0][0x760] ;  /* 0x0001d800ff087b82 */ /* 0x000ee20000000a00 */
[----:B--2---:R-:W-:-:S04]  /*0b80*/  IMAD.WIDE.U32 R100, R211, UR26, R100 ;  /* 0x0000001ad3647c25 */ /* 0x004fc8000f8e0064 */
[C---:B------:R-:W-:Y:S01]  /*0b90*/  IMAD R125, R211.reuse, UR15, R233 ;  /* 0x0000000fd37d7c24 */ /* 0x040fe2000f8e02e9 */
[----:B------:R-:W3:Y:S02]  /*0ba0*/  LDCU.64 UR14, c[0x0][0x768] ;  /* 0x0000ed00ff0e77ac */ /* 0x000ee40008000a00 */
[----:B------:R-:W2:Y:S01]  /*0bb0*/  LDC.64 R2, c[0x0][0x620] ;  /* 0x00018800ff027b82 */ /* 0x000ea20000000a00 */
[----:B------:R-:W-:-:S04]  /*0bc0*/  IMAD.WIDE.U32 R94, R211, UR20, R94 ;  /* 0x00000014d35e7c25 */ /* 0x000fc8000f8e005e */
[----:B------:R-:W-:-:S03]  /*0bd0*/  IMAD.WIDE.U32 R108, R211, UR6, R108 ;  /* 0x00000006d36c7c25 */ /* 0x000fc6000f8e006c */
[----:B------:R-:W3:Y:S01]  /*0be0*/  LDC.64 R238, c[0x0][0x560] ;  /* 0x00015800ffee7b82 */ /* 0x000ee20000000a00 */
[----:B------:R-:W-:-:S04]  /*0bf0*/  IMAD.WIDE.U32 R246, R211, UR22, R246 ;  /* 0x00000016d3f67c25 */ /* 0x000fc8000f8e00f6 */
[C---:B------:R-:W-:Y:S01]  /*0c00*/  IMAD R101, R211.reuse, UR27, R101 ;  /* 0x0000001bd3657c24 */ /* 0x040fe2000f8e0265 */
[----:B------:R-:W2:Y:S02]  /*0c10*/  LDCU.64 UR26, c[0x0][0x628] ;  /* 0x0000c500ff1a77ac */ /* 0x000ea40008000a00 */
[----:B------:R-:W3:Y:S01]  /*0c20*/  LDC.64 R4, c[0x0][0x6a0] ;  /* 0x0001a800ff047b82 */ /* 0x000ee20000000a00 */
[C---:B------:R-:W-:Y:S01]  /*0c30*/  IMAD R95, R211.reuse, UR21, R95 ;  /* 0x00000015d35f7c24 */ /* 0x040fe2000f8e025f */
[----:B------:R-:W3:Y:S01]  /*0c40*/  LDCU.64 UR20, c[0x0][0x568] ;  /* 0x0000ad00ff1477ac */ /* 0x000ee20008000a00 */
[----:B------:R-:W-:-:S05]  /*0c50*/  IMAD R115, R211, UR7, R109 ;  /* 0x00000007d3737c24 */ /* 0x000fca000f8e026d */
[----:B------:R-:W3:Y:S01]  /*0c60*/  LDC.64 R10, c[0x0][0x860] ;  /* 0x00021800ff0a7b82 */ /* 0x000ee20000000a00 */
[----:B------:R-:W3:Y:S01]  /*0c70*/  LDCU.64 UR6, c[0x0][0x6a8] ;  /* 0x0000d500ff0677ac */ /* 0x000ee20008000a00 */
[C---:B------:R-:W-:Y:S02]  /*0c80*/  IMAD R133, R211.reuse, UR23, R247 ;  /* 0x00000017d3857c24 */ /* 0x040fe4000f8e02f7 */
[C---:B0-----:R-:W-:Y:S01]  /*0c90*/  IMAD.WIDE.U32 R88, R211.reuse, UR12, R88 ;  /* 0x0000000cd3587c25 */ /* 0x041fe2000f8e0058 */
[----:B------:R-:W0:Y:S03]  /*0ca0*/  LDCU.64 UR22, c[0x0][0x868] ;  /* 0x00010d00ff1677ac */ /* 0x000e260008000a00 */
[----:B------:R-:W0:Y:S01]  /*0cb0*/  LDC.64 R118, c[0x0][0x460] ;  /* 0x00011800ff767b82 */ /* 0x000e220000000a00 */
[----:B-1----:R-:W-:-:S04]  /*0cc0*/  IMAD.WIDE.U32 R90, R211, UR18, R90 ;  /* 0x00000012d35a7c25 */ /* 0x002fc8000f8e005a */
[----:B----4-:R-:W-:-:S03]  /*0cd0*/  IMAD.WIDE.U32 R92, R211, UR16, R92 ;  /* 0x00000010d35c7c25 */ /* 0x010fc6000f8e005c */
[----:B------:R-:W1:Y:S01]  /*0ce0*/  LDC.64 R230, c[0x0][0x4e0] ;  /* 0x00013800ffe67b82 */ /* 0x000e620000000a00 */
[----:B------:R-:W-:-:S04]  /*0cf0*/  IMAD.WIDE.U32 R98, R211, UR24, R98 ;  /* 0x00000018d3627c25 */ /* 0x000fc8000f8e0062 */
[----:B------:R-:W-:-:S03]  /*0d00*/  IMAD.WIDE.U32 R106, R211, UR4, R106 ;  /* 0x00000004d36a7c25 */ /* 0x000fc6000f8e006a */
[----:B------:R-:W4:Y:S01]  /*0d10*/  LDC.64 R236, c[0x0][0x520] ;  /* 0x00014800ffec7b82 */ /* 0x000f220000000a00 */
[C---:B------:R-:W-:Y:S01]  /*0d20*/  IMAD R89, R211.reuse, UR13, R89 ;  /* 0x0000000dd3597c24 */ /* 0x040fe2000f8e0259 */
[----:B------:R-:W0:Y:S01]  /*0d30*/  LDCU.64 UR12, c[0x0][0x468] ;  /* 0x00008d00ff0c77ac */ /* 0x000e220008000a00 */
[----:B------:R-:W-:-:S05]  /*0d40*/  IMAD R91, R211, UR19, R91 ;  /* 0x00000013d35b7c24 */ /* 0x000fca000f8e025b */
[----:B------:R-:W4:Y:S01]  /*0d50*/  LDC.64 R244, c[0x0][0x5e0] ;  /* 0x00017800fff47b82 */ /* 0x000f220000000a00 */
[C---:B------:R-:W-:Y:S01]  /*0d60*/  IMAD R93, R211.reuse, UR17, R93 ;  /* 0x00000011d35d7c24 */ /* 0x040fe2000f8e025d */
[----:B------:R-:W1:Y:S01]  /*0d70*/  LDCU.64 UR16, c[0x0][0x4e8] ;  /* 0x00009d00ff1077ac */ /* 0x000e620008000a00 */
[----:B------:R-:W-:-:S05]  /*0d80*/  IMAD R99, R211, UR25, R99 ;  /* 0x00000019d3637c24 */ /* 0x000fca000f8e0263 */
[----:B------:R-:W4:Y:S01]  /*0d90*/  LDC.64 R250, c[0x0][0x660] ;  /* 0x00019800fffa7b82 */ /* 0x000f220000000a00 */
[----:B------:R-:W4:Y:S01]  /*0da0*/  LDCU.64 UR18, c[0x0][0x528] ;  /* 0x0000a500ff1277ac */ /* 0x000f220008000a00 */
[C---:B------:R-:W-:Y:S02]  /*0db0*/  IMAD R113, R211.reuse, UR5, R107 ;  /* 0x00000005d3717c24 */ /* 0x040fe4000f8e026b */
[C---:B------:R-:W-:Y:S01]  /*0dc0*/  IMAD.WIDE.U32 R6, R211.reuse, UR8, R6 ;  /* 0x00000008d3067c25 */ /* 0x040fe2000f8e0006 */
[----:B------:R-:W4:Y:S03]  /*0dd0*/  LDCU.64 UR24, c[0x0][0x5e8] ;  /* 0x0000bd00ff1877ac */ /* 0x000f260008000a00 */
[----:B------:R-:W4:Y:S01]  /*0de0*/  LDC.64 R102, c[0x0][0xcc0] ;  /* 0x00033000ff667b82 */ /* 0x000f220000000a00 */
[----:B------:R-:W4:Y:S01]  /*0df0*/  LDCU.64 UR4, c[0x0][0x668] ;  /* 0x0000cd00ff0477ac */ /* 0x000f220008000a00 */
[----:B------:R0:W-:Y:S01]  /*0e00*/  STL.64 [R1+0x58], R6 ;  /* 0x0000580601007387 */ /* 0x0001e20000100a00 */
[----:B------:R-:W-:-:S02]  /*0e10*/  IMAD R143, R211, UR9, R7 ;  /* 0x00000009d38f7c24 */ /* 0x000fc4000f8e0207 */
[C---:B--2---:R-:W-:Y:S01]  /*0e20*/  IMAD.WIDE.U32 R12, R211.reuse, UR26, R2 ;  /* 0x0000001ad30c7c25 */ /* 0x044fe2000f8e0002 */
[----:B------:R-:W2:Y:S02]  /*0e30*/  LDCU.64 UR8, c[0x0][0x9e8] ;  /* 0x00013d00ff0877ac */ /* 0x000ea40008000a00 */
[----:B------:R-:W2:Y:S01]  /*0e40*/  LDC.64 R2, c[0x0][0x820] ;  /* 0x00020800ff027b82 */ /* 0x000ea20000000a00 */
[----:B---3--:R-:W-:-:S04]  /*0e50*/  IMAD.WIDE.U32 R238, R211, UR20, R238 ;  /* 0x00000014d3ee7c25 */ /* 0x008fc8000f8e00ee */
[----:B0-----:R-:W-:-:S03]  /*0e60*/  IMAD.WIDE.U32 R6, R211, UR14, R8 ;  /* 0x0000000ed3067c25 */ /* 0x001fc6000f8e0008 */
[----:B------:R-:W0:Y:S01]  /*0e70*/  LDC.64 R104, c[0x0][0xce0] ;  /* 0x00033800ff687b82 */ /* 0x000e220000000a00 */
[C---:B------:R-:W-:Y:S01]  /*0e80*/  IMAD.WIDE.U32 R4, R211.reuse, UR6, R4 ;  /* 0x00000006d3047c25 */ /* 0x040fe2000f8e0004 */
[----:B------:R3:W-:Y:S03]  /*0e90*/  STL.64 [R1+0x68], R6 ;  /* 0x0000680601007387 */ /* 0x0007e60000100a00 */
[C---:B------:R-:W-:Y:S01]  /*0ea0*/  IMAD R147, R211.reuse, UR15, R7 ;  /* 0x0000000fd3937c24 */ /* 0x040fe2000f8e0207 */
[----:B------:R4:W-:Y:S01]  /*0eb0*/  STL.64 [R1+0x50], R12 ;  /* 0x0000500c01007387 */ /* 0x0009e20000100a00 */
[C---:B------:R-:W-:Y:S01]  /*0ec0*/  IMAD R131, R211.reuse, UR21, R239 ;  /* 0x00000015d3837c24 */ /* 0x040fe2000f8e02ef */
[----:B------:R-:W2:Y:S01]  /*0ed0*/  LDCU.64 UR20, c[0x0][0x828] ;  /* 0x00010500ff1477ac */ /* 0x000ea20008000a00 */
[C---:B------:R-:W-:Y:S01]  /*0ee0*/  IMAD R137, R211.reuse, UR27, R13 ;  /* 0x0000001bd3897c24 */ /* 0x040fe2000f8e020d */
[----:B------:R2:W-:Y:S01]  /*0ef0*/  STL.64 [R1+0x60], R4 ;  /* 0x0000600401007387 */ /* 0x0005e20000100a00 */
[C---:B------:R-:W-:Y:S01]  /*0f00*/  IMAD R141, R211.reuse, UR7, R5 ;  /* 0x00000007d38d7c24 */ /* 0x040fe2000f8e0205 */
[----:B------:R-:W0:Y:S01]  /*0f10*/  LDC.64 R248, c[0x0][0x720] ;  /* 0x0001c800fff87b82 */ /* 0x000e220000000a00 */
[C---:B------:R-:W-:Y:S01]  /*0f20*/  IMAD.WIDE.U32 R118, R211.reuse, UR12, R118 ;  /* 0x0000000cd3767c25 */ /* 0x040fe2000f8e0076 */
[----:B------:R-:W0:Y:S03]  /*0f30*/  LDCU.64 UR26, c[0x0][0x8e8] ;  /* 0x00011d00ff1a77ac */ /* 0x000e260008000a00 */
[C---:B---3--:R-:W-:Y:S01]  /*0f40*/  IMAD.WIDE.U32 R6, R211.reuse, UR22, R10 ;  /* 0x00000016d3067c25 */ /* 0x048fe2000f8e000a */
[----:B------:R-:W3:Y:S02]  /*0f50*/  LDCU.64 UR6, c[0x0][0x9a8] ;  /* 0x00013500ff0677ac */ /* 0x000ee40008000a00 */
[----:B------:R-:W3:Y:S01]  /*0f60*/  LDC.64 R242, c[0x0][0x7a0] ;  /* 0x0001e800fff27b82 */ /* 0x000ee20000000a00 */
[C---:B------:R-:W-:Y:S01]  /*0f70*/  IMAD R155, R211.reuse, UR23, R7 ;  /* 0x00000017d39b7c24 */ /* 0x040fe2000f8e0207 */
[----:B------:R2:W-:Y:S01]  /*0f80*/  STL.64 [R1+0x88], R6 ;  /* 0x0000880601007387 */ /* 0x0005e20000100a00 */
[C---:B-1----:R-:W-:Y:S01]  /*0f90*/  IMAD.WIDE.U32 R230, R211.reuse, UR16, R230 ;  /* 0x00000010d3e67c25 */ /* 0x042fe2000f8e00e6 */
[----:B------:R-:W1:Y:S03]  /*0fa0*/  LDCU.64 UR14, c[0x0][0xa68] ;  /* 0x00014d00ff0e77ac */ /* 0x000e660008000a00 */
[C---:B----4-:R-:W-:Y:S01]  /*0fb0*/  IMAD.WIDE.U32 R236, R211.reuse, UR18, R236 ;  /* 0x00000012d3ec7c25 */ /* 0x050fe2000f8e00ec */
[----:B------:R-:W4:Y:S01]  /*0fc0*/  LDC.64 R240, c[0x0][0x7e0] ;  /* 0x0001f800fff07b82 */ /* 0x000f220000000a00 */
[----:B------:R-:W1:Y:S02]  /*0fd0*/  LDCU.64 UR22, c[0x0][0xb68] ;  /* 0x00016d00ff1677ac */ /* 0x000e640008000a00 */
[----:B------:R-:W-:-:S05]  /*0fe0*/  IMAD.WIDE.U32 R244, R211, UR24, R244 ;  /* 0x00000018d3f47c25 */ /* 0x000fca000f8e00f4 */
[----:B------:R-:W1:Y:S01]  /*0ff0*/  LDC.64 R12, c[0x0][0x8a0] ;  /* 0x00022800ff0c7b82 */ /* 0x000e620000000a00 */
[----:B------:R-:W-:-:S07]  /*1000*/  IMAD.WIDE.U32 R250, R211, UR4, R250 ;  /* 0x00000004d3fa7c25 */ /* 0x000fce000f8e00fa */
[----:B--2---:R-:W2:Y:S01]  /*1010*/  LDC.64 R4, c[0x0][0x8e0] ;  /* 0x00023800ff047b82 */ /* 0x004ea20000000a00 */
[C---:B------:R-:W-:Y:S01]  /*1020*/  IMAD R123, R211.reuse, UR13, R119 ;  /* 0x0000000dd37b7c24 */ /* 0x040fe2000f8e0277 */
[----:B------:R-:W0:Y:S01]  /*1030*/  LDCU.64 UR12, c[0x0][0x728] ;  /* 0x0000e500ff0c77ac */ /* 0x000e220008000a00 */
[----:B------:R-:W-:-:S05]  /*1040*/  IMAD R127, R211, UR17, R231 ;  /* 0x00000011d37f7c24 */ /* 0x000fca000f8e02e7 */
[----:B------:R-:W2:Y:S01]  /*1050*/  LDC.64 R6, c[0x0][0x960] ;  /* 0x00025800ff067b82 */ /* 0x000ea20000000a00 */
[C---:B------:R-:W-:Y:S01]  /*1060*/  IMAD R129, R211.reuse, UR19, R237 ;  /* 0x00000013d3817c24 */ /* 0x040fe2000f8e02ed */
[----:B------:R-:W3:Y:S01]  /*1070*/  LDCU.64 UR16, c[0x0][0x7a8] ;  /* 0x0000f500ff1077ac */ /* 0x000ee20008000a00 */
[C---:B------:R-:W-:Y:S02]  /*1080*/  IMAD R135, R211.reuse, UR25, R245 ;  /* 0x00000019d3877c24 */ /* 0x040fe4000f8e02f5 */
[C---:B------:R-:W-:Y:S01]  /*1090*/  IMAD R139, R211.reuse, UR5, R251 ;  /* 0x00000005d38b7c24 */ /* 0x040fe2000f8e02fb */
[----:B------:R-:W4:Y:S02]  /*10a0*/  LDCU.64 UR18, c[0x0][0x7e8] ;  /* 0x0000fd00ff1277ac */ /* 0x000f240008000a00 */
[----:B------:R-:W2:Y:S01]  /*10b0*/  LDC.64 R8, c[0x0][0x9a0] ;  /* 0x00026800ff087b82 */ /* 0x000ea20000000a00 */
[----:B------:R-:W1:Y:S01]  /*10c0*/  LDCU.64 UR24, c[0x0][0x8a8] ;  /* 0x00011500ff1877ac */ /* 0x000e620008000a00 */
[----:B------:R-:W2:Y:S01]  /*10d0*/  LDCU.64 UR4, c[0x0][0x968] ;  /* 0x00012d00ff0477ac */ /* 0x000ea20008000a00 */
[----:B------:R-:W-:-:S05]  /*10e0*/  IMAD.WIDE.U32 R2, R211, UR20, R2 ;  /* 0x00000014d3027c25 */ /* 0x000fca000f8e0002 */
[----:B------:R-:W2:Y:S01]  /*10f0*/  LDC.64 R228, c[0x0][0x9e0] ;  /* 0x00027800ffe47b82 */ /* 0x000ea20000000a00 */
[C---:B------:R-:W-:Y:S01]  /*1100*/  IMAD R153, R211.reuse, UR21, R3 ;  /* 0x00000015d3997c24 */ /* 0x040fe2000f8e0203 */
[----:B------:R3:W-:Y:S01]  /*1110*/  STL.64 [R1+0x80], R2 ;  /* 0x0000800201007387 */ /* 0x0007e20000100a00 */
[C---:B------:R-:W-:Y:S01]  /*1120*/  IMAD.WIDE.U32 R102, R211.reuse, UR28, R102 ;  /* 0x0000001cd3667c25 */ /* 0x040fe2000f8e0066 */
[----:B------:R-:W2:Y:S04]  /*1130*/  LDCU.64 UR20, c[0x0][0xb28] ;  /* 0x00016500ff1477ac */ /* 0x000ea80008000a00 */
[----:B------:R-:W2:Y:S01]  /*1140*/  LDC.64 R166, c[0x0][0xa20] ;  /* 0x00028800ffa67b82 */ /* 0x000ea20000000a00 */
[----:B0-----:R-:W-:-:S04]  /*1150*/  IMAD.WIDE.U32 R104, R211, UR30, R104 ;  /* 0x0000001ed3687c25 */ /* 0x001fc8000f8e0068 */
[----:B------:R-:W-:-:S03]  /*1160*/  IMAD.WIDE.U32 R248, R211, UR12, R248 ;  /* 0x0000000cd3f87c25 */ /* 0x000fc6000f8e00f8 */
[----:B---3--:R-:W0:Y:S01]  /*1170*/  LDC.64 R2, c[0x0][0x920] ;  /* 0x00024800ff027b82 */ /* 0x008e220000000a00 */
[----:B------:R-:W-:-:S04]  /*1180*/  IMAD.WIDE.U32 R242, R211, UR16, R242 ;  /* 0x00000010d3f27c25 */ /* 0x000fc8000f8e00f2 */
[----:B----4-:R-:W-:-:S03]  /*1190*/  IMAD.WIDE.U32 R240, R211, UR18, R240 ;  /* 0x00000012d3f07c25 */ /* 0x010fc6000f8e00f0 */
[----:B------:R-:W3:Y:S01]  /*11a0*/  LDC.64 R168, c[0x0][0xa60] ;  /* 0x00029800ffa87b82 */ /* 0x000ee20000000a00 */
[----:B-1----:R-:W-:-:S04]  /*11b0*/  IMAD.WIDE.U32 R10, R211, UR24, R12 ;  /* 0x00000018d30a7c25 */ /* 0x002fc8000f8e000c */
[----:B--2---:R-:W-:-:S03]  /*11c0*/  IMAD.WIDE.U32 R4, R211, UR26, R4 ;  /* 0x0000001ad3047c25 */ /* 0x004fc6000f8e0004 */
[----:B------:R-:W1:Y:S01]  /*11d0*/  LDC.64 R170, c[0x0][0xaa0] ;  /* 0x0002a800ffaa7b82 */ /* 0x000e620000000a00 */
[C---:B------:R-:W-:Y:S01]  /*11e0*/  IMAD.WIDE.U32 R6, R211.reuse, UR4, R6 ;  /* 0x00000004d3067c25 */ /* 0x040fe2000f8e0006 */
[----:B------:R2:W-:Y:S06]  /*11f0*/  STL.64 [R1+0x98], R4 ;  /* 0x0000980401007387 */ /* 0x0005ec0000100a00 */
[----:B------:R-:W4:Y:S01]  /*1200*/  LDC.64 R180, c[0x0][0xae0] ;  /* 0x0002b800ffb47b82 */ /* 0x000f220000000a00 */
[C---:B------:R-:W-:Y:S01]  /*1210*/  IMAD R103, R211.reuse, UR29, R103 ;  /* 0x0000001dd3677c24 */ /* 0x040fe2000f8e0267 */
[----:B------:R-:W0:Y:S01]  /*1220*/  LDCU.64 UR28, c[0x0][0x928] ;  /* 0x00012500ff1c77ac */ /* 0x000e220008000a00 */
[----:B------:R-:W-:-:S05]  /*1230*/  IMAD R111, R211, UR31, R105 ;  /* 0x0000001fd36f7c24 */ /* 0x000fca000f8e0269 */
[----:B------:R-:W4:Y:S01]  /*1240*/  LDC.64 R182, c[0x0][0xb20] ;  /* 0x0002c800ffb67b82 */ /* 0x000f220000000a00 */
[C---:B------:R-:W-:Y:S01]  /*1250*/  IMAD R145, R211.reuse, UR13, R249 ;  /* 0x0000000dd3917c24 */ /* 0x040fe2000f8e02f9 */
[----:B------:R-:W3:Y:S01]  /*1260*/  LDCU.64 UR12, c[0x0][0xa28] ;  /* 0x00014500ff0c77ac */ /* 0x000ee20008000a00 */
[----:B------:R-:W-:-:S05]  /*1270*/  IMAD R149, R211, UR17, R243 ;  /* 0x00000011d3957c24 */ /* 0x000fca000f8e02f3 */
[----:B------:R-:W4:Y:S01]  /*1280*/  LDC.64 R184, c[0x0][0xb60] ;  /* 0x0002d800ffb87b82 */ /* 0x000f220000000a00 */
[C---:B------:R-:W-:Y:S01]  /*1290*/  IMAD R151, R211.reuse, UR19, R241 ;  /* 0x00000013d3977c24 */ /* 0x040fe2000f8e02f1 */
[----:B------:R-:W1:Y:S01]  /*12a0*/  LDCU.64 UR16, c[0x0][0xaa8] ;  /* 0x00015500ff1077ac */ /* 0x000e620008000a00 */
[----:B------:R-:W-:-:S05]  /*12b0*/  IMAD R157, R211, UR25, R11 ;  /* 0x00000019d39d7c24 */ /* 0x000fca000f8e020b */
[----:B------:R-:W4:Y:S01]  /*12c0*/  LDC.64 R186, c[0x0][0xba0] ;  /* 0x0002e800ffba7b82 */ /* 0x000f220000000a00 */
[C---:B------:R-:W-:Y:S01]  /*12d0*/  IMAD R159, R211.reuse, UR27, R5 ;  /* 0x0000001bd39f7c24 */ /* 0x040fe2000f8e0205 */
[----:B------:R-:W4:Y:S06]  /*12e0*/  LDCU.64 UR18, c[0x0][0xae8] ;  /* 0x00015d00ff1277ac */ /* 0x000f2c0008000a00 */
[----:B------:R-:W4:Y:S01]  /*12f0*/  LDC.64 R196, c[0x0][0xbe0] ;  /* 0x0002f800ffc47b82 */ /* 0x000f220000000a00 */
[----:B------:R-:W4:Y:S01]  /*1300*/  LDCU.64 UR24, c[0x0][0xba8] ;  /* 0x00017500ff1877ac */ /* 0x000f220008000a00 */
[----:B------:R-:W-:-:S06]  /*1310*/  IMAD R163, R211, UR5, R7 ;  /* 0x00000005d3a37c24 */ /* 0x000fcc000f8e0207 */
[----:B------:R-:W4:Y:S01]  /*1320*/  LDC.64 R198, c[0x0][0xc20] ;  /* 0x00030800ffc67b82 */ /* 0x000f220000000a00 */
[----:B------:R-:W4:Y:S07]  /*1330*/  LDCU.64 UR26, c[0x0][0xbe8] ;  /* 0x00017d00ff1a77ac */ /* 0x000f2e0008000a00 */
[----:B------:R-:W4:Y:S01]  /*1340*/  LDC.64 R200, c[0x0][0xc60] ;  /* 0x00031800ffc87b82 */ /* 0x000f220000000a00 */
[----:B------:R-:W4:Y:S01]  /*1350*/  LDCU.64 UR30, c[0x0][0xc28] ;  /* 0x00018500ff1e77ac */ /* 0x000f220008000a00 */
[C---:B--2---:R-:W-:Y:S01]  /*1360*/  IMAD.WIDE.U32 R4, R211.reuse, UR6, R8 ;  /* 0x00000006d3047c25 */ /* 0x044fe2000f8e0008 */
[----:B------:R-:W2:Y:S05]  /*1370*/  LDCU.64 UR4, c[0x0][0xca8] ;  /* 0x00019500ff0477ac */ /* 0x000eaa0008000a00 */
[----:B------:R-:W2:Y:S01]  /*1380*/  LDC.64 R202, c[0x0][0xca0] ;  /* 0x00032800ffca7b82 */ /* 0x000ea20000000a00 */
[----:B------:R-:W-:Y:S04]  /*1390*/  STL.64 [R1+0xa0], R10 ;  /* 0x0000a00a01007387 */ /* 0x000fe80000100a00 */
[----:B------:R-:W-:Y:S04]  /*13a0*/  STL.64 [R1+0x78], R6 ;  /* 0x0000780601007387 */ /* 0x000fe80000100a00 */
[----:B------:R-:W-:Y:S01]  /*13b0*/  STL.64 [R1+0x70], R4 ;  /* 0x0000700401007387 */ /* 0x000fe20000100a00 */
[----:B0-----:R-:W-:-:S04]  /*13c0*/  IMAD.WIDE.U32 R2, R211, UR28, R2 ;  /* 0x0000001cd3027c25 */ /* 0x001fc8000f8e0002 */
[----:B------:R-:W-:-:S04]  /*13d0*/  IMAD.WIDE.U32 R228, R211, UR8, R228 ;  /* 0x00000008d3e47c25 */ /* 0x000fc8000f8e00e4 */
[----:B---3--:R-:W-:-:S04]  /*13e0*/  IMAD.WIDE.U32 R166, R211, UR12, R166 ;  /* 0x0000000cd3a67c25 */ /* 0x008fc8000f8e00a6 */
[----:B------:R-:W-:-:S04]  /*13f0*/  IMAD.WIDE.U32 R168, R211, UR14, R168 ;  /* 0x0000000ed3a87c25 */ /* 0x000fc8000f8e00a8 */
[----:B-1----:R-:W-:-:S04]  /*1400*/  IMAD.WIDE.U32 R170, R211, UR16, R170 ;  /* 0x00000010d3aa7c25 */ /* 0x002fc8000f8e00aa */
[----:B----4-:R-:W-:-:S04]  /*1410*/  IMAD.WIDE.U32 R180, R211, UR18, R180 ;  /* 0x00000012d3b47c25 */ /* 0x010fc8000f8e00b4 */
[----:B------:R-:W-:-:S04]  /*1420*/  IMAD.WIDE.U32 R182, R211, UR20, R182 ;  /* 0x00000014d3b67c25 */ /* 0x000fc8000f8e00b6 */
[----:B------:R-:W-:-:S04]  /*1430*/  IMAD.WIDE.U32 R184, R211, UR22, R184 ;  /* 0x00000016d3b87c25 */ /* 0x000fc8000f8e00b8 */
[----:B------:R-:W-:-:S04]  /*1440*/  IMAD.WIDE.U32 R186, R211, UR24, R186 ;  /* 0x00000018d3ba7c25 */ /* 0x000fc8000f8e00ba */
[----:B------:R-:W-:-:S04]  /*1450*/  IMAD.WIDE.U32 R196, R211, UR26, R196 ;  /* 0x0000001ad3c47c25 */ /* 0x000fc8000f8e00c4 */
[----:B------:R-:W-:-:S04]  /*1460*/  IMAD.WIDE.U32 R198, R211, UR30, R198 ;  /* 0x0000001ed3c67c25 */ /* 0x000fc8000f8e00c6 */
[----:B------:R-:W-:-:S04]  /*1470*/  IMAD.WIDE.U32 R200, R211, UR32, R200 ;  /* 0x00000020d3c87c25 */ /* 0x000fc8000f8e00c8 */
[C---:B--2---:R-:W-:Y:S01]  /*1480*/  IMAD.WIDE.U32 R202, R211.reuse, UR4, R202 ;  /* 0x00000004d3ca7c25 */ /* 0x044fe2000f8e00ca */
[----:B------:R-:W-:Y:S03]  /*1490*/  BSSY.RECONVERGENT B0, `(.L_x_0) ;  /* 0x00004ca000007945 */ /* 0x000fe60003800200 */
[C---:B------:R-:W-:Y:S02]  /*14a0*/  IMAD R161, R211.reuse, UR29, R3 ;  /* 0x0000001dd3a17c24 */ /* 0x040fe4000f8e0203 */
[C---:B------:R-:W-:Y:S02]  /*14b0*/  IMAD R165, R211.reuse, UR7, R5 ;  /* 0x00000007d3a57c24 */ /* 0x040fe4000f8e0205 */
[C---:B------:R-:W-:Y:S02]  /*14c0*/  IMAD R173, R211.reuse, UR9, R229 ;  /* 0x00000009d3ad7c24 */ /* 0x040fe4000f8e02e5 */
[----:B------:R-:W-:-:S02]  /*14d0*/  IMAD R175, R211, UR13, R167 ;  /* 0x0000000dd3af7c24 */ /* 0x000fc4000f8e02a7 */
[C---:B------:R-:W-:Y:S02]  /*14e0*/  IMAD R177, R211.reuse, UR15, R169 ;  /* 0x0000000fd3b17c24 */ /* 0x040fe4000f8e02a9 */
[C---:B------:R-:W-:Y:S02]  /*14f0*/  IMAD R179, R211.reuse, UR17, R171 ;  /* 0x00000011d3b37c24 */ /* 0x040fe4000f8e02ab */
[C---:B------:R-:W-:Y:S02]  /*1500*/  IMAD R189, R211.reuse, UR19, R181 ;  /* 0x00000013d3bd7c24 */ /* 0x040fe4000f8e02b5 */
[C---:B------:R-:W-:Y:S02]  /*1510*/  IMAD R191, R211.reuse, UR21, R183 ;  /* 0x00000015d3bf7c24 */ /* 0x040fe4000f8e02b7 */
[C---:B------:R-:W-:Y:S02]  /*1520*/  IMAD R193, R211.reuse, UR23, R185 ;  /* 0x00000017d3c17c24 */ /* 0x040fe4000f8e02b9 */
[----:B------:R-:W-:-:S02]  /*1530*/  IMAD R195, R211, UR25, R187 ;  /* 0x00000019d3c37c24 */ /* 0x000fc4000f8e02bb */
[C---:B------:R-:W-:Y:S02]  /*1540*/  IMAD R205, R211.reuse, UR27, R197 ;  /* 0x0000001bd3cd7c24 */ /* 0x040fe4000f8e02c5 */
[C---:B------:R-:W-:Y:S02]  /*1550*/  IMAD R207, R211.reuse, UR31, R199 ;  /* 0x0000001fd3cf7c24 */ /* 0x040fe4000f8e02c7 */
[C---:B------:R-:W-:Y:S02]  /*1560*/  IMAD R209, R211.reuse, UR33, R201 ;  /* 0x00000021d3d17c24 */ /* 0x040fe4000f8e02c9 */
[----:B------:R-:W-:Y:S01]  /*1570*/  IMAD R211, R211, UR5, R203 ;  /* 0x00000005d3d37c24 */ /* 0x000fe2000f8e02cb */
[----:B------:R0:W-:Y:S01]  /*1580*/  STL.64 [R1+0x90], R2 ;  /* 0x0000900201007387 */ /* 0x0001e20000100a00 */
[----:B------:R-:W-:Y:S01]  /*1590*/  @!P0 MOV R24, RZ ;  /* 0x000000ff00188202 */ /* 0x000fe20000000f00 */
[----:B------:R-:W-:Y:S01]  /*15a0*/  @!P0 IMAD.MOV.U32 R23, RZ, RZ, RZ ;  /* 0x000000ffff178224 */ /* 0x000fe200078e00ff */
[----:B------:R-:W-:-:S02]  /*15b0*/  @!P0 CS2R R20, SRZ ;  /* 0x0000000000148805 */ /* 0x000fc4000001ff00 */
[----:B0-----:R-:W-:Y:S01]  /*15c0*/  @!P0 CS2R R2, SRZ ;  /* 0x0000000000028805 */ /* 0x001fe2000001ff00 */
[----:B------:R-:W-:Y:S06]  /*15d0*/  @!P0 BRA `(.L_x_1) ;  /* 0x0000004800d48947 */ /* 0x000fec0003800000 */
[C---:B------:R-:W-:Y:S01]  /*15e0*/  IMAD.WIDE R8, R25.reuse, 0x4, R34 ;  /* 0x0000000419087825 */ /* 0x040fe200078e0222 */
[----:B------:R-:W0:Y:S03]  /*15f0*/  LDCU.128 UR12, c[0x3][0x50] ;  /* 0x00c00a00ff0c77ac */ /* 0x000e260008000c00 */
[C---:B------:R-:W-:Y:S01]  /*1600*/  IMAD.WIDE R10, R25.reuse, 0x4, R30 ;  /* 0x00000004190a7825 */ /* 0x040fe200078e021e */
[----:B------:R-:W2:Y:S01]  /*1610*/  LDG.E R3, desc[UR10][R8.64] ;  /* 0x0000000a08037981 */ /* 0x000ea2000c1e1900 */
[----:B------:R-:W1:Y:S02]  /*1620*/  LDCU UR70, c[0x3][0x4c] ;  /* 0x00c00980ff4677ac */ /* 0x000e640008000800 */
[C---:B------:R-:W-:Y:S01]  /*1630*/  IMAD.WIDE R12, R25.reuse, 0x4, R38 ;  /* 0x00000004190c7825 */ /* 0x040fe200078e0226 */
[----:B------:R-:W3:Y:S01]  /*1640*/  LDG.E R2, desc[UR10][R10.64] ;  /* 0x0000000a0a027981 */ /* 0x000ee2000c1e1900 */
[----:B------:R-:W4:Y:S02]  /*1650*/  LDCU.128 UR16, c[0x3][0x60] ;  /* 0x00c00c00ff1077ac */ /* 0x000f240008000c00 */
[C---:B------:R-:W-:Y:S01]  /*1660*/  IMAD.WIDE R14, R25.reuse, 0x4, R42 ;  /* 0x00000004190e7825 */ /* 0x040fe200078e022a */
[----:B------:R-:W4:Y:S01]  /*1670*/  LDG.E R4, desc[UR10][R12.64] ;  /* 0x0000000a0c047981 */ /* 0x000f22000c1e1900 */
[----:B------:R-:W4:Y:S02]  /*1680*/  LDCU.128 UR20, c[0x3][0x70] ;  /* 0x00c00e00ff1477ac */ /* 0x000f240008000c00 */
[C---:B------:R-:W-:Y:S01]  /*1690*/  IMAD.WIDE R16, R25.reuse, 0x4, R46 ;  /* 0x0000000419107825 */ /* 0x040fe200078e022e */
[----:B------:R-:W4:Y:S01]  /*16a0*/  LDG.E R5, desc[UR10][R14.64] ;  /* 0x0000000a0e057981 */ /* 0x000f22000c1e1900 */
[----:B------:R-:W4:Y:S02]  /*16b0*/  LDCU.128 UR24, c[0x3][0x80] ;  /* 0x00c01000ff1877ac */ /* 0x000f240008000c00 */
[C---:B------:R-:W-:Y:S01]  /*16c0*/  IMAD.WIDE R18, R25.reuse, 0x4, R50 ;  /* 0x0000000419127825 */ /* 0x040fe200078e0232 */
[----:B------:R-:W4:Y:S01]  /*16d0*/  LDG.E R6, desc[UR10][R16.64] ;  /* 0x0000000a10067981 */ /* 0x000f22000c1e1900 */
[----:B------:R-:W4:Y:S02]  /*16e0*/  LDCU.64 UR64, c[0x3][0x90] ;  /* 0x00c01200ff4077ac */ /* 0x000f240008000a00 */
[C---:B------:R-:W-:Y:S01]  /*16f0*/  IMAD.WIDE R20, R25.reuse, 0x4, R54 ;  /* 0x0000000419147825 */ /* 0x040fe200078e0236 */
[----:B------:R-:W4:Y:S01]  /*1700*/  LDG.E R7, desc[UR10][R18.64] ;  /* 0x0000000a12077981 */ /* 0x000f22000c1e1900 */
[----:B------:R-:W0:Y:S02]  /*1710*/  LDCU.64 UR66, c[0x3][0x98] ;  /* 0x00c01300ff4277ac */ /* 0x000e240008000a00 */
[C---:B------:R-:W-:Y:S01]  /*1720*/  IMAD.WIDE R22, R25.reuse, 0x4, R58 ;  /* 0x0000000419167825 */ /* 0x040fe200078e023a */
[----:B------:R-:W4:Y:S01]  /*1730*/  LDG.E R8, desc[UR10][R20.64] ;  /* 0x0000000a14087981 */ /* 0x000f22000c1e1900 */
[----:B------:R-:W0:Y:S03]  /*1740*/  LDCU.128 UR28, c[0x3][0xa0] ;  /* 0x00c01400ff1c77ac */ /* 0x000e260008000c00 */
[----:B------:R-:W4:Y:S01]  /*1750*/  LDG.E R9, desc[UR10][R22.64] ;  /* 0x0000000a16097981 */ /* 0x000f22000c1e1900 */
[C---:B------:R-:W-:Y:S01]  /*1760*/  IMAD.WIDE R26, R25.reuse, 0x4, R62 ;  /* 0x00000004191a7825 */ /* 0x040fe200078e023e */
[----:B------:R-:W0:Y:S03]  /*1770*/  LDCU.128 UR32, c[0x3][0xf0] ;  /* 0x00c01e00ff2077ac */ /* 0x000e260008000c00 */
[C---:B------:R-:W-:Y:S01]  /*1780*/  IMAD.WIDE R28, R25.reuse, 0x4, R66 ;  /* 0x00000004191c7825 */ /* 0x040fe200078e0242 */
[----:B------:R1:W4:Y:S01]  /*1790*/  LDG.E R10, desc[UR10][R26.64] ;  /* 0x0000000a1a0a7981 */ /* 0x000322000c1e1900 */
[----:B------:R-:W0:Y:S02]  /*17a0*/  LDCU.128 UR36, c[0x3][0xb0] ;  /* 0x00c01600ff2477ac */ /* 0x000e240008000c00 */
[C---:B------:R-:W-:Y:S01]  /*17b0*/  IMAD.WIDE R212, R25.reuse, 0x4, R70 ;  /* 0x0000000419d47825 */ /* 0x040fe200078e0246 */
[----:B------:R1:W4:Y:S01]  /*17c0*/  LDG.E R11, desc[UR10][R28.64] ;  /* 0x0000000a1c0b7981 */ /* 0x000322000c1e1900 */
[----:B------:R-:W0:Y:S02]  /*17d0*/  LDCU.128 UR40, c[0x3][0x100] ;  /* 0x00c02000ff2877ac */ /* 0x000e240008000c00 */
[C---:B------:R-:W-:Y:S01]  /*17e0*/  IMAD.WIDE R214, R25.reuse, 0x4, R74 ;  /* 0x0000000419d67825 */ /* 0x040fe200078e024a */
[----:B------:R0:W4:Y:S01]  /*17f0*/  LDG.E R12, desc[UR10][R212.64] ;  /* 0x0000000ad40c7981 */ /* 0x000122000c1e1900 */
[----:B------:R-:W0:Y:S02]  /*1800*/  LDCU.128 UR44, c[0x3][0xc0] ;  /* 0x00c01800ff2c77ac */ /* 0x000e240008000c00 */
[C---:B------:R-:W-:Y:S01]  /*1810*/  IMAD.WIDE R218, R25.reuse, 0x4, R78 ;  /* 0x0000000419da7825 */ /* 0x040fe200078e024e */
[----:B------:R-:W4:Y:S01]  /*1820*/  LDG.E R13, desc[UR10][R214.64] ;  /* 0x0000000ad60d7981 */ /* 0x000f22000c1e1900 */
[----:B------:R-:W0:Y:S02]  /*1830*/  LDCU.128 UR48, c[0x3][0x110] ;  /* 0x00c02200ff3077ac */ /* 0x000e240008000c00 */
[C---:B------:R-:W-:Y:S01]  /*1840*/  IMAD.WIDE R220, R25.reuse, 0x4, R82 ;  /* 0x0000000419dc7825 */ /* 0x040fe200078e0252 */
[----:B------:R-:W4:Y:S01]  /*1850*/  LDG.E R14, desc[UR10][R218.64] ;  /* 0x0000000ada0e7981 */ /* 0x000f22000c1e1900 */
[----:B------:R-:W0:Y:S02]  /*1860*/  LDCU.128 UR52, c[0x3][0xd0] ;  /* 0x00c01a00ff3477ac */ /* 0x000e240008000c00 */
[C---:B-----5:R-:W-:Y:S01]  /*1870*/  IMAD.WIDE R222, R25.reuse, 0x4, R86 ;  /* 0x0000000419de7825 */ /* 0x060fe200078e0256 */
[----:B------:R-:W4:Y:S01]  /*1880*/  LDG.E R15, desc[UR10][R220.64] ;  /* 0x0000000adc0f7981 */ /* 0x000f22000c1e1900 */
[----:B------:R-:W0:Y:S02]  /*1890*/  LDCU.128 UR56, c[0x3][0x120] ;  /* 0x00c02400ff3877ac */ /* 0x000e240008000c00 */
[C---:B-1----:R-:W-:Y:S01]  /*18a0*/  IMAD.WIDE R26, R25.reuse, 0x4, R90 ;  /* 0x00000004191a7825 */ /* 0x042fe200078e025a */
[----:B------:R1:W4:Y:S01]  /*18b0*/  LDG.E R16, desc[UR10][R222.64] ;  /* 0x0000000ade107981 */ /* 0x000322000c1e1900 */
[----:B------:R-:W1:Y:S02]  /*18c0*/  LDCU.128 UR60, c[0x3][0xe0] ;  /* 0x00c01c00ff3c77ac */ /* 0x000e640008000c00 */
[C---:B------:R-:W-:Y:S01]  /*18d0*/  IMAD.WIDE R28, R25.reuse, 0x4, R94 ;  /* 0x00000004191c7825 */ /* 0x040fe200078e025e */
[----:B------:R1:W4:Y:S03]  /*18e0*/  LDG.E R17, desc[UR10][R26.64] ;  /* 0x0000000a1a117981 */ /* 0x000326000c1e1900 */
[C---:B------:R-:W-:Y:S01]  /*18f0*/  IMAD.WIDE R20, R25.reuse, 0x4, R98 ;  /* 0x0000000419147825 */ /* 0x040fe200078e0262 */
[----:B------:R-:W4:Y:S03]  /*1900*/  LDG.E R18, desc[UR10][R28.64] ;  /* 0x0000000a1c127981 */ /* 0x000f26000c1e1900 */
[----:B------:R-:W-:Y:S01]  /*1910*/  IMAD.WIDE R22, R25, 0x4, R102 ;  /* 0x0000000419167825 */ /* 0x000fe200078e0266 */
[----:B------:R1:W4:Y:S05]  /*1920*/  LDG.E R19, desc[UR10][R20.64] ;  /* 0x0000000a14137981 */ /* 0x00032a000c1e1900 */
[----:B------:R4:W4:Y:S01]  /*1930*/  LDG.E R22, desc[UR10][R22.64] ;  /* 0x0000000a16167981 */ /* 0x000922000c1e1900 */
[----:B0-----:R-:W-:Y:S01]  /*1940*/  I2FP.F32.S32 R0, UR12 ;  /* 0x0000000c00007c45 */ /* 0x001fe20008201400 */
[----:B------:R-:W-:Y:S01]  /*1950*/  HFMA2 R212, -RZ, RZ, 0, 0 ;  /* 0x00000000ffd47431 */ /* 0x000fe200000001ff */
[----:B------:R-:W-:Y:S01]  /*1960*/  I2FP.F32.S32 R213, UR70 ;  /* 0x0000004600d57c45 */ /* 0x000fe20008201400 */
[----:B-1----:R-:W-:Y:S01]  /*1970*/  IMAD.MOV.U32 R222, RZ, RZ, RZ ;  /* 0x000000ffffde7224 */ /* 0x002fe200078e00ff */
[----:B------:R-:W-:Y:S01]  /*1980*/  I2FP.F32.S32 R27, UR13 ;  /* 0x0000000d001b7c45 */ /* 0x000fe20008201400 */
[----:B------:R-:W-:Y:S01]  /*1990*/  UMOV UR5, URZ ;  /* 0x000000ff00057c82 */ /* 0x000fe20008000000 */
[----:B------:R-:W-:Y:S01]  /*19a0*/  I2FP.F32.S32 R21, UR15 ;  /* 0x0000000f00157c45 */ /* 0x000fe20008201400 */
[----:B------:R-:W-:Y:S01]  /*19b0*/  UMOV UR4, URZ ;  /* 0x000000ff00047c82 */ /* 0x000fe20008000000 */
[----:B--2---:R-:W-:Y:S01]  /*19c0*/  FMUL R215, R3, R0 ;  /* 0x0000000003d77220 */ /* 0x004fe20000400000 */
[----:B------:R-:W-:-:S03]  /*19d0*/  I2FP.F32.S32 R0, UR14 ;  /* 0x0000000e00007c45 */ /* 0x000fc60008201400 */
[----:B---3--:R-:W-:Y:S01]  /*19e0*/  FFMA R213, R2, R213, R215 ;  /* 0x000000d502d57223 */ /* 0x008fe200000000d7 */
[----:B------:R0:W-:Y:S03]  /*19f0*/  STL.64 [R1], R2 ;  /* 0x0000000201007387 */ /* 0x0001e60000100a00 */
[----:B----4-:R-:W-:Y:S01]  /*1a00*/  FFMA R20, R4, R27, R213 ;  /* 0x0000001b04147223 */ /* 0x010fe200000000d5 */
[----:B------:R-:W-:-:S03]  /*1a10*/  FADD R27, R2, R3 ;  /* 0x00000003021b7221 */ /* 0x000fc60000000000 */
[C---:B------:R-:W-:Y:S01]  /*1a20*/  FFMA R23, R5.reuse, R0, R20 ;  /* 0x0000000005177223 */ /* 0x040fe20000000014 */
[----:B------:R-:W-:Y:S01]  /*1a30*/  FADD R24, R4, R27 ;  /* 0x0000001b04187221 */ /* 0x000fe20000000000 */
[----:B------:R-:W-:Y:S01]  /*1a40*/  I2FP.F32.S32 R20, UR16 ;  /* 0x0000001000147c45 */ /* 0x000fe20008201400 */
[----:B------:R0:W-:Y:S01]  /*1a50*/  STL.64 [R1+0x8], R4 ;  /* 0x0000080401007387 */ /* 0x0001e20000100a00 */
[C---:B------:R-:W-:Y:S01]  /*1a60*/  FFMA R0, R6.reuse, R21, R23 ;  /* 0x0000001506007223 */ /* 0x040fe20000000017 */
[----:B------:R-:W-:Y:S01]  /*1a70*/  FADD R23, R5, R24 ;  /* 0x0000001805177221 */ /* 0x000fe20000000000 */
[----:B------:R-:W-:Y:S02]  /*1a80*/  I2FP.F32.S32 R21, UR17 ;  /* 0x0000001100157c45 */ /* 0x000fe40008201400 */
[C---:B------:R-:W-:Y:S01]  /*1a90*/  FFMA R27, R7.reuse, R20, R0 ;  /* 0x00000014071b7223 */ /* 0x040fe20000000000 */
[----:B------:R-:W-:Y:S01]  /*1aa0*/  FADD R20, R6, R23 ;  /* 0x0000001706147221 */ /* 0x000fe20000000000 */
[----:B------:R-:W-:Y:S01]  /*1ab0*/  I2FP.F32.S32 R0, UR18 ;  /* 0x0000001200007c45 */ /* 0x000fe20008201400 */
[----:B------:R0:W-:Y:S01]  /*1ac0*/  STL.64 [R1+0x10], R6 ;  /* 0x0000100601007387 */ /* 0x0001e20000100a00 */
[----:B------:R-:W-:Y:S01]  /*1ad0*/  FFMA R24, R8, R21, R27 ;  /* 0x0000001508187223 */ /* 0x000fe2000000001b */
[----:B------:R-:W-:Y:S01]  /*1ae0*/  FADD R23, R7, R20 ;  /* 0x0000001407177221 */ /* 0x000fe20000000000 */
[----:B------:R-:W-:-:S02]  /*1af0*/  I2FP.F32.S32 R20, UR20 ;  /* 0x0000001400147c45 */ /* 0x000fc40008201400 */
[C---:B------:R-:W-:Y:S01]  /*1b00*/  FFMA R21, R9.reuse, R0, R24 ;  /* 0x0000000009157223 */ /* 0x040fe20000000018 */
[----:B------:R-:W-:Y:S01]  /*1b10*/  FADD R0, R8, R23 ;  /* 0x0000001708007221 */ /* 0x000fe20000000000 */
[----:B------:R-:W-:Y:S01]  /*1b20*/  I2FP.F32.S32 R24, UR19 ;  /* 0x0000001300187c45 */ /* 0x000fe20008201400 */
[----:B------:R0:W-:Y:S02]  /*1b30*/  STL.64 [R1+0x18], R8 ;  /* 0x0000180801007387 */ /* 0x0001e40000100a00 */
[----:B------:R-:W-:Y:S02]  /*1b40*/  FADD R23, R9, R0 ;  /* 0x0000000009177221 */ /* 0x000fe40000000000 */
[C---:B------:R-:W-:Y:S01]  /*1b50*/  FFMA R24, R10.reuse, R24, R21 ;  /* 0x000000180a187223 */ /* 0x040fe20000000015 */
[----:B------:R-:W-:Y:S01]  /*1b60*/  I2FP.F32.S32 R21, UR21 ;  /* 0x0000001500157c45 */ /* 0x000fe20008201400 */
[----:B------:R-:W-:Y:S01]  /*1b70*/  FADD R0, R10, R23 ;  /* 0x000000170a007221 */ /* 0x000fe20000000000 */
[----:B------:R0:W-:Y:S01]  /*1b80*/  STL.64 [R1+0x20], R10 ;  /* 0x0000200a01007387 */ /* 0x0001e20000100a00 */
[C---:B------:R-:W-:Y:S01]  /*1b90*/  FFMA R27, R11.reuse, R20, R24 ;  /* 0x000000140b1b7223 */ /* 0x040fe20000000018 */
[----:B------:R-:W-:Y:S01]  /*1ba0*/  I2FP.F32.S32 R20, UR22 ;  /* 0x0000001600147c45 */ /* 0x000fe20008201400 */
[----:B------:R-:W-:-:S02]  /*1bb0*/  FADD R23, R11, R0 ;  /* 0x000000000b177221 */ /* 0x000fc40000000000 */
[C---:B------:R-:W-:Y:S01]  /*1bc0*/  FFMA R24, R12.reuse, R21, R27 ;  /* 0x000000150c187223 */ /* 0x040fe2000000001b */
[----:B------:R-:W-:Y:S01]  /*1bd0*/  I2FP.F32.S32 R21, UR23 ;  /* 0x0000001700157c45 */ /* 0x000fe20008201400 */
[----:B------:R-:W-:Y:S01]  /*1be0*/  FADD R0, R12, R23 ;  /* 0x000000170c007221 */ /* 0x000fe20000000000 */
[----:B------:R0:W-:Y:S01]  /*1bf0*/  STL.64 [R1+0x28], R12 ;  /* 0x0000280c01007387 */ /* 0x0001e20000100a00 */
[C---:B------:R-:W-:Y:S01]  /*1c00*/  FFMA R23, R13.reuse, R20, R24 ;  /* 0x000000140d177223 */ /* 0x040fe20000000018 */
[----:B------:R-:W-:Y:S01]  /*1c10*/  I2FP.F32.S32 R20, UR24 ;  /* 0x0000001800147c45 */ /* 0x000fe20008201400 */
        /* <DEDUP_REMOVED lines=12> */
[C---:B------:R-:W-:Y:S02]  /*1ce0*/  FFMA R23, R17.reuse, R0, R20 ;  /* 0x0000000011177223 */ /* 0x040fe40000000014 */
[----:B------:R-:W-:Y:S01]  /*1cf0*/  FADD R27, R17, R24 ;  /* 0x00000018111b7221 */ /* 0x000fe20000000000 */
[----:B------:R-:W-:Y:S01]  /*1d00*/  I2FP.F32.S32 R24, UR65 ;  /* 0x0000004100187c45 */ /* 0x000fe20008201400 */
[C---:B------:R-:W-:Y:S01]  /*1d10*/  FFMA R0, R18.reuse, R21, R23 ;  /* 0x0000001512007223 */ /* 0x040fe20000000017 */
[----:B------:R-:W-:Y:S01]  /*1d20*/  I2FP.F32.S32 R23, UR64 ;  /* 0x0000004000177c45 */ /* 0x000fe20008201400 */
[----:B------:R-:W-:Y:S01]  /*1d30*/  FADD R20, R18, R27 ;  /* 0x0000001b12147221 */ /* 0x000fe20000000000 */
[----:B------:R0:W-:Y:S03]  /*1d40*/  STL.64 [R1+0x40], R18 ;  /* 0x0000401201007387 */ /* 0x0001e60000100a00 */
[C---:B------:R-:W-:Y:S01]  /*1d50*/  FADD R21, R19.reuse, R20 ;  /* 0x0000001413157221 */ /* 0x040fe20000000000 */
[----:B------:R-:W-:Y:S01]  /*1d60*/  FFMA R23, R19, R23, R0 ;  /* 0x0000001713177223 */ /* 0x000fe20000000000 */
[----:B------:R0:W-:Y:S01]  /*1d70*/  STL [R1+0x48], R22 ;  /* 0x0000481601007387 */ /* 0x0001e20000100800 */
[----:B------:R-:W-:Y:S01]  /*1d80*/  MOV R0, R1 ;  /* 0x0000000100007202 */ /* 0x000fe20000000f00 */
[C---:B------:R-:W-:Y:S01]  /*1d90*/  FADD R28, R22.reuse, R21 ;  /* 0x00000015161c7221 */ /* 0x040fe20000000000 */
[----:B------:R-:W-:-:S03]  /*1da0*/  FFMA R23, R22, R24, R23 ;  /* 0x0000001816177223 */ /* 0x000fc60000000017 */
[----:B------:R-:W1:Y:S08]  /*1db0*/  F2F.F64.F32 R20, R28 ;  /* 0x0000001c00147310 */ /* 0x000e700000201800 */
[----:B------:R0:W2:Y:S01]  /*1dc0*/  F2F.F64.F32 R26, R23 ;  /* 0x00000017001a7310 */ /* 0x0000a20000201800 */
[----:B-1----:R-:W-:-:S11]  /*1dd0*/  DMUL R20, R20, 3 ;  /* 0x4008000014147828 */ /* 0x002fd60000000000 */
.L_x_2:
[----:B0-----:R-:W3:Y:S01]  /*1de0*/  LDL R23, [R0+UR4] ;  /* 0x0000000400177983 */ /* 0x001ee20008100800 */
[----:B------:R-:W0:Y:S01]  /*1df0*/  LDCU UR8, c[0x3][UR4+0x4c] ;  /* 0x00c00980040877ac */ /* 0x000e220008000800 */
[----:B------:R-:W1:Y:S01]  /*1e00*/  LDCU UR7, c[0x3][UR4+0x98] ;  /* 0x00c01300040777ac */ /* 0x000e620008000800 */
[----:B------:R-:W4:Y:S01]  /*1e10*/  LDCU UR6, c[0x3][UR4+0xe4] ;  /* 0x00c01c80040677ac */ /* 0x000f220008000800 */
[----:B------:R-:W-:Y:S02]  /*1e20*/  UIADD3 UR5, UPT, UPT, UR5, 0x1, URZ ;  /* 0x0000000105057890 */ /* 0x000fe4000fffe0ff */
[----:B------:R-:W-:Y:S02]  /*1e30*/  UIADD3 UR4, UPT, UPT, UR4, 0x4, URZ ;  /* 0x0000000404047890 */ /* 0x000fe4000fffe0ff */
[----:B------:R-:W-:Y:S02]  /*1e40*/  UISETP.NE.AND UP0, UPT, UR5, 0x13, UPT ;  /* 0x000000130500788c */ /* 0x000fe4000bf05270 */
[----:B0-----:R-:W-:-:S02]  /*1e50*/  UIMAD UR9, UR8, UR70, URZ ;  /* 0x00000046080972a4 */ /* 0x001fc4000f8e02ff */
[----:B------:R-:W-:Y:S02]  /*1e60*/  UIMAD UR68, UR8, UR12, URZ ;  /* 0x0000000c084472a4 */ /* 0x000fe4000f8e02ff */
[----:B-1----:R-:W-:Y:S02]  /*1e70*/  UIMAD UR9, UR7, UR66, UR9 ;  /* 0x00000042070972a4 */ /* 0x002fe4000f8e0209 */
[----:B------:R-:W-:Y:S02]  /*1e80*/  UIMAD UR68, UR7, UR67, UR68 ;  /* 0x00000043074472a4 */ /* 0x000fe4000f8e0244 */
[----:B----4-:R-:W-:Y:S02]  /*1e90*/  UIMAD UR9, UR6, UR61, UR9 ;  /* 0x0000003d060972a4 */ /* 0x010fe4000f8e0209 */
[----:B------:R-:W-:Y:S02]  /*1ea0*/  UIMAD UR69, UR8, UR13, URZ ;  /* 0x0000000d084572a4 */ /* 0x000fe4000f8e02ff */
[----:B------:R-:W-:-:S02]  /*1eb0*/  UIMAD UR68, UR6, UR62, UR68 ;  /* 0x0000003e064472a4 */ /* 0x000fc4000f8e0244 */
[----:B------:R-:W-:Y:S01]  /*1ec0*/  I2FP.F32.S32 R24, UR9 ;  /* 0x0000000900187c45 */ /* 0x000fe20008201400 */
[----:B------:R-:W-:Y:S02]  /*1ed0*/  UIMAD UR69, UR7, UR28, UR69 ;  /* 0x0000001c074572a4 */ /* 0x000fe4000f8e0245 */
[----:B------:R-:W-:Y:S01]  /*1ee0*/  UIMAD UR9, UR8, UR14, URZ ;  /* 0x0000000e080972a4 */ /* 0x000fe2000f8e02ff */
[----:B------:R-:W-:Y:S01]  /*1ef0*/  I2FP.F32.S32 R29, UR68 ;  /* 0x00000044001d7c45 */ /* 0x000fe20008201400 */
[----:B------:R-:W-:Y:S02]  /*1f00*/  UIMAD UR69, UR6, UR63, UR69 ;  /* 0x0000003f064572a4 */ /* 0x000fe4000f8e0245 */
[----:B------:R-:W-:Y:S02]  /*1f10*/  UIMAD UR9, UR7, UR29, UR9 ;  /* 0x0000001d070972a4 */ /* 0x000fe4000f8e0209 */
[----:B------:R-:W-:Y:S02]  /*1f20*/  UIMAD UR68, UR8, UR15, URZ ;  /* 0x0000000f084472a4 */ /* 0x000fe4000f8e02ff */
[----:B------:R-:W-:-:S02]  /*1f30*/  UIMAD UR9, UR6, UR32, UR9 ;  /* 0x00000020060972a4 */ /* 0x000fc4000f8e0209 */
[----:B------:R-:W-:-:S04]  /*1f40*/  UIMAD UR68, UR7, UR30, UR68 ;  /* 0x0000001e074472a4 */ /* 0x000fc8000f8e0244 */
[----:B------:R-:W-:Y:S01]  /*1f50*/  UIMAD UR68, UR6, UR33, UR68 ;  /* 0x00000021064472a4 */ /* 0x000fe2000f8e0244 */
[----:B---3--:R-:W-:Y:S01]  /*1f60*/  FMUL R28, R2, R23 ;  /* 0x00000017021c7220 */ /* 0x008fe20000400000 */
[----:B------:R-:W-:-:S03]  /*1f70*/  FADD R222, R23, R222 ;  /* 0x000000de17de7221 */ /* 0x000fc60000000000 */
[----:B------:R-:W-:Y:S01]  /*1f80*/  FFMA R24, R28, R24, R212 ;  /* 0x000000181c187223 */ /* 0x000fe200000000d4 */
[----:B------:R-:W-:-:S04]  /*1f90*/  FMUL R28, R3, R23 ;  /* 0x00000017031c7220 */ /* 0x000fc80000400000 */
[----:B------:R-:W-:Y:S01]  /*1fa0*/  FFMA R24, R28, R29, R24 ;  /* 0x0000001d1c187223 */ /* 0x000fe20000000018 */
[----:B------:R-:W-:Y:S01]  /*1fb0*/  I2FP.F32.S32 R28, UR69 ;  /* 0x00000045001c7c45 */ /* 0x000fe20008201400 */
[----:B------:R-:W-:Y:S01]  /*1fc0*/  FMUL R29, R4, R23 ;  /* 0x00000017041d7220 */ /* 0x000fe20000400000 */
[----:B------:R-:W-:-:S03]  /*1fd0*/  UIMAD UR69, UR8, UR16, URZ ;  /* 0x00000010084572a4 */ /* 0x000fc6000f8e02ff */
[----:B------:R-:W-:Y:S01]  /*1fe0*/  FFMA R24, R29, R28, R24 ;  /* 0x0000001c1d187223 */ /* 0x000fe20000000018 */
[----:B------:R-:W-:Y:S01]  /*1ff0*/  I2FP.F32.S32 R29, UR9 ;  /* 0x00000009001d7c45 */ /* 0x000fe20008201400 */
[----:B------:R-:W-:Y:S01]  /*2000*/  FMUL R28, R5, R23 ;  /* 0x00000017051c7220 */ /* 0x000fe20000400000 */
[----:B------:R-:W-:Y:S02]  /*2010*/  UIMAD UR69, UR7, UR31, UR69 ;  /* 0x0000001f074572a4 */ /* 0x000fe4000f8e0245 */
[----:B------:R-:W-:Y:S01]  /*2020*/  UIMAD UR9, UR8, UR17, URZ ;  /* 0x00000011080972a4 */ /* 0x000fe2000f8e02ff */
[----:B------:R-:W-:Y:S01]  /*2030*/  FFMA R24, R28, R29, R24 ;  /* 0x0000001d1c187223 */ /* 0x000fe20000000018 */
[----:B------:R-:W-:Y:S01]  /*2040*/  I2FP.F32.S32 R28, UR68 ;  /* 0x00000044001c7c45 */ /* 0x000fe20008201400 */
[----:B------:R-:W-:Y:S01]  /*2050*/  UIMAD UR69, UR6, UR34, UR69 ;  /* 0x00000022064572a4 */ /* 0x000fe2000f8e0245 */
[----:B------:R-:W-:Y:S01]  /*2060*/  FMUL R29, R6, R23 ;  /* 0x00000017061d7220 */ /* 0x000fe20000400000 */
[----:B------:R-:W-:-:S02]  /*2070*/  UIMAD UR9, UR7, UR36, UR9 ;  /* 0x00000024070972a4 */ /* 0x000fc4000f8e0209 */
[----:B------:R-:W-:Y:S01]  /*2080*/  UIMAD UR68, UR8, UR18, URZ ;  /* 0x00000012084472a4 */ /* 0x000fe2000f8e02ff */
[----:B------:R-:W-:Y:S01]  /*2090*/  FFMA R24, R29, R28, R24 ;  /* 0x0000001c1d187223 */ /* 0x000fe20000000018 */
[----:B------:R-:W-:Y:S01]  /*20a0*/  I2FP.F32.S32 R29, UR69 ;  /* 0x00000045001d7c45 */ /* 0x000fe20008201400 */
[----:B------:R-:W-:Y:S01]  /*20b0*/  UIMAD UR9, UR6, UR35, UR9 ;  /* 0x00000023060972a4 */ /* 0x000fe2000f8e0209 */
        /* <DEDUP_REMOVED lines=67> */
[----:B------:R-:W-:-:S03]  /*24f0*/  UIMAD UR8, UR7, UR60, UR8 ;  /* 0x0000003c070872a4 */ /* 0x000fc6000f8e0208 */
[----:B------:R-:W-:Y:S01]  /*2500*/  FFMA R24, R29, R28, R24 ;  /* 0x0000001c1d187223 */ /* 0x000fe20000000018 */
[----:B------:R-:W-:Y:S01]  /*2510*/  UIMAD UR8, UR6, UR59, UR8 ;  /* 0x0000003b060872a4 */ /* 0x000fe2000f8e0208 */
[----:B------:R-:W-:Y:S01]  /*2520*/  I2FP.F32.S32 R29, UR69 ;  /* 0x00000045001d7c45 */ /* 0x000fe20008201400 */
[----:B------:R-:W-:-:S04]  /*2530*/  FMUL R28, R19, R23 ;  /* 0x00000017131c7220 */ /* 0x000fc80000400000 */
[----:B------:R-:W-:Y:S01]  /*2540*/  FFMA R24, R28, R29, R24 ;  /* 0x0000001d1c187223 */ /* 0x000fe20000000018 */
[----:B------:R-:W-:Y:S01]  /*2550*/  I2FP.F32.S32 R212, UR8 ;  /* 0x0000000800d47c45 */ /* 0x000fe20008201400 */
[----:B------:R-:W-:-:S04]  /*2560*/  FMUL R28, R22, R23 ;  /* 0x00000017161c7220 */ /* 0x000fc80000400000 */
[----:B------:R-:W-:Y:S01]  /*2570*/  FFMA R212, R28, R212, R24 ;  /* 0x000000d41cd47223 */ /* 0x000fe20000000018 */
[----:B------:R-:W-:Y:S06]  /*2580*/  BRA.U UP0, `(.L_x_2) ;  /* 0xfffffff900147547 */ /* 0x000fec000b83ffff */
[----:B------:R-:W0:Y:S01]  /*2590*/  F2F.F64.F32 R212, R212 ;  /* 0x000000d400d47310 */ /* 0x000e220000201800 */
[----:B------:R-:W-:Y:S01]  /*25a0*/  MOV R214, 0x0 ;  /* 0x0000000000d67802 */ /* 0x000fe20000000f00 */
[----:B------:R-:W-:Y:S01]  /*25b0*/  IMAD.MOV.U32 R215, RZ, RZ, 0x3fd80000 ;  /* 0x3fd80000ffd77424 */ /* 0x000fe200078e00ff */
[----:B------:R-:W-:Y:S01]  /*25c0*/  UMOV UR4, 0x55555555 ;  /* 0x5555555500047882 */ /* 0x000fe20000000000 */
[----:B------:R-:W-:Y:S01]  /*25d0*/  UMOV UR5, 0x3fd55555 ;  /* 0x3fd5555500057882 */ /* 0x000fe20000000000 */
[----:B------:R-:W-:Y:S01]  /*25e0*/  BSSY.RECONVERGENT B1, `(.L_x_3) ;  /* 0x000001d000017945 */ /* 0x000fe20003800200 */
[----:B------:R-:W-:Y:S02]  /*25f0*/  IMAD.MOV.U32 R226, RZ, RZ, 0xe4 ;  /* 0x000000e4ffe27424 */ /* 0x000fe400078e00ff */
[----:B------:R-:W1:Y:S01]  /*2600*/  F2F.F64.F32 R222, R222 ;  /* 0x000000de00de7310 */ /* 0x000e620000201800 */
[----:B0-----:R-:W-:Y:S02]  /*2610*/  DMUL R212, R212, 3 ;  /* 0x40080000d4d47828 */ /* 0x001fe40000000000 */
[----:B-1----:R-:W-:-:S08]  /*2620*/  DMUL R28, R222, 4 ;  /* 0x40100000de1c7828 */ /* 0x002fd00000000000 */
[C---:B------:R-:W-:Y:S02]  /*2630*/  DFMA R212, R222.reuse, R28, -R212 ;  /* 0x0000001cded4722b */ /* 0x040fe400000008d4 */
[----:B------:R-:W-:-:S04]  /*2640*/  DMUL R222, R222, UR4 ;  /* 0x00000004dede7c28 */ /* 0x000fc80008000000 */
[----:B------:R-:W0:Y:S04]  /*2650*/  MUFU.RSQ64H R29, R213 ;  /* 0x000000d5001d7308 */ /* 0x000e280000001c00 */
[----:B------:R-:W-:-:S04]  /*2660*/  IADD3 R28, PT, PT, R213, -0x3500000, RZ ;  /* 0xfcb00000d51c7810 */ /* 0x000fc80007ffe0ff */
[----:B------:R-:W-:Y:S02]  /*2670*/  ISETP.GE.U32.AND P0, PT, R28, 0x7ca00000, PT ;  /* 0x7ca000001c00780c */ /* 0x000fe40003f06070 */
[----:B0-----:R-:W-:-:S08]  /*2680*/  DMUL R218, R28, R28 ;  /* 0x0000001c1cda7228 */ /* 0x001fd00000000000 */
[----:B------:R-:W-:-:S08]  /*2690*/  DFMA R218, R212, -R218, 1 ;  /* 0x3ff00000d4da742b */ /* 0x000fd000000008da */
[----:B------:R-:W-:Y:S02]  /*26a0*/  DFMA R214, R218, R214, 0.5 ;  /* 0x3fe00000dad6742b */ /* 0x000fe400000000d6 */
[----:B------:R-:W-:-:S08]  /*26b0*/  DMUL R218, R28, R218 ;  /* 0x000000da1cda7228 */ /* 0x000fd00000000000 */
[----:B------:R-:W-:-:S08]  /*26c0*/  DFMA R214, R214, R218, R28 ;  /* 0x000000dad6d6722b */ /* 0x000fd0000000001c */
[----:B------:R-:W-:Y:S02]  /*26d0*/  DMUL R220, R212, R214 ;  /* 0x000000d6d4dc7228 */ /* 0x000fe40000000000 */
[----:B------:R-:W-:Y:S02]  /*26e0*/  IADD3 R219, PT, PT, R215, -0x100000, RZ ;  /* 0xfff00000d7db7810 */ /* 0x000fe40007ffe0ff */
[----:B------:R-:W-:-:S04]  /*26f0*/  MOV R218, R214 ;  /* 0x000000d600da7202 */ /* 0x000fc80000000f00 */
[----:B------:R-:W-:-:S08]  /*2700*/  DFMA R224, R220, -R220, R212 ;  /* 0x800000dcdce0722b */ /* 0x000fd000000000d4 */
[----:B------:R-:W-:Y:S01]  /*2710*/  DFMA R234, R224, R218, R220 ;  /* 0x000000dae0ea722b */ /* 0x000fe200000000dc */
[----:B------:R-:W-:Y:S10]  /*2720*/  @!P0 BRA `(.L_x_4) ;  /* 0x0000000000208947 */ /* 0x000ff40003800000 */
[----:B------:R-:W-:Y:S01]  /*2730*/  MOV R218, R214 ;  /* 0x000000d600da7202 */ /* 0x000fe20000000f00 */
[----:B------:R-:W-:Y:S01]  /*2740*/  IMAD.MOV.U32 R214, RZ, RZ, R225 ;  /* 0x000000ffffd67224 */ /* 0x000fe200078e00e1 */
[----:B------:R-:W-:Y:S02]  /*2750*/  MOV R29, R28 ;  /* 0x0000001c001d7202 */ /* 0x000fe40000000f00 */
[----:B------:R-:W-:Y:S02]  /*2760*/  MOV R215, R224 ;  /* 0x000000e000d77202 */ /* 0x000fe40000000f00 */
[----:B------:R-:W-:-:S07]  /*2770*/  MOV R28, 0x2790 ;  /* 0x00002790001c7802 */ /* 0x000fce0000000f00 */
[----:B--2---:R-:W-:Y:S05]  /*2780*/  CALL.REL.NOINC `($__internal_2_$__cuda_sm20_dsqrt_rn_f64_mediumpath_v1) ;  /* 0x000000f400107944 */ /* 0x004fea0003c00000 */
[----:B------:R-:W-:Y:S01]  /*2790*/  MOV R234, R212 ;  /* 0x000000d400ea7202 */ /* 0x000fe20000000f00 */
[----:B------:R-:W-:-:S07]  /*27a0*/  IMAD.MOV.U32 R235, RZ, RZ, R213 ;  /* 0x000000ffffeb7224 */ /* 0x000fce00078e00d5 */
.L_x_4:
[----:B------:R-:W-:Y:S05]  /*27b0*/  BSYNC.RECONVERGENT B1 ;  /* 0x0000000000017941 */ /* 0x000fea0003800200 */
.L_x_3:
[----:B------:R-:W-:Y:S01]  /*27c0*/  UMOV UR4, 0x55555555 ;  /* 0x5555555500047882 */ /* 0x000fe20000000000 */
[----:B------:R-:W-:Y:S01]  /*27d0*/  UMOV UR5, 0x3fd55555 ;  /* 0x3fd5555500057882 */ /* 0x000fe20000000000 */
[----:B------:R-:W-:Y:S01]  /*27e0*/  MOV R28, 0x1 ;  /* 0x00000001001c7802 */ /* 0x000fe20000000f00 */
[----:B------:R-:W-:Y:S01]  /*27f0*/  DFMA R222, R234, UR4, -R222 ;  /* 0x00000004eade7c2b */ /* 0x000fe200080008de */
[----:B------:R-:W-:Y:S01]  /*2800*/  BSSY.RECONVERGENT B2, `(.L_x_5) ;  /* 0x0000019000027945 */ /* 0x000fe20003800200 */
[----:B--2---:R-:W-:-:S04]  /*2810*/  DMUL R26, R26, 3 ;  /* 0x400800001a1a7828 */ /* 0x004fc80000000000 */
[----:B------:R-:W0:Y:S06]  /*2820*/  F2F.F32.F64 R212, R222 ;  /* 0x000000de00d47310 */ /* 0x000e2c0000301000 */
[----:B------:R-:W-:Y:S02]  /*2830*/  FSETP.GEU.AND P1, PT, |R27|, 6.5827683646048100446e-37, PT ;  /* 0x036000001b00780b */ /* 0x000fe40003f2e200 */
[----:B0-----:R-:W0:Y:S02]  /*2840*/  F2F.F64.F32 R212, R212 ;  /* 0x000000d400d47310 */ /* 0x001e240000201800 */
[----:B0-----:R-:W-:-:S06]  /*2850*/  DFMA R212, R212, 3, R20 ;  /* 0x40080000d4d4782b */ /* 0x001fcc0000000014 */
[----:B------:R-:W0:Y:S02]  /*2860*/  MUFU.RCP64H R29, R213 ;  /* 0x000000d5001d7308 */ /* 0x000e240000001800 */
[----:B0-----:R-:W-:-:S08]  /*2870*/  DFMA R214, -R212, R28, 1 ;  /* 0x3ff00000d4d6742b */ /* 0x001fd0000000011c */
[----:B------:R-:W-:-:S08]  /*2880*/  DFMA R214, R214, R214, R214 ;  /* 0x000000d6d6d6722b */ /* 0x000fd000000000d6 */
[----:B------:R-:W-:-:S08]  /*2890*/  DFMA R28, R28, R214, R28 ;  /* 0x000000d61c1c722b */ /* 0x000fd0000000001c */
[----:B------:R-:W-:-:S08]  /*28a0*/  DFMA R214, -R212, R28, 1 ;  /* 0x3ff00000d4d6742b */ /* 0x000fd0000000011c */
[----:B------:R-:W-:-:S08]  /*28b0*/  DFMA R214, R28, R214, R28 ;  /* 0x000000d61cd6722b */ /* 0x000fd0000000001c */
[----:B------:R-:W-:-:S08]  /*28c0*/  DMUL R28, R26, R214 ;  /* 0x000000d61a1c7228 */ /* 0x000fd00000000000 */
[----:B------:R-:W-:-:S08]  /*28d0*/  DFMA R218, -R212, R28, R26 ;  /* 0x0000001cd4da722b */ /* 0x000fd0000000011a */
[----:B------:R-:W-:-:S10]  /*28e0*/  DFMA R28, R214, R218, R28 ;  /* 0x000000dad61c722b */ /* 0x000fd4000000001c */
[----:B------:R-:W-:-:S05]  /*28f0*/  FFMA R23, RZ, R213, R29 ;  /* 0x000000d5ff177223 */ /* 0x000fca000000001d */
[----:B------:R-:W-:-:S13]  /*2900*/  FSETP.GT.AND P0, PT, |R23|, 1.469367938527859385e-39, PT ;  /* 0x001000001700780b */ /* 0x000fda0003f04200 */
[----:B------:R-:W-:Y:S05]  /*2910*/  @P0 BRA P1, `(.L_x_6) ;  /* 0x00000000001c0947 */ /* 0x000fea0000800000 */
[----:B------:R-:W-:Y:S01]  /*2920*/  MOV R28, R26 ;  /* 0x0000001a001c7202 */ /* 0x000fe20000000f00 */
[----:B------:R-:W-:Y:S01]  /*2930*/  IMAD.MOV.U32 R219, RZ, RZ, R27 ;  /* 0x000000ffffdb7224 */ /* 0x000fe200078e001b */
[----:B------:R-:W-:Y:S02]  /*2940*/  MOV R27, R213 ;  /* 0x000000d5001b7202 */ /* 0x000fe40000000f00 */
[----:B------:R-:W-:-:S07]  /*2950*/  MOV R26, 0x2970 ;  /* 0x00002970001a7802 */ /* 0x000fce0000000f00 */
[----:B------:R-:W-:Y:S05]  /*2960*/  CALL.REL.NOINC `($__internal_1_$__cuda_sm20_div_rn_f64_full) ;  /* 0x000000ec000c7944 */ /* 0x000fea0003c00000 */
[----:B------:R-:W-:Y:S01]  /*2970*/  MOV R28, R224 ;  /* 0x000000e0001c7202 */ /* 0x000fe20000000f00 */
[----:B------:R-:W-:-:S07]  /*2980*/  IMAD.MOV.U32 R29, RZ, RZ, R225 ;  /* 0x000000ffff1d7224 */ /* 0x000fce00078e00e1 */
.L_x_6:
[----:B------:R-:W-:Y:S05]  /*2990*/  BSYNC.RECONVERGENT B2 ;  /* 0x0000000000027941 */ /* 0x000fea0003800200 */
.L_x_5:
[----:B------:R-:W0:Y:S01]  /*29a0*/  LDCU.64 UR62, c[0x3][0x98] ;  /* 0x00c01300ff3e77ac */ /* 0x000e220008000a00 */
[----:B------:R1:W-:Y:S01]  /*29b0*/  STL [R0], R2 ;  /* 0x0000000200007387 */ /* 0x0003e20000100800 */
[----:B------:R-:W-:Y:S01]  /*29c0*/  HFMA2 R212, -RZ, RZ, 0, 0 ;  /* 0x00000000ffd47431 */ /* 0x000fe200000001ff */
[----:B------:R-:W-:Y:S01]  /*29d0*/  MOV R222, RZ ;  /* 0x000000ff00de7202 */ /* 0x000fe20000000f00 */
[----:B------:R-:W2:Y:S01]  /*29e0*/  LDCU.128 UR12, c[0x3][0xa0] ;  /* 0x00c01400ff0c77ac */ /* 0x000ea20008000c00 */
[----:B------:R1:W-:Y:S01]  /*29f0*/  STL [R0+0x4], R3 ;  /* 0x0000040300007387 */ /* 0x0003e20000100800 */
[----:B------:R-:W3:Y:S03]  /*2a00*/  LDCU.128 UR16, c[0x3][0xb0] ;  /* 0x00c01600ff1077ac */ /* 0x000ee60008000c00 */
[----:B------:R1:W-:Y:S01]  /*2a10*/  STL [R0+0x8], R4 ;  /* 0x0000080400007387 */ /* 0x0003e20000100800 */
[----:B------:R-:W4:Y:S03]  /*2a20*/  LDCU.128 UR20, c[0x3][0xc0] ;  /* 0x00c01800ff1477ac */ /* 0x000f260008000c00 */
[----:B------:R1:W-:Y:S01]  /*2a30*/  STL [R0+0xc], R5 ;  /* 0x00000c0500007387 */ /* 0x0003e20000100800 */
[----:B------:R-:W5:Y:S03]  /*2a40*/  LDCU.128 UR24, c[0x3][0xd0] ;  /* 0x00c01a00ff1877ac */ /* 0x000f660008000c00 */
[----:B------:R1:W-:Y:S01]  /*2a50*/  STL [R0+0x10], R6 ;  /* 0x0000100600007387 */ /* 0x0003e20000100800 */
[----:B0-----:R-:W-:-:S02]  /*2a60*/  I2FP.F32.S32 R26, UR63 ;  /* 0x0000003f001a7c45 */ /* 0x001fc40008201400 */
[----:B------:R-:W-:Y:S01]  /*2a70*/  I2FP.F32.S32 R24, UR62 ;  /* 0x0000003e00187c45 */ /* 0x000fe20008201400 */
[----:B------:R-:W0:Y:S01]  /*2a80*/  LDCU UR68, c[0x3][0xe0] ;  /* 0x00c01c00ff4477ac */ /* 0x000e220008000800 */
[----:B--2---:R-:W-:Y:S01]  /*2a90*/  I2FP.F32.S32 R23, UR12 ;  /* 0x0000000c00177c45 */ /* 0x004fe20008201400 */
[----:B------:R-:W-:Y:S01]  /*2aa0*/  FMUL R26, R3, R26 ;  /* 0x0000001a031a7220 */ /* 0x000fe20000400000 */
[----:B------:R1:W-:Y:S01]  /*2ab0*/  STL [R0+0x14], R7 ;  /* 0x0000140700007387 */ /* 0x0003e20000100800 */
[----:B------:R-:W2:Y:S02]  /*2ac0*/  LDCU UR69, c[0x3][0x4c] ;  /* 0x00c00980ff4577ac */ /* 0x000ea40008000800 */
[----:B------:R-:W-:Y:S01]  /*2ad0*/  FFMA R26, R2, R24, R26 ;  /* 0x00000018021a7223 */ /* 0x000fe2000000001a */
[----:B------:R-:W-:Y:S01]  /*2ae0*/  I2FP.F32.S32 R24, UR13 ;  /* 0x0000000d00187c45 */ /* 0x000fe20008201400 */
[----:B------:R1:W-:Y:S01]  /*2af0*/  STL [R0+0x18], R8 ;  /* 0x0000180800007387 */ /* 0x0003e20000100800 */
[----:B------:R-:W0:Y:S01]  /*2b00*/  LDCU UR70, c[0x3][0xe4] ;  /* 0x00c01c80ff4677ac */ /* 0x000e220008000800 */
[----:B------:R-:W-:Y:S01]  /*2b10*/  FFMA R26, R4, R23, R26 ;  /* 0x00000017041a7223 */ /* 0x000fe2000000001a */
[----:B------:R-:W-:Y:S01]  /*2b20*/  I2FP.F32.S32 R23, UR14 ;  /* 0x0000000e00177c45 */ /* 0x000fe20008201400 */
[----:B------:R1:W-:Y:S01]  /*2b30*/  STL [R0+0x1c], R9 ;  /* 0x00001c0900007387 */ /* 0x0003e20000100800 */
[----:B-----5:R-:W-:Y:S01]  /*2b40*/  I2FP.F32.S32 R27, UR27 ;  /* 0x0000001b001b7c45 */ /* 0x020fe20008201400 */
[----:B------:R-:W-:Y:S01]  /*2b50*/  FFMA R26, R5, R24, R26 ;  /* 0x00000018051a7223 */ /* 0x000fe2000000001a */
[----:B------:R-:W-:Y:S01]  /*2b60*/  I2FP.F32.S32 R24, UR15 ;  /* 0x0000000f00187c45 */ /* 0x000fe20008201400 */
[----:B------:R1:W-:Y:S01]  /*2b70*/  STL [R0+0x20], R10 ;  /* 0x0000200a00007387 */ /* 0x0003e20000100800 */
[----:B------:R-:W0:Y:S01]  /*2b80*/  LDCU.64 UR64, c[0x3][0xe8] ;  /* 0x00c01d00ff4077ac */ /* 0x000e220008000a00 */
[----:B------:R-:W-:Y:S01]  /*2b90*/  FFMA R26, R6, R23, R26 ;  /* 0x00000017061a7223 */ /* 0x000fe2000000001a */
[----:B---3--:R-:W-:Y:S01]  /*2ba0*/  I2FP.F32.S32 R23, UR16 ;  /* 0x0000001000177c45 */ /* 0x008fe20008201400 */
[----:B------:R1:W-:Y:S01]  /*2bb0*/  STL [R0+0x24], R11 ;  /* 0x0000240b00007387 */ /* 0x0003e20000100800 */
[----:B------:R-:W3:Y:S01]  /*2bc0*/  LDCU.64 UR66, c[0x3][0x90] ;  /* 0x00c01200ff4277ac */ /* 0x000ee20008000a00 */
[----:B------:R-:W-:Y:S01]  /*2bd0*/  FFMA R26, R7, R24, R26 ;  /* 0x00000018071a7223 */ /* 0x000fe2000000001a */
[----:B------:R-:W-:Y:S01]  /*2be0*/  I2FP.F32.S32 R24, UR17 ;  /* 0x0000001100187c45 */ /* 0x000fe20008201400 */
[----:B------:R1:W-:Y:S01]  /*2bf0*/  STL [R0+0x28], R12 ;  /* 0x0000280c00007387 */ /* 0x0003e20000100800 */
[----:B------:R-:W0:Y:S01]  /*2c00*/  LDCU.128 UR28, c[0x3][0xf0] ;  /* 0x00c01e00ff1c77ac */ /* 0x000e220008000c00 */
        /* <DEDUP_REMOVED lines=9> */
[----:B----4-:R-:W-:Y:S01]  /*2ca0*/  I2FP.F32.S32 R23, UR20 ;  /* 0x0000001400177c45 */ /* 0x010fe20008201400 */
[----:B------:R1:W-:Y:S01]  /*2cb0*/  STL [R0+0x34], R15 ;  /* 0x0000340f00007387 */ /* 0x0003e20000100800 */
[----:B------:R-:W4:Y:S01]  /*2cc0*/  LDCU.128 UR40, c[0x3][0x120] ;  /* 0x00c02400ff2877ac */ /* 0x000f220008000c00 */
        /* <DEDUP_REMOVED lines=15> */
[----:B------:R-:W1:Y:S01]  /*2dc0*/  LDCU.128 UR56, c[0x3][0x80] ;  /* 0x00c01000ff3877ac */ /* 0x000e620008000c00 */
[----:B------:R-:W-:Y:S01]  /*2dd0*/  FFMA R26, R15, R24, R26 ;  /* 0x000000180f1a7223 */ /* 0x000fe2000000001a */
[----:B------:R-:W-:Y:S01]  /*2de0*/  I2FP.F32.S32 R24, UR25 ;  /* 0x0000001900187c45 */ /* 0x000fe20008201400 */
[----:B------:R0:W-:Y:S01]  /*2df0*/  STL [R0+0x48], R22 ;  /* 0x0000481600007387 */ /* 0x0001e20000100800 */
[----:B------:R-:W-:Y:S01]  /*2e00*/  UMOV UR5, URZ ;  /* 0x000000ff00057c82 */ /* 0x000fe20008000000 */
[----:B------:R-:W-:Y:S01]  /*2e10*/  FFMA R26, R16, R23, R26 ;  /* 0x00000017101a7223 */ /* 0x000fe2000000001a */
[----:B------:R-:W-:Y:S01]  /*2e20*/  I2FP.F32.S32 R23, UR26 ;  /* 0x0000001a00177c45 */ /* 0x000fe20008201400 */
[----:B------:R-:W-:-:S02]  /*2e30*/  UMOV UR4, URZ ;  /* 0x000000ff00047c82 */ /* 0x000fc40008000000 */
[----:B------:R-:W-:Y:S02]  /*2e40*/  FFMA R26, R17, R24, R26 ;  /* 0x00000018111a7223 */ /* 0x000fe4000000001a */
[----:B------:R1:W1:Y:S02]  /*2e50*/  F2F.F32.F64 R24, R28 ;  /* 0x0000001c00187310 */ /* 0x0002640000301000 */
[----:B------:R-:W-:Y:S01]  /*2e60*/  FFMA R26, R18, R23, R26 ;  /* 0x00000017121a7223 */ /* 0x000fe2000000001a */
[----:B0-----:R-:W-:-:S03]  /*2e70*/  I2FP.F32.S32 R23, UR68 ;  /* 0x0000004400177c45 */ /* 0x001fc60008201400 */
[----:B------:R-:W-:-:S04]  /*2e80*/  FFMA R26, R19, R27, R26 ;  /* 0x0000001b131a7223 */ /* 0x000fc8000000001a */
[----:B------:R-:W-:-:S06]  /*2e90*/  FFMA R26, R22, R23, R26 ;  /* 0x00000017161a7223 */ /* 0x000fcc000000001a */
[----:B-1234-:R-:W0:Y:S02]  /*2ea0*/  F2F.F64.F32 R26, R26 ;  /* 0x0000001a001a7310 */ /* 0x01ee240000201800 */
.L_x_7:
[----:B------:R-:W2:Y:S01]  /*2eb0*/  LDL R23, [R0+UR4] ;  /* 0x0000000400177983 */ /* 0x000ea20008100800 */
[----:B------:R-:W1:Y:S01]  /*2ec0*/  LDCU UR8, c[0x3][UR4+0x4c] ;  /* 0x00c00980040877ac */ /* 0x000e620008000800 */
[----:B------:R-:W3:Y:S01]  /*2ed0*/  LDCU UR7, c[0x3][UR4+0x98] ;  /* 0x00c01300040777ac */ /* 0x000ee20008000800 */
[----:B------:R-:W4:Y:S01]  /*2ee0*/  LDCU UR6, c[0x3][UR4+0xe4] ;  /* 0x00c01c80040677ac */ /* 0x000f220008000800 */
[----:B------:R-:W-:Y:S02]  /*2ef0*/  UIADD3 UR5, UPT, UPT, UR5, 0x1, URZ ;  /* 0x0000000105057890 */ /* 0x000fe4000fffe0ff */
[----:B------:R-:W-:Y:S02]  /*2f00*/  UIADD3 UR4, UPT, UPT, UR4, 0x4, URZ ;  /* 0x0000000404047890 */ /* 0x000fe4000fffe0ff */
[----:B------:R-:W-:Y:S02]  /*2f10*/  UISETP.NE.AND UP0, UPT, UR5, 0x13, UPT ;  /* 0x000000130500788c */ /* 0x000fe4000bf05270 */
[----:B-1----:R-:W-:-:S02]  /*2f20*/  UIMAD UR9, UR8, UR69, URZ ;  /* 0x00000045080972a4 */ /* 0x002fc4000f8e02ff */
[----:B------:R-:W-:Y:S02]  /*2f30*/  UIMAD UR60, UR8, UR44, URZ ;  /* 0x0000002c083c72a4 */ /* 0x000fe4000f8e02ff */
[----:B---3--:R-:W-:Y:S02]  /*2f40*/  UIMAD UR9, UR7, UR62, UR9 ;  /* 0x0000003e070972a4 */ /* 0x008fe4000f8e0209 */
[----:B------:R-:W-:Y:S02]  /*2f50*/  UIMAD UR60, UR7, UR63, UR60 ;  /* 0x0000003f073c72a4 */ /* 0x000fe4000f8e023c */
[----:B----4-:R-:W-:Y:S02]  /*2f60*/  UIMAD UR9, UR6, UR70, UR9 ;  /* 0x00000046060972a4 */ /* 0x010fe4000f8e0209 */
[----:B------:R-:W-:Y:S02]  /*2f70*/  UIMAD UR61, UR8, UR45, URZ ;  /* 0x0000002d083d72a4 */ /* 0x000fe4000f8e02ff */
[----:B------:R-:W-:-:S02]  /*2f80*/  UIMAD UR60, UR6, UR64, UR60 ;  /* 0x00000040063c72a4 */ /* 0x000fc4000f8e023c */
[----:B------:R-:W-:Y:S01]  /*2f90*/  I2FP.F32.S32 R28, UR9 ;  /* 0x00000009001c7c45 */ /* 0x000fe20008201400 */
[----:B------:R-:W-:Y:S02]  /*2fa0*/  UIMAD UR61, UR7, UR12, UR61 ;  /* 0x0000000c073d72a4 */ /* 0x000fe4000f8e023d */
[----:B------:R-:W-:Y:S02]  /*2fb0*/  UIMAD UR9, UR8, UR46, URZ ;  /* 0x0000002e080972a4 */ /* 0x000fe4000f8e02ff */
[----:B------:R-:W-:Y:S02]  /*2fc0*/  UIMAD UR61, UR6, UR65, UR61 ;  /* 0x00000041063d72a4 */ /* 0x000fe4000f8e023d */
[----:B------:R-:W-:-:S04]  /*2fd0*/  UIMAD UR9, UR7, UR13, UR9 ;  /* 0x0000000d070972a4 */ /* 0x000fc8000f8e0209 */
[----:B------:R-:W-:Y:S01]  /*2fe0*/  UIMAD UR9, UR6, UR28, UR9 ;  /* 0x0000001c060972a4 */ /* 0x000fe2000f8e0209 */
[----:B--2---:R-:W-:Y:S01]  /*2ff0*/  FMUL R29, R2, R23 ;  /* 0x00000017021d7220 */ /* 0x004fe20000400000 */
[----:B------:R-:W-:-:S03]  /*3000*/  FADD R222, R23, R222 ;  /* 0x000000de17de7221 */ /* 0x000fc60000000000 */
        /* <DEDUP_REMOVED lines=91> */
[----:B------:R-:W-:-:S03]  /*35c0*/  UIMAD UR8, UR7, UR68, UR8 ;  /* 0x00000044070872a4 */ /* 0x000fc6000f8e0208 */
[----:B------:R-:W-:Y:S01]  /*35d0*/  FFMA R28, R212, R29, R28 ;  /* 0x0000001dd41c7223 */ /* 0x000fe2000000001c */
[----:B------:R-:W-:Y:S01]  /*35e0*/  I2FP.F32.S32 R212, UR61 ;  /* 0x0000003d00d47c45 */ /* 0x000fe20008201400 */
[----:B------:R-:W-:Y:S01]  /*35f0*/  UIMAD UR8, UR6, UR43, UR8 ;  /* 0x0000002b060872a4 */ /* 0x000fe2000f8e0208 */
[----:B------:R-:W-:-:S04]  /*3600*/  FMUL R29, R19, R23 ;  /* 0x00000017131d7220 */ /* 0x000fc80000400000 */
[----:B------:R-:W-:Y:S01]  /*3610*/  FFMA R212, R29, R212, R28 ;  /* 0x000000d41dd47223 */ /* 0x000fe2000000001c */
[----:B------:R-:W-:Y:S01]  /*3620*/  I2FP.F32.S32 R28, UR8 ;  /* 0x00000008001c7c45 */ /* 0x000fe20008201400 */
[----:B------:R-:W-:-:S04]  /*3630*/  FMUL R29, R22, R23 ;  /* 0x00000017161d7220 */ /* 0x000fc80000400000 */
[----:B------:R-:W-:Y:S01]  /*3640*/  FFMA R212, R29, R28, R212 ;  /* 0x0000001c1dd47223 */ /* 0x000fe200000000d4 */
[----:B------:R-:W-:Y:S06]  /*3650*/  BRA.U UP0, `(.L_x_7) ;  /* 0xfffffff900147547 */ /* 0x000fec000b83ffff */
[----:B------:R-:W1:Y:S01]  /*3660*/  F2F.F64.F32 R212, R212 ;  /* 0x000000d400d47310 */ /* 0x000e620000201800 */
[----:B------:R-:W-:Y:S01]  /*3670*/  HFMA2 R215, -RZ, RZ, 1.9609375, 0 ;  /* 0x3fd80000ffd77431 */ /* 0x000fe200000001ff */
[----:B------:R-:W-:Y:S01]  /*3680*/  MOV R214, 0x0 ;  /* 0x0000000000d67802 */ /* 0x000fe20000000f00 */
[----:B------:R-:W-:Y:S01]  /*3690*/  UMOV UR4, 0x55555555 ;  /* 0x5555555500047882 */ /* 0x000fe20000000000 */
[----:B------:R-:W-:Y:S01]  /*36a0*/  UMOV UR5, 0x3fd55555 ;  /* 0x3fd5555500057882 */ /* 0x000fe20000000000 */
[----:B------:R-:W-:Y:S03]  /*36b0*/  BSSY.RECONVERGENT B1, `(.L_x_8) ;  /* 0x000001c000017945 */ /* 0x000fe60003800200 */
[----:B------:R-:W2:Y:S01]  /*36c0*/  F2F.F64.F32 R222, R222 ;  /* 0x000000de00de7310 */ /* 0x000ea20000201800 */
[----:B-1----:R-:W-:Y:S02]  /*36d0*/  DMUL R212, R212, 3 ;  /* 0x40080000d4d47828 */ /* 0x002fe40000000000 */
[----:B--2---:R-:W-:-:S08]  /*36e0*/  DMUL R28, R222, 4 ;  /* 0x40100000de1c7828 */ /* 0x004fd00000000000 */
[C---:B------:R-:W-:Y:S02]  /*36f0*/  DFMA R212, R222.reuse, R28, -R212 ;  /* 0x0000001cded4722b */ /* 0x040fe400000008d4 */
[----:B------:R-:W-:-:S04]  /*3700*/  DMUL R222, R222, UR4 ;  /* 0x00000004dede7c28 */ /* 0x000fc80008000000 */
[----:B------:R-:W1:Y:S04]  /*3710*/  MUFU.RSQ64H R29, R213 ;  /* 0x000000d5001d7308 */ /* 0x000e680000001c00 */
[----:B------:R-:W-:-:S05]  /*3720*/  VIADD R28, R213, 0xfcb00000 ;  /* 0xfcb00000d51c7836 */ /* 0x000fca0000000000 */
[----:B------:R-:W-:Y:S01]  /*3730*/  ISETP.GE.U32.AND P0, PT, R28, 0x7ca00000, PT ;  /* 0x7ca000001c00780c */ /* 0x000fe20003f06070 */
[----:B-1----:R-:W-:-:S08]  /*3740*/  DMUL R218, R28, R28 ;  /* 0x0000001c1cda7228 */ /* 0x002fd00000000000 */
[----:B------:R-:W-:-:S08]  /*3750*/  DFMA R218, R212, -R218, 1 ;  /* 0x3ff00000d4da742b */ /* 0x000fd000000008da */
[----:B------:R-:W-:Y:S02]  /*3760*/  DFMA R214, R218, R214, 0.5 ;  /* 0x3fe00000dad6742b */ /* 0x000fe400000000d6 */
[----:B------:R-:W-:-:S08]  /*3770*/  DMUL R218, R28, R218 ;  /* 0x000000da1cda7228 */ /* 0x000fd00000000000 */
[----:B------:R-:W-:-:S08]  /*3780*/  DFMA R214, R214, R218, R28 ;  /* 0x000000dad6d6722b */ /* 0x000fd0000000001c */
[----:B------:R-:W-:Y:S02]  /*3790*/  DMUL R220, R212, R214 ;  /* 0x000000d6d4dc7228 */ /* 0x000fe40000000000 */
[----:B------:R-:W-:Y:S01]  /*37a0*/  VIADD R219, R215, 0xfff00000 ;  /* 0xfff00000d7db7836 */ /* 0x000fe20000000000 */
[----:B------:R-:W-:-:S05]  /*37b0*/  MOV R218, R214 ;  /* 0x000000d600da7202 */ /* 0x000fca0000000f00 */
        /* <DEDUP_REMOVED lines=8> */
[----:B0-----:R-:W-:Y:S05]  /*3840*/  CALL.REL.NOINC `($__internal_2_$__cuda_sm20_dsqrt_rn_f64_mediumpath_v1) ;  /* 0x000000e000e07944 */ /* 0x001fea0003c00000 */
[----:B------:R-:W-:Y:S01]  /*3850*/  IMAD.MOV.U32 R234, RZ, RZ, R212 ;  /* 0x000000ffffea7224 */ /* 0x000fe200078e00d4 */
[----:B------:R-:W-:-:S07]  /*3860*/  MOV R235, R213 ;  /* 0x000000d500eb7202 */ /* 0x000fce0000000f00 */
.L_x_9:
[----:B------:R-:W-:Y:S05]  /*3870*/  BSYNC.RECONVERGENT B1 ;  /* 0x0000000000017941 */ /* 0x000fea0003800200 */
.L_x_8:
[----:B------:R-:W-:Y:S01]  /*3880*/  UMOV UR4, 0x55555555 ;  /* 0x5555555500047882 */ /* 0x000fe20000000000 */
[----:B------:R-:W-:Y:S01]  /*3890*/  UMOV UR5, 0x3fd55555 ;  /* 0x3fd5555500057882 */ /* 0x000fe20000000000 */
[----:B------:R-:W-:Y:S01]  /*38a0*/  MOV R28, 0x1 ;  /* 0x00000001001c7802 */ /* 0x000fe20000000f00 */
[----:B------:R-:W-:Y:S01]  /*38b0*/  DFMA R222, R234, UR4, -R222 ;  /* 0x00000004eade7c2b */ /* 0x000fe200080008de */
[----:B------:R-:W-:Y:S01]  /*38c0*/  BSSY.RECONVERGENT B2, `(.L_x_10) ;  /* 0x0000019000027945 */ /* 0x000fe20003800200 */
[----:B0-----:R-:W-:-:S04]  /*38d0*/  DMUL R26, R26, 3 ;  /* 0x400800001a1a7828 */ /* 0x001fc80000000000 */
        /* <DEDUP_REMOVED lines=16> */
[----:B------:R-:W-:Y:S01]  /*39e0*/  IMAD.MOV.U32 R28, RZ, RZ, R26 ;  /* 0x000000ffff1c7224 */ /* 0x000fe200078e001a */
[----:B------:R-:W-:Y:S02]  /*39f0*/  MOV R219, R27 ;  /* 0x0000001b00db7202 */ /* 0x000fe40000000f00 */
[----:B------:R-:W-:Y:S02]  /*3a00*/  MOV R27, R213 ;  /* 0x000000d5001b7202 */ /* 0x000fe40000000f00 */
[----:B------:R-:W-:-:S07]  /*3a10*/  MOV R26, 0x3a30 ;  /* 0x00003a30001a7802 */ /* 0x000fce0000000f00 */
[----:B------:R-:W-:Y:S05]  /*3a20*/  CALL.REL.NOINC `($__internal_1_$__cuda_sm20_div_rn_f64_full) ;  /* 0x000000d800dc7944 */ /* 0x000fea0003c00000 */
[----:B------:R-:W-:Y:S01]  /*3a30*/  IMAD.MOV.U32 R28, RZ, RZ, R224 ;  /* 0x000000ffff1c7224 */ /* 0x000fe200078e00e0 */
[----:B------:R-:W-:-:S07]  /*3a40*/  MOV R29, R225 ;  /* 0x000000e1001d7202 */ /* 0x000fce0000000f00 */
.L_x_11:
[----:B------:R-:W-:Y:S05]  /*3a50*/  BSYNC.RECONVERGENT B2 ;  /* 0x0000000000027941 */ /* 0x000fea0003800200 */
.L_x_10:
[----:B------:R-:W0:Y:S01]  /*3a60*/  LDCU.64 UR66, c[0x3][0xe8] ;  /* 0x00c01d00ff4277ac */ /* 0x000e220008000a00 */
[----:B------:R1:W-:Y:S01]  /*3a70*/  STL [R0], R2 ;  /* 0x0000000200007387 */ /* 0x0003e20000100800 */
[----:B------:R-:W-:Y:S02]  /*3a80*/  HFMA2 R212, -RZ, RZ, 0, 0 ;  /* 0x00000000ffd47431 */ /* 0x000fe400000001ff */
[----:B------:R-:W-:Y:S01]  /*3a90*/  IMAD.MOV.U32 R222, RZ, RZ, RZ ;  /* 0x000000ffffde7224 */ /* 0x000fe200078e00ff */
[----:B------:R-:W2:Y:S01]  /*3aa0*/  LDCU UR68, c[0x3][0xe4] ;  /* 0x00c01c80ff4477ac */ /* 0x000ea20008000800 */
        /* <DEDUP_REMOVED lines=9> */
[----:B------:R-:W0:Y:S01]  /*3b40*/  LDCU.128 UR24, c[0x3][0x120] ;  /* 0x00c02400ff1877ac */ /* 0x000e220008000c00 */
[----:B--2---:R-:W-:Y:S01]  /*3b50*/  I2FP.F32.S32 R23, UR68 ;  /* 0x0000004400177c45 */ /* 0x004fe20008201400 */
[----:B------:R-:W-:Y:S01]  /*3b60*/  FMUL R27, R3, R27 ;  /* 0x0000001b031b7220 */ /* 0x000fe20000400000 */
[----:B------:R1:W-:Y:S01]  /*3b70*/  STL [R0+0x14], R7 ;  /* 0x0000140700007387 */ /* 0x0003e20000100800 */
[----:B------:R-:W2:Y:S02]  /*3b80*/  LDCU UR69, c[0x3][0x4c] ;  /* 0x00c00980ff4577ac */ /* 0x000ea40008000800 */
[----:B------:R-:W-:Y:S01]  /*3b90*/  FFMA R27, R2, R23, R27 ;  /* 0x00000017021b7223 */ /* 0x000fe2000000001b */
[----:B---3--:R-:W-:Y:S01]  /*3ba0*/  I2FP.F32.S32 R23, UR12 ;  /* 0x0000000c00177c45 */ /* 0x008fe20008201400 */
[----:B------:R1:W-:Y:S01]  /*3bb0*/  STL [R0+0x18], R8 ;  /* 0x0000180800007387 */ /* 0x0003e20000100800 */
[----:B------:R-:W3:Y:S01]  /*3bc0*/  LDCU UR70, c[0x3][0xe0] ;  /* 0x00c01c00ff4677ac */ /* 0x000ee20008000800 */
        /* <DEDUP_REMOVED lines=29> */
[----:B-----5:R-:W-:Y:S01]  /*3da0*/  I2FP.F32.S32 R23, UR20 ;  /* 0x0000001400177c45 */ /* 0x020fe20008201400 */
[----:B------:R1:W-:Y:S01]  /*3db0*/  STL [R0+0x38], R16 ;  /* 0x0000381000007387 */ /* 0x0003e20000100800 */
[----:B------:R-:W1:Y:S01]  /*3dc0*/  LDCU.128 UR56, c[0x3][0x80] ;  /* 0x00c01000ff3877ac */ /* 0x000e620008000c00 */
        /* <DEDUP_REMOVED lines=10> */
[----:B------:R1:W-:Y:S01]  /*3e70*/  STL [R0+0x44], R19 ;  /* 0x0000441300007387 */ /* 0x0003e20000100800 */
[----:B------:R-:W-:Y:S01]  /*3e80*/  UMOV UR4, URZ ;  /* 0x000000ff00047c82 */ /* 0x000fe20008000000 */
[----:B------:R-:W-:Y:S01]  /*3e90*/  FFMA R27, R15, R23, R27 ;  /* 0x000000170f1b7223 */ /* 0x000fe2000000001b */
[----:B0-----:R-:W-:Y:S01]  /*3ea0*/  I2FP.F32.S32 R23, UR24 ;  /* 0x0000001800177c45 */ /* 0x001fe20008201400 */
[----:B------:R0:W-:Y:S02]  /*3eb0*/  STL [R0+0x48], R22 ;  /* 0x0000481600007387 */ /* 0x0001e40000100800 */
[----:B------:R-:W-:Y:S01]  /*3ec0*/  FFMA R27, R16, R26, R27 ;  /* 0x0000001a101b7223 */ /* 0x000fe2000000001b */
[----:B------:R-:W-:-:S03]  /*3ed0*/  I2FP.F32.S32 R26, UR25 ;  /* 0x00000019001a7c45 */ /* 0x000fc60008201400 */
[----:B------:R-:W-:Y:S02]  /*3ee0*/  FFMA R27, R17, R23, R27 ;  /* 0x00000017111b7223 */ /* 0x000fe4000000001b */
[----:B------:R5:W0:Y:S02]  /*3ef0*/  F2F.F32.F64 R23, R28 ;  /* 0x0000001c00177310 */ /* 0x000a240000301000 */
[----:B------:R-:W-:Y:S01]  /*3f00*/  FFMA R26, R18, R26, R27 ;  /* 0x0000001a121a7223 */ /* 0x000fe2000000001b */
[----:B------:R-:W-:-:S05]  /*3f10*/  I2FP.F32.S32 R27, UR26 ;  /* 0x0000001a001b7c45 */ /* 0x000fca0008201400 */
[----:B------:R-:W-:Y:S01]  /*3f20*/  FFMA R26, R19, R27, R26 ;  /* 0x0000001b131a7223 */ /* 0x000fe2000000001a */
[----:B-----5:R-:W-:-:S05]  /*3f30*/  I2FP.F32.S32 R28, UR27 ;  /* 0x0000001b001c7c45 */ /* 0x020fca0008201400 */
[----:B------:R-:W-:-:S06]  /*3f40*/  FFMA R26, R22, R28, R26 ;  /* 0x0000001c161a7223 */ /* 0x000fcc000000001a */
[----:B-1234-:R-:W0:Y:S02]  /*3f50*/  F2F.F64.F32 R26, R26 ;  /* 0x0000001a001a7310 */ /* 0x01ee240000201800 */
.L_x_12:
        /* <DEDUP_REMOVED lines=124> */
[----:B------:R-:W-:Y:S01]  /*4720*/  MOV R214, 0x0 ;  /* 0x0000000000d67802 */ /* 0x000fe20000000f00 */
[----:B------:R-:W-:Y:S01]  /*4730*/  IMAD.MOV.U32 R215, RZ, RZ, 0x3fd80000 ;  /* 0x3fd80000ffd77424 */ /* 0x000fe200078e00ff */
        /* <DEDUP_REMOVED lines=9> */
[----:B------:R-:W-:-:S04]  /*47d0*/  IADD3 R28, PT, PT, R213, -0x3500000, RZ ;  /* 0xfcb00000d51c7810 */ /* 0x000fc80007ffe0ff */
[----:B------:R-:W-:Y:S02]  /*47e0*/  ISETP.GE.U32.AND P0, PT, R28, 0x7ca00000, PT ;  /* 0x7ca000001c00780c */ /* 0x000fe40003f06070 */
[----:B-1----:R-:W-:-:S08]  /*47f0*/  DMUL R218, R28, R28 ;  /* 0x0000001c1cda7228 */ /* 0x002fd00000000000 */
        /* <DEDUP_REMOVED lines=10> */
[----:B------:R-:W-:Y:S01]  /*48a0*/  IMAD.MOV.U32 R218, RZ, RZ, R214 ;  /* 0x000000ffffda7224 */ /* 0x000fe200078e00d6 */
[----:B------:R-:W-:Y:S01]  /*48b0*/  MOV R215, R224 ;  /* 0x000000e000d77202 */ /* 0x000fe20000000f00 */
[----:B------:R-:W-:Y:S01]  /*48c0*/  IMAD.MOV.U32 R29, RZ, RZ, R28 ;  /* 0x000000ffff1d7224 */ /* 0x000fe200078e001c */
[----:B------:R-:W-:Y:S02]  /*48d0*/  MOV R214, R225 ;  /* 0x000000e100d67202 */ /* 0x000fe40000000f00 */
[----:B------:R-:W-:-:S07]  /*48e0*/  MOV R28, 0x4900 ;  /* 0x00004900001c7802 */ /* 0x000fce0000000f00 */
[----:B0-----:R-:W-:Y:S05]  /*48f0*/  CALL.REL.NOINC `($__internal_2_$__cuda_sm20_dsqrt_rn_f64_mediumpath_v1) ;  /* 0x000000d000b47944 */ /* 0x001fea0003c00000 */
[----:B------:R-:W-:Y:S02]  /*4900*/  MOV R234, R212 ;  /* 0x000000d400ea7202 */ /* 0x000fe40000000f00 */
[----:B------:R-:W-:-:S07]  /*4910*/  MOV R235, R213 ;  /* 0x000000d500eb7202 */ /* 0x000fce0000000f00 */
.L_x_14:
[----:B------:R-:W-:Y:S05]  /*4920*/  BSYNC.RECONVERGENT B1 ;  /* 0x0000000000017941 */ /* 0x000fea0003800200 */
.L_x_13:
[----:B------:R-:W-:Y:S01]  /*4930*/  UMOV UR4, 0x55555555 ;  /* 0x5555555500047882 */ /* 0x000fe20000000000 */
[----:B------:R-:W-:Y:S01]  /*4940*/  UMOV UR5, 0x3fd55555 ;  /* 0x3fd5555500057882 */ /* 0x000fe20000000000 */
[----:B0-----:R-:W-:Y:S01]  /*4950*/  DMUL R26, R26, 3 ;  /* 0x400800001a1a7828 */ /* 0x001fe20000000000 */
[----:B------:R-:W-:Y:S01]  /*4960*/  BSSY.RECONVERGENT B2, `(.L_x_15) ;  /* 0x0000019000027945 */ /* 0x000fe20003800200 */
[----:B------:R-:W-:-:S06]  /*4970*/  DFMA R222, R234, UR4, -R222 ;  /* 0x00000004eade7c2b */ /* 0x000fcc00080008de */
[----:B------:R-:W0:Y:S02]  /*4980*/  F2F.F32.F64 R28, R222 ;  /* 0x000000de001c7310 */ /* 0x000e240000301000 */
[----:B------:R-:W-:-:S06]  /*4990*/  FSETP.GEU.AND P1, PT, |R27|, 6.5827683646048100446e-37, PT ;  /* 0x036000001b00780b */ /* 0x000fcc0003f2e200 */
[----:B0-----:R-:W0:Y:S02]  /*49a0*/  F2F.F64.F32 R28, R28 ;  /* 0x0000001c001c7310 */ /* 0x001e240000201800 */
[----:B0-----:R-:W-:Y:S01]  /*49b0*/  DFMA R20, R28, 3, R20 ;  /* 0x400800001c14782b */ /* 0x001fe20000000014 */
[----:B------:R-:W-:-:S05]  /*49c0*/  IMAD.MOV.U32 R28, RZ, RZ, 0x1 ;  /* 0x00000001ff1c7424 */ /* 0x000fca00078e00ff */
        /* <DEDUP_REMOVED lines=15> */
[----:B------:R-:W-:Y:S02]  /*4ac0*/  MOV R27, R21 ;  /* 0x00000015001b7202 */ /* 0x000fe40000000f00 */
[----:B------:R-:W-:-:S07]  /*4ad0*/  MOV R26, 0x4af0 ;  /* 0x00004af0001a7802 */ /* 0x000fce0000000f00 */
[----:B------:R-:W-:Y:S05]  /*4ae0*/  CALL.REL.NOINC `($__internal_1_$__cuda_sm20_div_rn_f64_full) ;  /* 0x000000c800ac7944 */ /* 0x000fea0003c00000 */
.L_x_16:
[----:B------:R-:W-:Y:S05]  /*4af0*/  BSYNC.RECONVERGENT B2 ;  /* 0x0000000000027941 */ /* 0x000fea0003800200 */
.L_x_15:
[C---:B------:R-:W-:Y:S01]  /*4b00*/  IMAD.WIDE R216, R25.reuse, 0x4, R216 ;  /* 0x0000000419d87825 */ /* 0x040fe200078e02d8 */
[----:B------:R-:W0:Y:S03]  /*4b10*/  LDCU UR4, c[0x3][0x134] ;  /* 0x00c02680ff0477ac */ /* 0x000e260008000800 */
[C---:B------:R-:W-:Y:S01]  /*4b20*/  IMAD.WIDE R20, R25.reuse, 0x4, R32 ;  /* 0x0000000419147825 */ /* 0x040fe200078e0220 */
[----:B------:R-:W2:Y:S03]  /*4b30*/  LDG.E R222, desc[UR10][R216.64] ;  /* 0x0000000ad8de7981 */ /* 0x000ea6000c1e1900 */
[C---:B------:R-:W-:Y:S01]  /*4b40*/  IMAD.WIDE R26, R25.reuse, 0x4, R36 ;  /* 0x00000004191a7825 */ /* 0x040fe200078e0224 */
[----:B------:R1:W2:Y:S04]  /*4b50*/  LDG.E R219, desc[UR10][R20.64] ;  /* 0x0000000a14db7981 */ /* 0x0002a8000c1e1900 */
[----:B------:R3:W4:Y:S01]  /*4b60*/  LDG.E R218, desc[UR10][R26.64] ;  /* 0x0000000a1ada7981 */ /* 0x000722000c1e1900 */
[----:B-1----:R-:W-:-:S04]  /*4b70*/  IMAD.WIDE R20, R25, 0x4, R40 ;  /* 0x0000000419147825 */ /* 0x002fc800078e0228 */
[C---:B---3--:R-:W-:Y:S01]  /*4b80*/  IMAD.WIDE R26, R25.reuse, 0x4, R44 ;  /* 0x00000004191a7825 */ /* 0x048fe200078e022c */
[----:B------:R1:W3:Y:S04]  /*4b90*/  LDG.E R29, desc[UR10][R20.64] ;  /* 0x0000000a141d7981 */ /* 0x0002e8000c1e1900 */
[----:B------:R-:W5:Y:S01]  /*4ba0*/  LDG.E R28, desc[UR10][R26.64] ;  /* 0x0000000a1a1c7981 */ /* 0x000f62000c1e1900 */
[----:B------:R-:W-:-:S04]  /*4bb0*/  IMAD.WIDE R212, R25, 0x4, R52 ;  /* 0x0000000419d47825 */ /* 0x000fc800078e0234 */
[C---:B-1----:R-:W-:Y:S01]  /*4bc0*/  IMAD.WIDE R20, R25.reuse, 0x4, R48 ;  /* 0x0000000419147825 */ /* 0x042fe200078e0230 */
[----:B------:R1:W5:Y:S04]  /*4bd0*/  LDG.E R26, desc[UR10][R212.64] ;  /* 0x0000000ad41a7981 */ /* 0x000368000c1e1900 */
[----:B------:R0:W5:Y:S01]  /*4be0*/  LDG.E R27, desc[UR10][R20.64] ;  /* 0x0000000a141b7981 */ /* 0x000162000c1e1900 */
[----:B------:R-:W-:-:S04]  /*4bf0*/  IMAD.WIDE R216, R25, 0x4, R64 ;  /* 0x0000000419d87825 */ /* 0x000fc800078e0240 */
[C---:B-1----:R-:W-:Y:S02]  /*4c00*/  IMAD.WIDE R212, R25.reuse, 0x4, R60 ;  /* 0x0000000419d47825 */ /* 0x042fe400078e023c */
[----:B------:R-:W5:Y:S02]  /*4c10*/  LDG.E R216, desc[UR10][R216.64] ;  /* 0x0000000ad8d87981 */ /* 0x000f64000c1e1900 */
[----:B0-----:R-:W-:-:S06]  /*4c20*/  IMAD.WIDE R20, R25, 0x4, R56 ;  /* 0x0000000419147825 */ /* 0x001fcc00078e0238 */
[----:B------:R-:W5:Y:S01]  /*4c30*/  LDG.E R21, desc[UR10][R20.64] ;  /* 0x0000000a14157981 */ /* 0x000f62000c1e1900 */
[----:B------:R-:W-:-:S05]  /*4c40*/  IMAD.WIDE R214, R25, 0x4, R68 ;  /* 0x0000000419d67825 */ /* 0x000fca00078e0244 */
[----:B------:R0:W5:Y:S04]  /*4c50*/  LDG.E R217, desc[UR10][R214.64] ;  /* 0x0000000ad6d97981 */ /* 0x000168000c1e1900 */
[----:B------:R1:W5:Y:S01]  /*4c60*/  LDG.E R20, desc[UR10][R212.64] ;  /* 0x0000000ad4147981 */ /* 0x000362000c1e1900 */
[----:B0-----:R-:W-:-:S04]  /*4c70*/  IMAD.WIDE R214, R25, 0x4, R76 ;  /* 0x0000000419d67825 */ /* 0x001fc800078e024c */
[C---:B-1----:R-:W-:Y:S01]  /*4c80*/  IMAD.WIDE R212, R25.reuse, 0x4, R72 ;  /* 0x0000000419d47825 */ /* 0x042fe200078e0248 */
[----:B------:R0:W5:Y:S04]  /*4c90*/  LDG.E R221, desc[UR10][R214.64] ;  /* 0x0000000ad6dd7981 */ /* 0x000168000c1e1900 */
[----:B------:R1:W5:Y:S01]  /*4ca0*/  LDG.E R220, desc[UR10][R212.64] ;  /* 0x0000000ad4dc7981 */ /* 0x000362000c1e1900 */
[----:B0-----:R-:W-:-:S04]  /*4cb0*/  IMAD.WIDE R214, R25, 0x4, R84 ;  /* 0x0000000419d67825 */ /* 0x001fc800078e0254 */
[C---:B-1----:R-:W-:Y:S01]  /*4cc0*/  IMAD.WIDE R212, R25.reuse, 0x4, R80 ;  /* 0x0000000419d47825 */ /* 0x042fe200078e0250 */
[----:B------:R0:W5:Y:S04]  /*4cd0*/  LDG.E R227, desc[UR10][R214.64] ;  /* 0x0000000ad6e37981 */ /* 0x000168000c1e1900 */
[----:B------:R1:W5:Y:S01]  /*4ce0*/  LDG.E R223, desc[UR10][R212.64] ;  /* 0x0000000ad4df7981 */ /* 0x000362000c1e1900 */
[----:B0-----:R-:W-:-:S04]  /*4cf0*/  IMAD.WIDE R214, R25, 0x4, R92 ;  /* 0x0000000419d67825 */ /* 0x001fc800078e025c */
[C---:B-1----:R-:W-:Y:S02]  /*4d00*/  IMAD.WIDE R212, R25.reuse, 0x4, R88 ;  /* 0x0000000419d47825 */ /* 0x042fe400078e0258 */
[----:B------:R-:W5:Y:S04]  /*4d10*/  LDG.E R214, desc[UR10][R214.64] ;  /* 0x0000000ad6d67981 */ /* 0x000f68000c1e1900 */
[----:B------:R0:W5:Y:S02]  /*4d20*/  LDG.E R234, desc[UR10][R212.64] ;  /* 0x0000000ad4ea7981 */ /* 0x000164000c1e1900 */
[----:B0-----:R-:W-:-:S05]  /*4d30*/  IMAD.WIDE R212, R25, 0x4, R96 ;  /* 0x0000000419d47825 */ /* 0x001fca00078e0260 */
[----:B------:R0:W5:Y:S02]  /*4d40*/  LDG.E R215, desc[UR10][R212.64] ;  /* 0x0000000ad4d77981 */ /* 0x000164000c1e1900 */
[----:B0-----:R-:W-:-:S06]  /*4d50*/  IMAD.WIDE R212, R25, 0x4, R100 ;  /* 0x0000000419d47825 */ /* 0x001fcc00078e0264 */
[----:B------:R-:W5:Y:S01]  /*4d60*/  LDG.E R212, desc[UR10][R212.64] ;  /* 0x0000000ad4d47981 */ /* 0x000f62000c1e1900 */
[----:B------:R-:W-:Y:S01]  /*4d70*/  UIMAD UR4, UR4, UR4, URZ ;  /* 0x00000004040472a4 */ /* 0x000fe2000f8e02ff */
[----:B------:R-:W-:Y:S01]  /*4d80*/  BSSY.RECONVERGENT B1, `(.L_x_17) ;  /* 0x0000023000017945 */ /* 0x000fe20003800200 */
[----:B--2---:R-:W-:-:S04]  /*4d90*/  FADD R219, R222, R219 ;  /* 0x000000dbdedb7221 */ /* 0x004fc80000000000 */
[----:B----4-:R-:W-:-:S04]  /*4da0*/  FADD R218, R218, R219 ;  /* 0x000000dbdada7221 */ /* 0x010fc80000000000 */
[----:B---3--:R-:W-:-:S04]  /*4db0*/  FADD R29, R29, R218 ;  /* 0x000000da1d1d7221 */ /* 0x008fc80000000000 */
[----:B-----5:R-:W-:-:S04]  /*4dc0*/  FADD R28, R28, R29 ;  /* 0x0000001d1c1c7221 */ /* 0x020fc80000000000 */
[----:B------:R-:W-:-:S04]  /*4dd0*/  FADD R27, R27, R28 ;  /* 0x0000001c1b1b7221 */ /* 0x000fc80000000000 */
[----:B------:R-:W-:-:S04]  /*4de0*/  FADD R26, R26, R27 ;  /* 0x0000001b1a1a7221 */ /* 0x000fc80000000000 */
[----:B------:R-:W-:Y:S01]  /*4df0*/  FADD R21, R21, R26 ;  /* 0x0000001a15157221 */ /* 0x000fe20000000000 */
[----:B------:R-:W-:-:S03]  /*4e00*/  I2FP.F32.U32 R26, UR4 ;  /* 0x00000004001a7c45 */ /* 0x000fc60008201000 */
[----:B------:R-:W-:Y:S02]  /*4e10*/  FADD R20, R20, R21 ;  /* 0x0000001514147221 */ /* 0x000fe40000000000 */
[----:B------:R-:W0:Y:S02]  /*4e20*/  F2F.F32.F64 R21, R224 ;  /* 0x000000e000157310 */ /* 0x000e240000301000 */
[----:B------:R-:W-:Y:S01]  /*4e30*/  FADD R216, R216, R20 ;  /* 0x00000014d8d87221 */ /* 0x000fe20000000000 */
[----:B------:R-:W-:-:S03]  /*4e40*/  FMUL R28, R23, R23 ;  /* 0x00000017171c7220 */ /* 0x000fc60000400000 */
[----:B------:R-:W-:Y:S02]  /*4e50*/  FADD R216, R217, R216 ;  /* 0x000000d8d9d87221 */ /* 0x000fe40000000000 */
[----:B------:R-:W1:Y:S01]  /*4e60*/  MUFU.RCP R20, R26 ;  /* 0x0000001a00147308 */ /* 0x000e620000001000 */
[----:B------:R-:W-:Y:S01]  /*4e70*/  FFMA R28, R24, R24, R28 ;  /* 0x00000018181c7223 */ /* 0x000fe2000000001c */
[----:B------:R-:W-:-:S04]  /*4e80*/  FADD R216, R220, R216 ;  /* 0x000000d8dcd87221 */ /* 0x000fc80000000000 */
[----:B------:R-:W-:Y:S01]  /*4e90*/  FADD R216, R221, R216 ;  /* 0x000000d8ddd87221 */ /* 0x000fe20000000000 */
[----:B0-----:R-:W-:-:S04]  /*4ea0*/  FFMA R28, R21, R21, R28 ;  /* 0x00000015151c7223 */ /* 0x001fc8000000001c */
[----:B------:R-:W0:Y:S01]  /*4eb0*/  FCHK P0, R28, R26 ;  /* 0x0000001a1c007302 */ /* 0x000e220000000000 */
[----:B-1----:R-:W-:Y:S01]  /*4ec0*/  FFMA R27, -R26, R20, 1 ;  /* 0x3f8000001a1b7423 */ /* 0x002fe20000000114 */
[----:B------:R-:W-:-:S03]  /*4ed0*/  FADD R223, R223, R216 ;  /* 0x000000d8dfdf7221 */ /* 0x000fc60000000000 */
[----:B------:R-:W-:Y:S01]  /*4ee0*/  FFMA R27, R20, R27, R20 ;  /* 0x0000001b141b7223 */ /* 0x000fe20000000014 */
[----:B------:R-:W-:-:S03]  /*4ef0*/  FADD R223, R227, R223 ;  /* 0x000000dfe3df7221 */ /* 0x000fc60000000000 */
[----:B------:R-:W-:-:S04]  /*4f00*/  FFMA R29, R28, R27, RZ ;  /* 0x0000001b1c1d7223 */ /* 0x000fc800000000ff */
[----:B------:R-:W-:Y:S01]  /*4f10*/  FFMA R20, -R26, R29, R28 ;  /* 0x0000001d1a147223 */ /* 0x000fe2000000011c */
[----:B------:R-:W-:-:S04]  /*4f20*/  FADD R223, R234, R223 ;  /* 0x000000dfeadf7221 */ /* 0x000fc80000000000 */
[----:B------:R-:W-:Y:S01]  /*4f30*/  FADD R214, R214, R223 ;  /* 0x000000dfd6d67221 */ /* 0x000fe20000000000 */
[----:B------:R-:W-:-:S03]  /*4f40*/  FFMA R29, R27, R20, R29 ;  /* 0x000000141b1d7223 */ /* 0x000fc6000000001d */
[----:B------:R-:W-:-:S04]  /*4f50*/  FADD R214, R215, R214 ;  /* 0x000000d6d7d67221 */ /* 0x000fc80000000000 */
[----:B------:R-:W-:Y:S01]  /*4f60*/  FADD R20, R212, R214 ;  /* 0x000000d6d4147221 */ /* 0x000fe20000000000 */
[----:B0-----:R-:W-:Y:S06]  /*4f70*/  @!P0 BRA `(.L_x_18) ;  /* 0x00000000000c8947 */ /* 0x001fec0003800000 */
[----:B------:R-:W-:Y:S02]  /*4f80*/  MOV R212, R28 ;  /* 0x0000001c00d47202 */ /* 0x000fe40000000f00 */
[----:B------:R-:W-:-:S07]  /*4f90*/  MOV R28, 0x4fb0 ;  /* 0x00004fb0001c7802 */ /* 0x000fce0000000f00 */
[----:B------:R-:W-:Y:S05]  /*4fa0*/  CALL.REL.NOINC `($__internal_3_$__cuda_sm3x_div_rn_noftz_f32_slowpath) ;  /* 0x000000cc00bc7944 */ /* 0x000fea0003c00000 */
.L_x_18:
[----:B------:R-:W-:Y:S05]  /*4fb0*/  BSYNC.RECONVERGENT B1 ;  /* 0x0000000000017941 */ /* 0x000fea0003800200 */
.L_x_17:
[----:B------:R-:W0:Y:S01]  /*4fc0*/  F2F.F64.F32 R212, R29 ;  /* 0x0000001d00d47310 */ /* 0x000e220000201800 */
[----:B------:R-:W-:Y:S01]  /*4fd0*/  HFMA2 R219, -RZ, RZ, 1.9609375, 0 ;  /* 0x3fd80000ffdb7431 */ /* 0x000fe200000001ff */
[----:B------:R-:W-:Y:S01]  /*4fe0*/  MOV R218, 0x0 ;  /* 0x0000000000da7802 */ /* 0x000fe20000000f00 */
[----:B------:R-:W-:Y:S01]  /*4ff0*/  BSSY.RECONVERGENT B1, `(.L_x_19) ;  /* 0x000001a000017945 */ /* 0x000fe20003800200 */
[----:B0-----:R-:W-:-:S06]  /*5000*/  DADD R212, -R212, 1 ;  /* 0x3ff00000d4d47429 */ /* 0x001fcc0000000100 */
[----:B------:R-:W0:Y:S04]  /*5010*/  MUFU.RSQ64H R29, R213 ;  /* 0x000000d5001d7308 */ /* 0x000e280000001c00 */
[----:B------:R-:W-:-:S05]  /*5020*/  VIADD R28, R213, 0xfcb00000 ;  /* 0xfcb00000d51c7836 */ /* 0x000fca0000000000 */
[----:B------:R-:W-:Y:S01]  /*5030*/  ISETP.GE.U32.AND P0, PT, R28, 0x7ca00000, PT ;  /* 0x7ca000001c00780c */ /* 0x000fe20003f06070 */
[----:B0-----:R-:W-:-:S08]  /*5040*/  DMUL R26, R28, R28 ;  /* 0x0000001c1c1a7228 */ /* 0x001fd00000000000 */
        /* <DEDUP_REMOVED lines=12> */
[----:B------:R-:W-:Y:S01]  /*5110*/  MOV R220, R216 ;  /* 0x000000d800dc7202 */ /* 0x000fe20000000f00 */
[----:B------:R-:W-:Y:S01]  /*5120*/  IMAD.MOV.U32 R29, RZ, RZ, R28 ;  /* 0x000000ffff1d7224 */ /* 0x000fe200078e001c */
[----:B------:R-:W-:Y:S02]  /*5130*/  MOV R221, R217 ;  /* 0x000000d900dd7202 */ /* 0x000fe40000000f00 */
[----:B------:R-:W-:Y:S02]  /*5140*/  MOV R219, R27 ;  /* 0x0000001b00db7202 */ /* 0x000fe40000000f00 */
[----:B------:R-:W-:-:S07]  /*5150*/  MOV R28, 0x5170 ;  /* 0x00005170001c7802 */ /* 0x000fce0000000f00 */
[----:B------:R-:W-:Y:S05]  /*5160*/  CALL.REL.NOINC `($__internal_2_$__cuda_sm20_dsqrt_rn_f64_mediumpath_v1) ;  /* 0x000000c800987944 */ /* 0x000fea0003c00000 */
[----:B------:R-:W-:Y:S01]  /*5170*/  MOV R214, R212 ;  /* 0x000000d400d67202 */ /* 0x000fe20000000f00 */
[----:B------:R-:W-:-:S07]  /*5180*/  IMAD.MOV.U32 R215, RZ, RZ, R213 ;  /* 0x000000ffffd77224 */ /* 0x000fce00078e00d5 */
.L_x_20:
[----:B------:R-:W-:Y:S05]  /*5190*/  BSYNC.RECONVERGENT B1 ;  /* 0x0000000000017941 */ /* 0x000fea0003800200 */
.L_x_19:
[----:B------:R-:W0:Y:S01]  /*51a0*/  MUFU.RCP64H R27, R215 ;  /* 0x000000d7001b7308 */ /* 0x000e220000001800 */
[----:B------:R-:W-:Y:S01]  /*51b0*/  IADD3 R26, PT, PT, R215, 0x300402, RZ ;  /* 0x00300402d71a7810 */ /* 0x000fe20007ffe0ff */
[----:B------:R-:W-:Y:S03]  /*51c0*/  BSSY.RECONVERGENT B1, `(.L_x_21) ;  /* 0x000000e000017945 */ /* 0x000fe60003800200 */
[----:B------:R-:W-:Y:S02]  /*51d0*/  FSETP.GEU.AND P0, PT, |R26|, 5.8789094863358348022e-39, PT ;  /* 0x004004021a00780b */ /* 0x000fe40003f0e200 */
[----:B0-----:R-:W-:-:S08]  /*51e0*/  DFMA R28, R26, -R214, 1 ;  /* 0x3ff000001a1c742b */ /* 0x001fd000000008d6 */
[----:B------:R-:W-:-:S08]  /*51f0*/  DFMA R28, R28, R28, R28 ;  /* 0x0000001c1c1c722b */ /* 0x000fd0000000001c */
[----:B------:R-:W-:-:S08]  /*5200*/  DFMA R28, R26, R28, R26 ;  /* 0x0000001c1a1c722b */ /* 0x000fd0000000001a */
[----:B------:R-:W-:-:S08]  /*5210*/  DFMA R212, R28, -R214, 1 ;  /* 0x3ff000001cd4742b */ /* 0x000fd000000008d6 */
[----:B------:R-:W-:Y:S01]  /*5220*/  DFMA R28, R28, R212, R28 ;  /* 0x000000d41c1c722b */ /* 0x000fe2000000001c */
[----:B------:R-:W-:Y:S10]  /*5230*/  @P0 BRA `(.L_x_22) ;  /* 0x0000000000180947 */ /* 0x000ff40003800000 */
[----:B------:R-:W-:Y:S01]  /*5240*/  LOP3.LUT R212, R215, 0x7fffffff, RZ, 0xc0, !PT ;  /* 0x7fffffffd7d47812 */ /* 0x000fe200078ec0ff */
[----:B------:R-:W-:Y:S01]  /*5250*/  IMAD.MOV.U32 R27, RZ, RZ, R215 ;  /* 0x000000ffff1b7224 */ /* 0x000fe200078e00d7 */
[----:B------:R-:W-:Y:S02]  /*5260*/  MOV R26, R214 ;  /* 0x000000d6001a7202 */ /* 0x000fe40000000f00 */
[----:B------:R-:W-:Y:S02]  /*5270*/  IADD3 R212, PT, PT, R212, -0x100000, RZ ;  /* 0xfff00000d4d47810 */ /* 0x000fe40007ffe0ff */
[----:B------:R-:W-:-:S07]  /*5280*/  MOV R216, 0x52a0 ;  /* 0x000052a000d87802 */ /* 0x000fce0000000f00 */
[----:B------:R-:W-:Y:S05]  /*5290*/  CALL.REL.NOINC `($__internal_0_$__cuda_sm20_dblrcp_rn_slowpath_v3) ;  /* 0x000000c000247944 */ /* 0x000fea0003c00000 */
.L_x_22:
[----:B------:R-:W-:Y:S05]  /*52a0*/  BSYNC.RECONVERGENT B1 ;  /* 0x0000000000017941 */ /* 0x000fea0003800200 */
.L_x_21:
[----:B------:R-:W0:Y:S01]  /*52b0*/  F2F.F32.F64 R28, R28 ;  /* 0x0000001c001c7310 */ /* 0x000e220000301000 */
[----:B------:R-:W-:Y:S07]  /*52c0*/  BSSY.RECONVERGENT B1, `(.L_x_23) ;  /* 0x000000d000017945 */ /* 0x000fee0003800200 */
[----:B0-----:R-:W0:Y:S08]  /*52d0*/  MUFU.RCP R26, R28 ;  /* 0x0000001c001a7308 */ /* 0x001e300000001000 */
[----:B------:R-:W1:Y:S01]  /*52e0*/  FCHK P0, R20, R28 ;  /* 0x0000001c14007302 */ /* 0x000e620000000000 */
[----:B0-----:R-:W-:-:S04]  /*52f0*/  FFMA R27, -R28, R26, 1 ;  /* 0x3f8000001c1b7423 */ /* 0x001fc8000000011a */
[----:B------:R-:W-:-:S04]  /*5300*/  FFMA R26, R26, R27, R26 ;  /* 0x0000001b1a1a7223 */ /* 0x000fc8000000001a */
[----:B------:R-:W-:-:S04]  /*5310*/  FFMA R27, R20, R26, RZ ;  /* 0x0000001a141b7223 */ /* 0x000fc800000000ff */
[----:B------:R-:W-:-:S04]  /*5320*/  FFMA R29, -R28, R27, R20 ;  /* 0x0000001b1c1d7223 */ /* 0x000fc80000000114 */
[----:B------:R-:W-:Y:S01]  /*5330*/  FFMA R29, R26, R29, R27 ;  /* 0x0000001d1a1d7223 */ /* 0x000fe2000000001b */
[----:B-1----:R-:W-:Y:S06]  /*5340*/  @!P0 BRA `(.L_x_24) ;  /* 0x0000000000108947 */ /* 0x002fec0003800000 */
[----:B------:R-:W-:Y:S01]  /*5350*/  IMAD.MOV.U32 R26, RZ, RZ, R28 ;  /* 0x000000ffff1a7224 */ /* 0x000fe200078e001c */
[----:B------:R-:W-:Y:S02]  /*5360*/  MOV R212, R20 ;  /* 0x0000001400d47202 */ /* 0x000fe40000000f00 */
[----:B------:R-:W-:-:S07]  /*5370*/  MOV R28, 0x5390 ;  /* 0x00005390001c7802 */ /* 0x000fce0000000f00 */
[----:B------:R-:W-:Y:S05]  /*5380*/  CALL.REL.NOINC `($__internal_3_$__cuda_sm3x_div_rn_noftz_f32_slowpath) ;  /* 0x000000c800c47944 */ /* 0x000fea0003c00000 */
.L_x_24:
[----:B------:R-:W-:Y:S05]  /*5390*/  BSYNC.RECONVERGENT B1 ;  /* 0x0000000000017941 */ /* 0x000fea0003800200 */
.L_x_23:
[----:B------:R0:W-:Y:S01]  /*53a0*/  STL [R0], R2 ;  /* 0x0000000200007387 */ /* 0x0001e20000100800 */
[----:B------:R-:W-:Y:S01]  /*53b0*/  MOV R20, R29 ;  /* 0x0000001d00147202 */ /* 0x000fe20000000f00 */
[----:B------:R-:W-:Y:S02]  /*53c0*/  HFMA2 R29, -RZ, RZ, 0, 0 ;  /* 0x00000000ff1d7431 */ /* 0x000fe400000001ff */
[----:B------:R-:W-:Y:S01]  /*53d0*/  IMAD.MOV.U32 R27, RZ, RZ, RZ ;  /* 0x000000ffff1b7224 */ /* 0x000fe200078e00ff */
[----:B------:R0:W-:Y:S01]  /*53e0*/  STL [R0+0x4], R3 ;  /* 0x0000040300007387 */ /* 0x0001e20000100800 */
[----:B------:R-:W1:Y:S03]  /*53f0*/  LDCU.128 UR12, c[0x3][0xf0] ;  /* 0x00c01e00ff0c77ac */ /* 0x000e660008000c00 */
[----:B------:R0:W-:Y:S01]  /*5400*/  STL [R0+0x8], R4 ;  /* 0x0000080400007387 */ /* 0x0001e20000100800 */
[----:B------:R-:W2:Y:S03]  /*5410*/  LDCU.128 UR16, c[0x3][0x100] ;  /* 0x00c02000ff1077ac */ /* 0x000ea60008000c00 */
[----:B------:R0:W-:Y:S01]  /*5420*/  STL [R0+0xc], R5 ;  /* 0x00000c0500007387 */ /* 0x0001e20000100800 */
[----:B------:R-:W3:Y:S03]  /*5430*/  LDCU.128 UR20, c[0x3][0x110] ;  /* 0x00c02200ff1477ac */ /* 0x000ee60008000c00 */
[----:B------:R0:W-:Y:S01]  /*5440*/  STL [R0+0x10], R6 ;  /* 0x0000100600007387 */ /* 0x0001e20000100800 */
[----:B------:R-:W4:Y:S03]  /*5450*/  LDCU.128 UR24, c[0x3][0x120] ;  /* 0x00c02400ff1877ac */ /* 0x000f260008000c00 */
[----:B------:R0:W-:Y:S01]  /*5460*/  STL [R0+0x14], R7 ;  /* 0x0000140700007387 */ /* 0x0001e20000100800 */
[----:B------:R-:W-:Y:S01]  /*5470*/  UMOV UR4, URZ ;  /* 0x000000ff00047c82 */ /* 0x000fe20008000000 */
[----:B------:R-:W-:Y:S01]  /*5480*/  UMOV UR8, 0x98 ;  /* 0x0000009800087882 */ /* 0x000fe20000000000 */
[----:B------:R-:W-:Y:S01]  /*5490*/  UMOV UR7, 0x4c ;  /* 0x0000004c00077882 */ /* 0x000fe20000000000 */
[----:B------:R0:W-:Y:S04]  /*54a0*/  STL [R0+0x18], R8 ;  /* 0x0000180800007387 */ /* 0x0001e80000100800 */
        /* <DEDUP_REMOVED lines=11> */
[----:B-1234-:R0:W-:Y:S02]  /*5560*/  STL [R0+0x48], R22 ;  /* 0x0000481600007387 */ /* 0x01e1e40000100800 */
.L_x_25:
[----:B------:R0:W2:Y:S01]  /*5570*/  LDL R28, [R0] ;  /* 0x00000000001c7983 */ /* 0x0000a20000100800 */
[----:B------:R-:W1:Y:S01]  /*5580*/  LDC R223, c[0x3][0x4c] ;  /* 0x00c01300ffdf7b82 */ /* 0x000e620000000800 */
[----:B------:R-:W1:Y:S01]  /*5590*/  LDCU UR6, c[0x3][UR7] ;  /* 0x00c00000070677ac */ /* 0x000e620008000800 */
[----:B------:R-:W3:Y:S01]  /*55a0*/  LDCU UR5, c[0x3][UR8] ;  /* 0x00c00000080577ac */ /* 0x000ee20008000800 */
[----:B0-----:R-:W-:-:S05]  /*55b0*/  IADD3 R0, PT, PT, R0, 0x4, RZ ;  /* 0x0000000400007810 */ /* 0x001fca0007ffe0ff */
[----:B------:R-:W0:Y:S01]  /*55c0*/  LDC.64 R224, c[0x3][0x50] ;  /* 0x00c01400ffe07b82 */ /* 0x000e220000000a00 */
[----:B------:R-:W-:Y:S02]  /*55d0*/  UIADD3 UR4, UPT, UPT, UR4, 0x1, URZ ;  /* 0x0000000104047890 */ /* 0x000fe4000fffe0ff */
[----:B------:R-:W-:Y:S02]  /*55e0*/  UIADD3 UR8, UPT, UPT, UR8, 0x4, URZ ;  /* 0x0000000408087890 */ /* 0x000fe4000fffe0ff */
[----:B------:R-:W-:Y:S02]  /*55f0*/  UISETP.NE.AND UP0, UPT, UR4, 0x13, UPT ;  /* 0x000000130400788c */ /* 0x000fe4000bf05270 */
[----:B------:R-:W-:Y:S01]  /*5600*/  UIADD3 UR7, UPT, UPT, UR7, 0x4, URZ ;  /* 0x0000000407077890 */ /* 0x000fe2000fffe0ff */
[----:B------:R-:W3:Y:S08]  /*5610*/  LDC.64 R220, c[0x3][0x98] ;  /* 0x00c02600ffdc7b82 */ /* 0x000ef00000000a00 */
[----:B------:R4:W5:Y:S01]  /*5620*/  LDC R26, c[0x3][R226] ;  /* 0x00c00000e21a7b82 */ /* 0x0009620000000800 */
[----:B-1----:R-:W-:-:S07]  /*5630*/  IMAD R223, R223, UR6, RZ ;  /* 0x00000006dfdf7c24 */ /* 0x002fce000f8e02ff */
[----:B------:R-:W5:Y:S01]  /*5640*/  LDC.64 R218, c[0x3][0xe0] ;  /* 0x00c03800ffda7b82 */ /* 0x000f620000000a00 */
[----:B0-----:R-:W-:Y:S01]  /*5650*/  IMAD R224, R224, UR6, RZ ;  /* 0x00000006e0e07c24 */ /* 0x001fe2000f8e02ff */
[----:B----4-:R-:W-:Y:S01]  /*5660*/  IADD3 R226, PT, PT, R226, 0x4, RZ ;  /* 0x00000004e2e27810 */ /* 0x010fe20007ffe0ff */
[----:B------:R-:W-:-:S05]  /*5670*/  IMAD R225, R225, UR6, RZ ;  /* 0x00000006e1e17c24 */ /* 0x000fca000f8e02ff */
[----:B------:R-:W0:Y:S01]  /*5680*/  LDC.64 R214, c[0x3][0xe8] ;  /* 0x00c03a00ffd67b82 */ /* 0x000e220000000a00 */
[----:B---3--:R-:W-:Y:S02]  /*5690*/  IMAD R223, R220, UR5, R223 ;  /* 0x00000005dcdf7c24 */ /* 0x008fe4000f8e02df */
[----:B------:R-:W-:-:S05]  /*56a0*/  IMAD R224, R221, UR5, R224 ;  /* 0x00000005dde07c24 */ /* 0x000fca000f8e02e0 */
[----:B------:R-:W1:Y:S08]  /*56b0*/  LDC.64 R212, c[0x3][0x58] ;  /* 0x00c01600ffd47b82 */ /* 0x000e700000000a00 */
[----:B------:R-:W3:Y:S01]  /*56c0*/  LDC.64 R234, c[0x3][0xa0] ;  /* 0x00c02800ffea7b82 */ /* 0x000ee20000000a00 */
[----:B-----5:R-:W-:-:S05]  /*56d0*/  IMAD R219, R26, R219, R223 ;  /* 0x000000db1adb7224 */ /* 0x020fca00078e02df */
[----:B------:R-:W-:Y:S02]  /*56e0*/  I2FP.F32.S32 R219, R219 ;  /* 0x000000db00db7245 */ /* 0x000fe40000201400 */
[----:B------:R-:W4:Y:S01]  /*56f0*/  LDC.64 R216, c[0x3][0x60] ;  /* 0x00c01800ffd87b82 */ /* 0x000f220000000a00 */
[----:B0-----:R-:W-:-:S05]  /*5700*/  IMAD R214, R26, R214, R224 ;  /* 0x000000d61ad67224 */ /* 0x001fca00078e02e0 */
[----:B------:R-:W-:Y:S02]  /*5710*/  I2FP.F32.S32 R214, R214 ;  /* 0x000000d600d67245 */ /* 0x000fe40000201400 */
[----:B------:R-:W0:Y:S01]  /*5720*/  LDC.64 R220, c[0x3][0xa8] ;  /* 0x00c02a00ffdc7b82 */ /* 0x000e220000000a00 */
[----:B-1----:R-:W-:Y:S02]  /*5730*/  IMAD R224, R212, UR6, RZ ;  /* 0x00000006d4e07c24 */ /* 0x002fe4000f8e02ff */
[----:B------:R-:W-:Y:S02]  /*5740*/  IMAD R213, R213, UR6, RZ ;  /* 0x00000006d5d57c24 */ /* 0x000fe4000f8e02ff */
[----:B---3--:R-:W-:Y:S02]  /*5750*/  IMAD R212, R234, UR5, R225 ;  /* 0x00000005ead47c24 */ /* 0x008fe4000f8e02e1 */
[----:B------:R-:W-:Y:S02]  /*5760*/  IMAD R227, R235, UR5, R224 ;  /* 0x00000005ebe37c24 */ /* 0x000fe4000f8e02e0 */
[----:B------:R-:W1:Y:S01]  /*5770*/  LDC.64 R234, c[0x3][0xb0] ;  /* 0x00c02c00ffea7b82 */ /* 0x000e620000000a00 */
[----:B------:R-:W-:-:S02]  /*5780*/  IMAD R212, R26, R215, R212 ;  /* 0x000000d71ad47224 */ /* 0x000fc400078e02d4 */
[----:B------:R-:W-:Y:S02]  /*5790*/  IMAD R227, R26, UR12, R227 ;  /* 0x0000000c1ae37c24 */ /* 0x000fe4000f8e02e3 */
[----:B----4-:R-:W-:Y:S01]  /*57a0*/  IMAD R216, R216, UR6, RZ ;  /* 0x00000006d8d87c24 */ /* 0x010fe2000f8e02ff */
[----:B------:R-:W-:Y:S01]  /*57b0*/  I2FP.F32.S32 R212, R212 ;  /* 0x000000d400d47245 */ /* 0x000fe20000201400 */
[----:B------:R-:W-:Y:S01]  /*57c0*/  IMAD R217, R217, UR6, RZ ;  /* 0x00000006d9d97c24 */ /* 0x000fe2000f8e02ff */
[----:B------:R-:W3:Y:S01]  /*57d0*/  LDC.64 R224, c[0x3][0x68] ;  /* 0x00c01a00ffe07b82 */ /* 0x000ee20000000a00 */
[----:B------:R-:W-:Y:S01]  /*57e0*/  I2FP.F32.S32 R227, R227 ;  /* 0x000000e300e37245 */ /* 0x000fe20000201400 */
[----:B0-----:R-:W-:Y:S02]  /*57f0*/  IMAD R213, R220, UR5, R213 ;  /* 0x00000005dcd57c24 */ /* 0x001fe4000f8e02d5 */
[----:B------:R-:W-:Y:S02]  /*5800*/  IMAD R216, R221, UR5, R216 ;  /* 0x00000005ddd87c24 */ /* 0x000fe4000f8e02d8 */
[----:B------:R-:W-:-:S05]  /*5810*/  IMAD R221, R26, UR13, R213 ;  /* 0x0000000d1add7c24 */ /* 0x000fca000f8e02d5 */
[----:B------:R-:W-:Y:S01]  /*5820*/  I2FP.F32.S32 R221, R221 ;  /* 0x000000dd00dd7245 */ /* 0x000fe20000201400 */
[----:B-1----:R-:W-:-:S04]  /*5830*/  IMAD R234, R234, UR5, R217 ;  /* 0x00000005eaea7c24 */ /* 0x002fc8000f8e02d9 */
[----:B------:R-:W-:Y:S02]  /*5840*/  IMAD R234, R26, UR15, R234 ;  /* 0x0000000f1aea7c24 */ /* 0x000fe4000f8e02ea */
[----:B---3--:R-:W-:-:S03]  /*5850*/  IMAD R224, R224, UR6, RZ ;  /* 0x00000006e0e07c24 */ /* 0x008fc6000f8e02ff */
[----:B------:R-:W-:Y:S01]  /*5860*/  I2FP.F32.S32 R234, R234 ;  /* 0x000000ea00ea7245 */ /* 0x000fe20000201400 */
[----:B------:R-:W-:Y:S02]  /*5870*/  IMAD R225, R225, UR6, RZ ;  /* 0x00000006e1e17c24 */ /* 0x000fe4000f8e02ff */
[----:B------:R-:W-:-:S04]  /*5880*/  IMAD R224, R235, UR5, R224 ;  /* 0x00000005ebe07c24 */ /* 0x000fc8000f8e02e0 */
[----:B------:R-:W-:Y:S02]  /*5890*/  IMAD R224, R26, UR16, R224 ;  /* 0x000000101ae07c24 */ /* 0x000fe4000f8e02e0 */
[-C--:B--2---:R-:W-:Y:S01]  /*58a0*/  FMUL R223, R2, R28.reuse ;  /* 0x0000001c02df7220 */ /* 0x084fe20000400000 */
[-C--:B------:R-:W-:Y:S01]  /*58b0*/  FMUL R220, R6, R28.reuse ;  /* 0x0000001c06dc7220 */ /* 0x080fe20000400000 */
[----:B------:R-:W-:Y:S02]  /*58c0*/  FADD R27, R28, R27 ;  /* 0x0000001b1c1b7221 */ /* 0x000fe40000000000 */
[----:B------:R-:W-:Y:S01]  /*58d0*/  FFMA R219, R223, R219, R29 ;  /* 0x000000dbdfdb7223 */ /* 0x000fe2000000001d */
[-C--:B------:R-:W-:Y:S01]  /*58e0*/  FMUL R29, R3, R28.reuse ;  /* 0x0000001c031d7220 */ /* 0x080fe20000400000 */
[----:B------:R-:W-:-:S03]  /*58f0*/  FMUL R223, R7, R28 ;  /* 0x0000001c07df7220 */ /* 0x000fc60000400000 */
[----:B------:R-:W-:Y:S01]  /*5900*/  FFMA R29, R29, R214, R219 ;  /* 0x000000d61d1d7223 */ /* 0x000fe200000000db */
[-C--:B------:R-:W-:Y:S01]  /*5910*/  FMUL R214, R4, R28.reuse ;  /* 0x0000001c04d67220 */ /* 0x080fe20000400000 */
[----:B------:R-:W-:-:S03]  /*5920*/  FMUL R219, R5, R28 ;  /* 0x0000001c05db7220 */ /* 0x000fc60000400000 */
[----:B------:R-:W-:Y:S02]  /*5930*/  FFMA R29, R214, R212, R29 ;  /* 0x000000d4d61d7223 */ /* 0x000fe4000000001d */
[----:B------:R-:W0:Y:S02]  /*5940*/  LDC.64 R214, c[0x3][0xb8] ;  /* 0x00c02e00ffd67b82 */ /* 0x000e240000000a00 */
[----:B------:R-:W-:Y:S01]  /*5950*/  FFMA R29, R219, R227, R29 ;  /* 0x000000e3db1d7223 */ /* 0x000fe2000000001d */
[----:B------:R-:W-:Y:S02]  /*5960*/  IMAD R219, R26, UR14, R216 ;  /* 0x0000000e1adb7c24 */ /* 0x000fe4000f8e02d8 */
[----:B------:R-:W-:Y:S01]  /*5970*/  FMUL R227, R9, R28 ;  /* 0x0000001c09e37220 */ /* 0x000fe20000400000 */
[----:B------:R-:W-:Y:S02]  /*5980*/  FFMA R29, R220, R221, R29 ;  /* 0x000000dddc1d7223 */ /* 0x000fe4000000001d */
[----:B------:R-:W1:Y:S01]  /*5990*/  LDC.64 R212, c[0x3][0x70] ;  /* 0x00c01c00ffd47b82 */ /* 0x000e620000000a00 */
[----:B------:R-:W-:-:S05]  /*59a0*/  I2FP.F32.S32 R219, R219 ;  /* 0x000000db00db7245 */ /* 0x000fca0000201400 */
[----:B------:R-:W-:Y:S01]  /*59b0*/  FFMA R29, R223, R219, R29 ;  /* 0x000000dbdf1d7223 */ /* 0x000fe2000000001d */
[----:B------:R-:W-:Y:S01]  /*59c0*/  FMUL R219, R8, R28 ;  /* 0x0000001c08db7220 */ /* 0x000fe20000400000 */
[----:B------:R-:W2:Y:S01]  /*59d0*/  LDC.64 R216, c[0x3][0xc0] ;  /* 0x00c03000ffd87b82 */ /* 0x000ea20000000a00 */
[----:B------:R-:W-:Y:S02]  /*59e0*/  I2FP.F32.S32 R223, R224 ;  /* 0x000000e000df7245 */ /* 0x000fe40000201400 */
[----:B------:R-:W-:-:S04]  /*59f0*/  FFMA R29, R219, R234, R29 ;  /* 0x000000eadb1d7223 */ /* 0x000fc8000000001d */
[----:B------:R-:W-:Y:S01]  /*5a00*/  FFMA R29, R227, R223, R29 ;  /* 0x000000dfe31d7223 */ /* 0x000fe2000000001d */
[----:B------:R-:W3:Y:S01]  /*5a10*/  LDC.64 R220, c[0x3][0x78] ;  /* 0x00c01e00ffdc7b82 */ /* 0x000ee20000000a00 */
[----:B0-----:R-:W-:-:S04]  /*5a20*/  IMAD R214, R214, UR5, R225 ;  /* 0x00000005d6d67c24 */ /* 0x001fc8000f8e02e1 */
[----:B------:R-:W-:Y:S02]  /*5a30*/  IMAD R219, R26, UR17, R214 ;  /* 0x000000111adb7c24 */ /* 0x000fe4000f8e02d6 */
[----:B-1----:R-:W-:Y:S01]  /*5a40*/  IMAD R212, R212, UR6, RZ ;  /* 0x00000006d4d47c24 */ /* 0x002fe2000f8e02ff */
[----:B------:R-:W0:Y:S01]  /*5a50*/  LDC.64 R224, c[0x3][0xc8] ;  /* 0x00c03200ffe07b82 */ /* 0x000e220000000a00 */
[----:B------:R-:W-:Y:S01]  /*5a60*/  IMAD R223, R213, UR6, RZ ;  /* 0x00000006d5df7c24 */ /* 0x000fe2000f8e02ff */
[----:B------:R-:W-:Y:S01]  /*5a70*/  I2FP.F32.S32 R219, R219 ;  /* 0x000000db00db7245 */ /* 0x000fe20000201400 */
[----:B------:R-:W-:Y:S02]  /*5a80*/  IMAD R212, R215, UR5, R212 ;  /* 0x00000005d7d47c24 */ /* 0x000fe4000f8e02d4 */
[----:B------:R-:W-:Y:S02]  /*5a90*/  FMUL R213, R10, R28 ;  /* 0x0000001c0ad57220 */ /* 0x000fe40000400000 */
[----:B------:R-:W-:Y:S01]  /*5aa0*/  IMAD R212, R26, UR18, R212 ;  /* 0x000000121ad47c24 */ /* 0x000fe2000f8e02d4 */
[----:B------:R-:W1:Y:S01]  /*5ab0*/  LDC.64 R214, c[0x3][0x80] ;  /* 0x00c02000ffd67b82 */ /* 0x000e620000000a00 */
[----:B--2---:R-:W-:-:S02]  /*5ac0*/  IMAD R216, R216, UR5, R223 ;  /* 0x00000005d8d87c24 */ /* 0x004fc4000f8e02df */
[----:B------:R-:W-:Y:S01]  /*5ad0*/  FFMA R29, R213, R219, R29 ;  /* 0x000000dbd51d7223 */ /* 0x000fe2000000001d */
[----:B------:R-:W-:Y:S01]  /*5ae0*/  FMUL R213, R11, R28 ;  /* 0x0000001c0bd57220 */ /* 0x000fe20000400000 */
[----:B------:R-:W-:Y:S01]  /*5af0*/  I2FP.F32.S32 R212, R212 ;  /* 0x000000d400d47245 */ /* 0x000fe20000201400 */
[----:B------:R-:W-:Y:S02]  /*5b00*/  IMAD R219, R26, UR19, R216 ;  /* 0x000000131adb7c24 */ /* 0x000fe4000f8e02d8 */
[----:B---3--:R-:W-:Y:S01]  /*5b10*/  IMAD R220, R220, UR6, RZ ;  /* 0x00000006dcdc7c24 */ /* 0x008fe2000f8e02ff */
[----:B------:R-:W2:Y:S01]  /*5b20*/  LDC.64 R234, c[0x3][0x90] ;  /* 0x00c02400ffea7b82 */ /* 0x000ea20000000a00 */
[----:B------:R-:W-:Y:S01]  /*5b30*/  FFMA R29, R213, R212, R29 ;  /* 0x000000d4d51d7223 */ /* 0x000fe2000000001d */
[----:B------:R-:W-:Y:S01]  /*5b40*/  IMAD R221, R221, UR6, RZ ;  /* 0x00000006dddd7c24 */ /* 0x000fe2000f8e02ff */
[----:B------:R-:W-:Y:S01]  /*5b50*/  I2FP.F32.S32 R219, R219 ;  /* 0x000000db00db7245 */ /* 0x000fe20000201400 */
[----:B------:R-:W-:-:S02]  /*5b60*/  IMAD R223, R217, UR5, R220 ;  /* 0x00000005d9df7c24 */ /* 0x000fc4000f8e02dc */
[-C--:B------:R-:W-:Y:S02]  /*5b70*/  FMUL R220, R12, R28.reuse ;  /* 0x0000001c0cdc7220 */ /* 0x080fe40000400000 */
[----:B------:R-:W3:Y:S01]  /*5b80*/  LDC.64 R216, c[0x3][0xd0] ;  /* 0x00c03400ffd87b82 */ /* 0x000ee20000000a00 */
[----:B0-----:R-:W-:Y:S02]  /*5b90*/  IMAD R224, R224, UR5, R221 ;  /* 0x00000005e0e07c24 */ /* 0x001fe4000f8e02dd */
[----:B------:R-:W-:Y:S01]  /*5ba0*/  FFMA R29, R220, R219, R29 ;  /* 0x000000dbdc1d7223 */ /* 0x000fe2000000001d */
[C---:B------:R-:W-:Y:S02]  /*5bb0*/  IMAD R223, R26.reuse, UR20, R223 ;  /* 0x000000141adf7c24 */ /* 0x040fe4000f8e02df */
[----:B------:R-:W-:Y:S01]  /*5bc0*/  FMUL R219, R13, R28 ;  /* 0x0000001c0ddb7220 */ /* 0x000fe20000400000 */
[----:B------:R-:W-:Y:S01]  /*5bd0*/  IMAD R224, R26, UR21, R224 ;  /* 0x000000151ae07c24 */ /* 0x000fe2000f8e02e0 */
[----:B------:R-:W0:Y:S01]  /*5be0*/  LDC.64 R212, c[0x3][0x88] ;  /* 0x00c02200ffd47b82 */ /* 0x000e220000000a00 */
[----:B-1----:R-:W-:Y:S01]  /*5bf0*/  IMAD R214, R214, UR6, RZ ;  /* 0x00000006d6d67c24 */ /* 0x002fe2000f8e02ff */
[----:B------:R-:W-:Y:S01]  /*5c00*/  I2FP.F32.S32 R223, R223 ;  /* 0x000000df00df7245 */ /* 0x000fe20000201400 */
[----:B------:R-:W-:Y:S01]  /*5c10*/  IMAD R215, R215, UR6, RZ ;  /* 0x00000006d7d77c24 */ /* 0x000fe2000f8e02ff */
[----:B------:R-:W-:Y:S01]  /*5c20*/  I2FP.F32.S32 R224, R224 ;  /* 0x000000e000e07245 */ /* 0x000fe20000201400 */
[----:B------:R-:W-:-:S02]  /*5c30*/  IMAD R214, R225, UR5, R214 ;  /* 0x00000005e1d67c24 */ /* 0x000fc4000f8e02d6 */
[----:B------:R-:W-:Y:S01]  /*5c40*/  FFMA R29, R219, R223, R29 ;  /* 0x000000dfdb1d7223 */ /* 0x000fe2000000001d */
[----:B------:R-:W1:Y:S01]  /*5c50*/  LDC.64 R220, c[0x3][0xd8] ;  /* 0x00c03600ffdc7b82 */ /* 0x000e620000000a00 */
[----:B------:R-:W-:Y:S02]  /*5c60*/  IMAD R214, R26, UR22, R214 ;  /* 0x000000161ad67c24 */ /* 0x000fe4000f8e02d6 */
[----:B------:R-:W-:Y:S01]  /*5c70*/  FMUL R219, R14, R28 ;  /* 0x0000001c0edb7220 */ /* 0x000fe20000400000 */
[----:B--2---:R-:W-:Y:S02]  /*5c80*/  IMAD R234, R234, UR6, RZ ;  /* 0x00000006eaea7c24 */ /* 0x004fe4000f8e02ff */
[----:B------:R-:W-:Y:S02]  /*5c90*/  IMAD R235, R235, UR6, RZ ;  /* 0x00000006ebeb7c24 */ /* 0x000fe4000f8e02ff */
[----:B------:R-:W-:Y:S01]  /*5ca0*/  FFMA R29, R219, R224, R29 ;  /* 0x000000e0db1d7223 */ /* 0x000fe2000000001d */
[----:B---3--:R-:W-:Y:S01]  /*5cb0*/  IMAD R215, R216, UR5, R215 ;  /* 0x00000005d8d77c24 */ /* 0x008fe2000f8e02d7 */
[----:B------:R-:W-:Y:S01]  /*5cc0*/  I2FP.F32.S32 R216, R214 ;  /* 0x000000d600d87245 */ /* 0x000fe20000201400 */
[----:B------:R-:W-:Y:S01]  /*5cd0*/  FMUL R214, R15, R28 ;  /* 0x0000001c0fd67220 */ /* 0x000fe20000400000 */
[----:B------:R-:W-:-:S02]  /*5ce0*/  IMAD R218, R218, UR5, R235 ;  /* 0x00000005dada7c24 */ /* 0x000fc4000f8e02eb */
[----:B------:R-:W-:Y:S02]  /*5cf0*/  IMAD R215, R26, UR23, R215 ;  /* 0x000000171ad77c24 */ /* 0x000fe4000f8e02d7 */
[----:B------:R-:W-:Y:S01]  /*5d00*/  FFMA R29, R214, R216, R29 ;  /* 0x000000d8d61d7223 */ /* 0x000fe2000000001d */
[----:B------:R-:W-:Y:S01]  /*5d10*/  FMUL R214, R16, R28 ;  /* 0x0000001c10d67220 */ /* 0x000fe20000400000 */
[----:B0-----:R-:W-:Y:S02]  /*5d20*/  IMAD R212, R212, UR6, RZ ;  /* 0x00000006d4d47c24 */ /* 0x001fe4000f8e02ff */
[----:B------:R-:W-:Y:S01]  /*5d30*/  IMAD R213, R213, UR6, RZ ;  /* 0x00000006d5d57c24 */ /* 0x000fe2000f8e02ff */
[----:B------:R-:W-:Y:S01]  /*5d40*/  I2FP.F32.S32 R215, R215 ;  /* 0x000000d700d77245 */ /* 0x000fe20000201400 */
[----:B------:R-:W-:Y:S02]  /*5d50*/  IMAD R212, R217, UR5, R212 ;  /* 0x00000005d9d47c24 */ /* 0x000fe4000f8e02d4 */
[----:B------:R-:W-:-:S02]  /*5d60*/  IMAD R218, R26, UR27, R218 ;  /* 0x0000001b1ada7c24 */ /* 0x000fc4000f8e02da */
[----:B------:R-:W-:Y:S02]  /*5d70*/  IMAD R212, R26, UR24, R212 ;  /* 0x000000181ad47c24 */ /* 0x000fe4000f8e02d4 */
[----:B------:R-:W-:Y:S01]  /*5d80*/  FFMA R29, R214, R215, R29 ;  /* 0x000000d7d61d7223 */ /* 0x000fe2000000001d */
[----:B-1----:R-:W-:Y:S01]  /*5d90*/  IMAD R213, R220, UR5, R213 ;  /* 0x00000005dcd57c24 */ /* 0x002fe2000f8e02d5 */
[----:B------:R-:W-:Y:S01]  /*5da0*/  I2FP.F32.S32 R218, R218 ;  /* 0x000000da00da7245 */ /* 0x000fe20000201400 */
[----:B------:R-:W-:Y:S01]  /*5db0*/  IMAD R221, R221, UR5, R234 ;  /* 0x00000005dddd7c24 */ /* 0x000fe2000f8e02ea */
[----:B------:R-:W-:Y:S01]  /*5dc0*/  I2FP.F32.S32 R214, R212 ;  /* 0x000000d400d67245 */ /* 0x000fe20000201400 */
[C---:B------:R-:W-:Y:S02]  /*5dd0*/  IMAD R213, R26.reuse, UR25, R213 ;  /* 0x000000191ad57c24 */ /* 0x040fe4000f8e02d5 */
[----:B------:R-:W-:Y:S01]  /*5de0*/  FMUL R212, R17, R28 ;  /* 0x0000001c11d47220 */ /* 0x000fe20000400000 */
[----:B------:R-:W-:-:S02]  /*5df0*/  IMAD R221, R26, UR26, R221 ;  /* 0x0000001a1add7c24 */ /* 0x000fc4000f8e02dd */
[----:B------:R-:W-:Y:S01]  /*5e00*/  FMUL R26, R22, R28 ;  /* 0x0000001c161a7220 */ /* 0x000fe20000400000 */
[----:B------:R-:W-:Y:S01]  /*5e10*/  FFMA R29, R212, R214, R29 ;  /* 0x000000d6d41d7223 */ /* 0x000fe2000000001d */
[----:B------:R-:W-:Y:S01]  /*5e20*/  I2FP.F32.S32 R213, R213 ;  /* 0x000000d500d57245 */ /* 0x000fe20000201400 */
[----:B------:R-:W-:Y:S01]  /*5e30*/  FMUL R212, R18, R28 ;  /* 0x0000001c12d47220 */ /* 0x000fe20000400000 */
[----:B------:R-:W-:-:S03]  /*5e40*/  I2FP.F32.S32 R221, R221 ;  /* 0x000000dd00dd7245 */ /* 0x000fc60000201400 */
[----:B------:R-:W-:Y:S01]  /*5e50*/  FFMA R212, R212, R213, R29 ;  /* 0x000000d5d4d47223 */ /* 0x000fe2000000001d */
[----:B------:R-:W-:-:S04]  /*5e60*/  FMUL R29, R19, R28 ;  /* 0x0000001c131d7220 */ /* 0x000fc80000400000 */
[----:B------:R-:W-:-:S04]  /*5e70*/  FFMA R29, R29, R221, R212 ;  /* 0x000000dd1d1d7223 */ /* 0x000fc800000000d4 */
[----:B------:R-:W-:Y:S01]  /*5e80*/  FFMA R29, R26, R218, R29 ;  /* 0x000000da1a1d7223 */ /* 0x000fe2000000001d */
[----:B------:R-:W-:Y:S06]  /*5e90*/  BRA.U UP0, `(.L_x_25) ;  /* 0xfffffff500b47547 */ /* 0x000fec000b83ffff */
[----:B------:R-:W0:Y:S01]  /*5ea0*/  F2F.F64.F32 R4, R29 ;  /* 0x0000001d00047310 */ /* 0x000e220000201800 */
[----:B------:R-:W-:Y:S01]  /*5eb0*/  HFMA2 R219, -RZ, RZ, 1.9609375, 0 ;  /* 0x3fd80000ffdb7431 */ /* 0x000fe200000001ff */
[----:B------:R-:W-:Y:S01]  /*5ec0*/  MOV R218, 0x0 ;  /* 0x0000000000da7802 */ /* 0x000fe20000000f00 */
[----:B------:R-:W-:Y:S01]  /*5ed0*/  UMOV UR4, 0x55555555 ;  /* 0x5555555500047882 */ /* 0x000fe20000000000 */
[----:B------:R-:W-:Y:S01]  /*5ee0*/  UMOV UR5, 0x3fd55555 ;  /* 0x3fd5555500057882 */ /* 0x000fe20000000000 */
[----:B------:R-:W-:Y:S03]  /*5ef0*/  BSSY.RECONVERGENT B1, `(.L_x_26) ;  /* 0x000001e000017945 */ /* 0x000fe60003800200 */
[----:B------:R-:W1:Y:S01]  /*5f00*/  F2F.F64.F32 R2, R27 ;  /* 0x0000001b00027310 */ /* 0x000e620000201800 */
[----:B0-----:R-:W-:Y:S02]  /*5f10*/  DMUL R4, R4, -3 ;  /* 0xc008000004047828 */ /* 0x001fe40000000000 */
[----:B-1----:R-:W-:-:S08]  /*5f20*/  DMUL R12, R2, 4 ;  /* 0x40100000020c7828 */ /* 0x002fd00000000000 */
[C---:B------:R-:W-:Y:S02]  /*5f30*/  DFMA R12, R2.reuse, R12, R4 ;  /* 0x0000000c020c722b */ /* 0x040fe40000000004 */
[----:B------:R-:W-:-:S04]  /*5f40*/  DMUL R2, R2, UR4 ;  /* 0x0000000402027c28 */ /* 0x000fc80008000000 */
        /* <DEDUP_REMOVED lines=24> */
.L_x_27:
[----:B------:R-:W-:Y:S05]  /*60d0*/  BSYNC.RECONVERGENT B1 ;  /* 0x0000000000017941 */ /* 0x000fea0003800200 */
.L_x_26:
[----:B------:R-:W-:Y:S01]  /*60e0*/  UMOV UR4, 0x55555555 ;  /* 0x5555555500047882 */ /* 0x000fe20000000000 */
[----:B------:R-:W-:Y:S02]  /*60f0*/  UMOV UR5, 0x3fd55555 ;  /* 0x3fd5555500057882 */ /* 0x000fe40000000000 */
[----:B------:R-:W-:-:S10]  /*6100*/  DFMA R212, R212, UR4, -R2 ;  /* 0x00000004d4d47c2b */ /* 0x000fd40008000802 */
[----:B------:R-:W0:Y:S08]  /*6110*/  F2F.F32.F64 R212, R212 ;  /* 0x000000d400d47310 */ /* 0x000e300000301000 */
[----:B0-----:R0:W1:Y:S02]  /*6120*/  F2F.F64.F32 R2, R212 ;  /* 0x000000d400027310 */ /* 0x0010640000201800 */
.L_x_1:
[----:B------:R-:W-:Y:S05]  /*6130*/  BSYNC.RECONVERGENT B0 ;  /* 0x0000000000007941 */ /* 0x000fea0003800200 */
.L_x_0:
[----:B------:R-:W2:Y:S02]  /*6140*/  LDCU UR4, c[0x3][0x138] ;  /* 0x00c02700ff0477ac */ /* 0x000ea40008000800 */
[----:B--2---:R-:W2:Y:S08]  /*6150*/  F2F.F64.F32 R26, UR4 ;  /* 0x00000004001a7d10 */ /* 0x004eb00008201800 */
[----:B--2---:R-:W2:Y:S01]  /*6160*/  MUFU.RCP64H R5, R27 ;  /* 0x0000001b00057308 */ /* 0x004ea20000001800 */
[----:B------:R-:W-:-:S04]  /*6170*/  IADD3 R4, PT, PT, R27, 0x300402, RZ ;  /* 0x003004021b047810 */ /* 0x000fc80007ffe0ff */
[----:B------:R-:W-:Y:S02]  /*6180*/  FSETP.GEU.AND P0, PT, |R4|, 5.8789094863358348022e-39, PT ;  /* 0x004004020400780b */ /* 0x000fe40003f0e200 */
[----:B--2---:R-:W-:-:S08]  /*6190*/  DFMA R6, -R26, R4, 1 ;  /* 0x3ff000001a06742b */ /* 0x004fd00000000104 */
[----:B------:R-:W-:-:S08]  /*61a0*/  DFMA R6, R6, R6, R6 ;  /* 0x000000060606722b */ /* 0x000fd00000000006 */
[----:B------:R-:W-:-:S08]  /*61b0*/  DFMA R6, R4, R6, R4 ;  /* 0x000000060406722b */ /* 0x000fd00000000004 */
[----:B------:R-:W-:-:S08]  /*61c0*/  DFMA R12, -R26, R6, 1 ;  /* 0x3ff000001a0c742b */ /* 0x000fd00000000106 */
[----:B------:R-:W-:Y:S01]  /*61d0*/  DFMA R12, R6, R12, R6 ;  /* 0x0000000c060c722b */ /* 0x000fe20000000006 */
[----:B------:R-:W-:Y:S10]  /*61e0*/  @P0 BRA `(.L_x_28) ;  /* 0x0000000000180947 */ /* 0x000ff40003800000 */
[----:B0-----:R-:W-:Y:S02]  /*61f0*/  LOP3.LUT R212, R27, 0x7fffffff, RZ, 0xc0, !PT ;  /* 0x7fffffff1bd47812 */ /* 0x001fe400078ec0ff */
[----:B------:R-:W-:Y:S02]  /*6200*/  MOV R216, 0x6230 ;  /* 0x0000623000d87802 */ /* 0x000fe40000000f00 */
[----:B------:R-:W-:-:S07]  /*6210*/  IADD3 R212, PT, PT, R212, -0x100000, RZ ;  /* 0xfff00000d4d47810 */ /* 0x000fce0007ffe0ff */
[----:B-1---5:R-:W-:Y:S05]  /*6220*/  CALL.REL.NOINC `($__internal_0_$__cuda_sm20_dblrcp_rn_slowpath_v3) ;  /* 0x000000b000407944 */ /* 0x022fea0003c00000 */
[----:B------:R-:W-:Y:S01]  /*6230*/  IMAD.MOV.U32 R12, RZ, RZ, R28 ;  /* 0x000000ffff0c7224 */ /* 0x000fe200078e001c */
[----:B------:R-:W-:-:S07]  /*6240*/  MOV R13, R29 ;  /* 0x0000001d000d7202 */ /* 0x000fce0000000f00 */
.L_x_28:
[----:B------:R-:W2:Y:S01]  /*6250*/  LDCU UR4, c[0x3][0x134] ;  /* 0x00c02680ff0477ac */ /* 0x000ea20008000800 */
[----:B------:R-:W-:Y:S01]  /*6260*/  FMUL R5, R23, R23 ;  /* 0x0000001717057220 */ /* 0x000fe20000400000 */
[----:B-----5:R3:W4:Y:S01]  /*6270*/  F2F.F64.F32 R226, R222 ;  /* 0x000000de00e27310 */ /* 0x0207220000201800 */
[----:B------:R-:W-:Y:S01]  /*6280*/  BSSY.RECONVERGENT B0, `(.L_x_29) ;  /* 0x0000011000007945 */ /* 0x000fe20003800200 */
[----:B------:R-:W-:Y:S01]  /*6290*/  DADD R10, -R12, 1 ;  /* 0x3ff000000c0a7429 */ /* 0x000fe20000000100 */
[----:B------:R-:W-:-:S04]  /*62a0*/  FFMA R16, R24, R24, R5 ;  /* 0x0000001818107223 */ /* 0x000fc80000000005 */
[----:B------:R-:W-:Y:S01]  /*62b0*/  FFMA R16, R21, R21, R16 ;  /* 0x0000001515107223 */ /* 0x000fe20000000010 */
[----:B--2---:R-:W-:-:S06]  /*62c0*/  UIMAD UR4, UR4, UR4, URZ ;  /* 0x00000004040472a4 */ /* 0x004fcc000f8e02ff */
[----:B------:R-:W-:-:S04]  /*62d0*/  I2FP.F32.U32 R26, UR4 ;  /* 0x00000004001a7c45 */ /* 0x000fc80008201000 */
[----:B------:R-:W2:Y:S08]  /*62e0*/  MUFU.RCP R7, R26 ;  /* 0x0000001a00077308 */ /* 0x000eb00000001000 */
[----:B------:R-:W0:Y:S01]  /*62f0*/  FCHK P0, R16, R26 ;  /* 0x0000001a10007302 */ /* 0x000e220000000000 */
[----:B--2---:R-:W-:-:S04]  /*6300*/  FFMA R0, -R26, R7, 1 ;  /* 0x3f8000001a007423 */ /* 0x004fc80000000107 */
[----:B------:R-:W-:-:S04]  /*6310*/  FFMA R5, R7, R0, R7 ;  /* 0x0000000007057223 */ /* 0x000fc80000000007 */
[----:B------:R-:W-:-:S04]  /*6320*/  FFMA R0, R5, R16, RZ ;  /* 0x0000001005007223 */ /* 0x000fc800000000ff */
[----:B------:R-:W-:-:S04]  /*6330*/  FFMA R7, -R26, R0, R16 ;  /* 0x000000001a077223 */ /* 0x000fc80000000110 */
[----:B------:R-:W-:Y:S01]  /*6340*/  FFMA R29, R5, R7, R0 ;  /* 0x00000007051d7223 */ /* 0x000fe20000000000 */
[----:B0--34-:R-:W-:Y:S06]  /*6350*/  @!P0 BRA `(.L_x_30) ;  /* 0x00000000000c8947 */ /* 0x019fec0003800000 */
[----:B------:R-:W-:Y:S02]  /*6360*/  MOV R212, R16 ;  /* 0x0000001000d47202 */ /* 0x000fe40000000f00 */
[----:B------:R-:W-:-:S07]  /*6370*/  MOV R28, 0x6390 ;  /* 0x00006390001c7802 */ /* 0x000fce0000000f00 */
[----:B-1----:R-:W-:Y:S05]  /*6380*/  CALL.REL.NOINC `($__internal_3_$__cuda_sm3x_div_rn_noftz_f32_slowpath) ;  /* 0x000000b800c47944 */ /* 0x002fea0003c00000 */
.L_x_30:
[----:B------:R-:W-:Y:S05]  /*6390*/  BSYNC.RECONVERGENT B0 ;  /* 0x0000000000007941 */ /* 0x000fea0003800200 */
.L_x_29:
        /* <DEDUP_REMOVED lines=28> */
[----:B-1----:R-:W-:Y:S05]  /*6560*/  CALL.REL.NOINC `($__internal_2_$__cuda_sm20_dsqrt_rn_f64_mediumpath_v1) ;  /* 0x000000b400987944 */ /* 0x002fea0003c00000 */
.L_x_32:
[----:B------:R-:W-:Y:S05]  /*6570*/  BSYNC.RECONVERGENT B0 ;  /* 0x0000000000007941 */ /* 0x000fea0003800200 */
.L_x_31:
        /* <DEDUP_REMOVED lines=15> */
[----:B-1----:R-:W-:Y:S05]  /*6670*/  CALL.REL.NOINC `($__internal_0_$__cuda_sm20_dblrcp_rn_slowpath_v3) ;  /* 0x000000ac002c7944 */ /* 0x002fea0003c00000 */
[----:B------:R-:W-:Y:S01]  /*6680*/  MOV R14, R28 ;  /* 0x0000001c000e7202 */ /* 0x000fe20000000f00 */
[----:B------:R-:W-:-:S07]  /*6690*/  IMAD.MOV.U32 R15, RZ, RZ, R29 ;  /* 0x000000ffff0f7224 */ /* 0x000fce00078e001d */
.L_x_34:
[----:B------:R-:W-:Y:S05]  /*66a0*/  BSYNC.RECONVERGENT B0 ;  /* 0x0000000000007941 */ /* 0x000fea0003800200 */
.L_x_33:
[----:B------:R-:W0:Y:S01]  /*66b0*/  LDCU UR4, c[0x3][0x130] ;  /* 0x00c02600ff0477ac */ /* 0x000e220008000800 */
[----:B------:R-:W-:Y:S01]  /*66c0*/  HFMA2 R224, -RZ, RZ, 0, 5.9604644775390625e-08 ;  /* 0x00000001ffe07431 */ /* 0x000fe200000001ff */
[----:B------:R-:W-:Y:S01]  /*66d0*/  BSSY.RECONVERGENT B0, `(.L_x_35) ;  /* 0x0000026000007945 */ /* 0x000fe20003800200 */
[----:B------:R-:W2:Y:S01]  /*66e0*/  LDCU UR6, c[0x3][0x98] ;  /* 0x00c01300ff0677ac */ /* 0x000ea20008000800 */
[----:B------:R-:W3:Y:S01]  /*66f0*/  LDCU UR5, c[0x3][0x4c] ;  /* 0x00c00980ff0577ac */ /* 0x000ee20008000800 */
[----:B------:R-:W4:Y:S01]  /*6700*/  LDCU UR7, c[0x3][0xe4] ;  /* 0x00c01c80ff0777ac */ /* 0x000f220008000800 */
[----:B0-----:R-:W-:Y:S01]  /*6710*/  UIMAD UR4, UR4, UR4, URZ ;  /* 0x00000004040472a4 */ /* 0x001fe2000f8e02ff */
[----:B--2---:R-:W-:Y:S02]  /*6720*/  I2FP.F32.S32 R4, UR6 ;  /* 0x0000000600047c45 */ /* 0x004fe40008201400 */
[----:B---3--:R-:W-:-:S06]  /*6730*/  I2FP.F32.S32 R0, UR5 ;  /* 0x0000000500007c45 */ /* 0x008fcc0008201400 */
[----:B------:R-:W0:Y:S01]  /*6740*/  I2F.F64.U32 R8, UR4 ;  /* 0x0000000400087d12 */ /* 0x000e220008201800 */
[----:B------:R-:W-:Y:S01]  /*6750*/  FMUL R5, R4, R23 ;  /* 0x0000001704057220 */ /* 0x000fe20000400000 */
[----:B------:R-:W2:Y:S01]  /*6760*/  LDCU UR5, c[0x3][URZ] ;  /* 0x00c00000ff0577ac */ /* 0x000ea20008000800 */
[----:B----4-:R-:W-:Y:S02]  /*6770*/  I2FP.F32.S32 R4, UR7 ;  /* 0x0000000700047c45 */ /* 0x010fe40008201400 */
[----:B------:R-:W-:-:S03]  /*6780*/  FFMA R5, R0, R24, R5 ;  /* 0x0000001800057223 */ /* 0x000fc60000000005 */
[----:B------:R-:W3:Y:S01]  /*6790*/  F2F.F32.F64 R0, R14 ;  /* 0x0000000e00007310 */ /* 0x000ee20000301000 */
[----:B------:R-:W-:-:S07]  /*67a0*/  FFMA R4, R4, R21, R5 ;  /* 0x0000001504047223 */ /* 0x000fce0000000005 */
[----:B0-----:R-:W0:Y:S01]  /*67b0*/  MUFU.RCP64H R225, R9 ;  /* 0x0000000900e17308 */ /* 0x001e220000001800 */
[----:B--2---:R-:W-:-:S07]  /*67c0*/  FMUL R5, R20, UR5 ;  /* 0x0000000514057c20 */ /* 0x004fce0008400000 */
[----:B------:R-:W2:Y:S01]  /*67d0*/  F2F.F64.F32 R6, R4 ;  /* 0x0000000400067310 */ /* 0x000ea20000201800 */
[----:B---3--:R-:W-:-:S07]  /*67e0*/  FMUL R5, R0, R5 ;  /* 0x0000000500057220 */ /* 0x008fce0000400000 */
[----:B------:R3:W4:Y:S01]  /*67f0*/  F2F.F64.F32 R14, R5 ;  /* 0x00000005000e7310 */ /* 0x0007220000201800 */
[----:B0-----:R-:W-:Y:S02]  /*6800*/  DFMA R18, -R8, R224, 1 ;  /* 0x3ff000000812742b */ /* 0x001fe400000001e0 */
[----:B--2---:R-:W-:-:S06]  /*6810*/  DMUL R6, R6, 3 ;  /* 0x4008000006067828 */ /* 0x004fcc0000000000 */
[----:B------:R-:W-:-:S08]  /*6820*/  DFMA R18, R18, R18, R18 ;  /* 0x000000121212722b */ /* 0x000fd00000000012 */
[----:B------:R-:W-:Y:S01]  /*6830*/  DFMA R224, R224, R18, R224 ;  /* 0x00000012e0e0722b */ /* 0x000fe200000000e0 */
[----:B------:R-:W-:-:S07]  /*6840*/  FSETP.GEU.AND P1, PT, |R7|, 6.5827683646048100446e-37, PT ;  /* 0x036000000700780b */ /* 0x000fce0003f2e200 */
[----:B------:R-:W-:-:S08]  /*6850*/  DFMA R18, -R8, R224, 1 ;  /* 0x3ff000000812742b */ /* 0x000fd000000001e0 */
[----:B------:R-:W-:-:S08]  /*6860*/  DFMA R224, R224, R18, R224 ;  /* 0x00000012e0e0722b */ /* 0x000fd000000000e0 */
[----:B------:R-:W-:-:S08]  /*6870*/  DMUL R18, R6, R224 ;  /* 0x000000e006127228 */ /* 0x000fd00000000000 */
[----:B------:R-:W-:-:S08]  /*6880*/  DFMA R26, -R8, R18, R6 ;  /* 0x00000012081a722b */ /* 0x000fd00000000106 */
[----:B------:R-:W-:-:S10]  /*6890*/  DFMA R224, R224, R26, R18 ;  /* 0x0000001ae0e0722b */ /* 0x000fd40000000012 */
[----:B------:R-:W-:-:S05]  /*68a0*/  FFMA R17, RZ, R9, R225 ;  /* 0x00000009ff117223 */ /* 0x000fca00000000e1 */
[----:B------:R-:W-:-:S13]  /*68b0*/  FSETP.GT.AND P0, PT, |R17|, 1.469367938527859385e-39, PT ;  /* 0x001000001100780b */ /* 0x000fda0003f04200 */
[----:B---34-:R-:W-:Y:S05]  /*68c0*/  @P0 BRA P1, `(.L_x_36) ;  /* 0x0000000000180947 */ /* 0x018fea0000800000 */
[----:B------:R-:W-:Y:S01]  /*68d0*/  MOV R28, R6 ;  /* 0x00000006001c7202 */ /* 0x000fe20000000f00 */
[----:B------:R-:W-:Y:S01]  /*68e0*/  IMAD.MOV.U32 R219, RZ, RZ, R7 ;  /* 0x000000ffffdb7224 */ /* 0x000fe200078e0007 */
[----:B------:R-:W-:Y:S02]  /*68f0*/  MOV R212, R8 ;  /* 0x0000000800d47202 */ /* 0x000fe40000000f00 */
[----:B------:R-:W-:Y:S02]  /*6900*/  MOV R27, R9 ;  /* 0x00000009001b7202 */ /* 0x000fe40000000f00 */
[----:B------:R-:W-:-:S07]  /*6910*/  MOV R26, 0x6930 ;  /* 0x00006930001a7802 */ /* 0x000fce0000000f00 */
[----:B-1----:R-:W-:Y:S05]  /*6920*/  CALL.REL.NOINC `($__internal_1_$__cuda_sm20_div_rn_f64_full) ;  /* 0x000000ac001c7944 */ /* 0x002fea0003c00000 */
.L_x_36:
[----:B------:R-:W-:Y:S05]  /*6930*/  BSYNC.RECONVERGENT B0 ;  /* 0x0000000000007941 */ /* 0x000fea0003800200 */
.L_x_35:
[----:B------:R-:W-:Y:S01]  /*6940*/  UIMAD UR5, UR4, UR4, URZ ;  /* 0x00000004040572a4 */ /* 0x000fe2000f8e02ff */
[----:B------:R-:W-:Y:S02]  /*6950*/  IMAD.MOV.U32 R18, RZ, RZ, 0x1 ;  /* 0x00000001ff127424 */ /* 0x000fe400078e00ff */
[----:B------:R-:W-:Y:S01]  /*6960*/  FMUL R4, R4, R4 ;  /* 0x0000000404047220 */ /* 0x000fe20000400000 */
[----:B------:R-:W-:Y:S05]  /*6970*/  BSSY.RECONVERGENT B0, `(.L_x_37) ;  /* 0x000001a000007945 */ /* 0x000fea0003800200 */
[----:B------:R-:W-:Y:S08]  /*6980*/  F2F.F64.F32 R4, R4 ;  /* 0x0000000400047310 */ /* 0x000ff00000201800 */
[----:B------:R-:W0:Y:S08]  /*6990*/  I2F.F64 R6, UR5 ;  /* 0x0000000500067d12 */ /* 0x000e300008201c00 */
[----:B0-----:R-:W0:Y:S02]  /*69a0*/  MUFU.RCP64H R19, R7 ;  /* 0x0000000700137308 */ /* 0x001e240000001800 */
[----:B0-----:R-:W-:-:S08]  /*69b0*/  DFMA R26, -R6, R18, 1 ;  /* 0x3ff00000061a742b */ /* 0x001fd00000000112 */
[----:B------:R-:W-:-:S08]  /*69c0*/  DFMA R26, R26, R26, R26 ;  /* 0x0000001a1a1a722b */ /* 0x000fd0000000001a */
[----:B------:R-:W-:Y:S02]  /*69d0*/  DFMA R26, R18, R26, R18 ;  /* 0x0000001a121a722b */ /* 0x000fe40000000012 */
[----:B------:R-:W-:-:S06]  /*69e0*/  DMUL R18, R4, 4.5 ;  /* 0x4012000004127828 */ /* 0x000fcc0000000000 */
[----:B------:R-:W-:-:S04]  /*69f0*/  DFMA R28, -R6, R26, 1 ;  /* 0x3ff00000061c742b */ /* 0x000fc8000000011a */
[----:B------:R-:W-:-:S04]  /*6a00*/  FSETP.GEU.AND P1, PT, |R19|, 6.5827683646048100446e-37, PT ;  /* 0x036000001300780b */ /* 0x000fc80003f2e200 */
[----:B------:R-:W-:-:S08]  /*6a10*/  DFMA R28, R26, R28, R26 ;  /* 0x0000001c1a1c722b */ /* 0x000fd0000000001a */
[----:B------:R-:W-:-:S08]  /*6a20*/  DMUL R4, R18, R28 ;  /* 0x0000001c12047228 */ /* 0x000fd00000000000 */
[----:B------:R-:W-:-:S08]  /*6a30*/  DFMA R26, -R6, R4, R18 ;  /* 0x00000004061a722b */ /* 0x000fd00000000112 */
[----:B------:R-:W-:-:S10]  /*6a40*/  DFMA R26, R28, R26, R4 ;  /* 0x0000001a1c1a722b */ /* 0x000fd40000000004 */
[----:B------:R-:W-:-:S05]  /*6a50*/  FFMA R4, RZ, R7, R27 ;  /* 0x00000007ff047223 */ /* 0x000fca000000001b */
[----:B------:R-:W-:Y:S01]  /*6a60*/  FSETP.GT.AND P0, PT, |R4|, 1.469367938527859385e-39, PT ;  /* 0x001000000400780b */ /* 0x000fe20003f04200 */
[----:B------:R-:W-:-:S12]  /*6a70*/  DADD R4, R224, 1 ;  /* 0x3ff00000e0047429 */ /* 0x000fd80000000000 */
[----:B------:R-:W-:Y:S05]  /*6a80*/  @P0 BRA P1, `(.L_x_38) ;  /* 0x0000000000200947 */ /* 0x000fea0000800000 */
[----:B------:R-:W-:Y:S01]  /*6a90*/  MOV R28, R18 ;  /* 0x00000012001c7202 */ /* 0x000fe20000000f00 */
[----:B------:R-:W-:Y:S01]  /*6aa0*/  IMAD.MOV.U32 R212, RZ, RZ, R6 ;  /* 0x000000ffffd47224 */ /* 0x000fe200078e0006 */
[----:B------:R-:W-:Y:S02]  /*6ab0*/  MOV R219, R19 ;  /* 0x0000001300db7202 */ /* 0x000fe40000000f00 */
[----:B------:R-:W-:Y:S02]  /*6ac0*/  MOV R27, R7 ;  /* 0x00000007001b7202 */ /* 0x000fe40000000f00 */
[----:B------:R-:W-:-:S07]  /*6ad0*/  MOV R26, 0x6af0 ;  /* 0x00006af0001a7802 */ /* 0x000fce0000000f00 */
[----:B-1----:R-:W-:Y:S05]  /*6ae0*/  CALL.REL.NOINC `($__internal_1_$__cuda_sm20_div_rn_f64_full) ;  /* 0x000000a800ac7944 */ /* 0x002fea0003c00000 */
[----:B------:R-:W-:Y:S01]  /*6af0*/  MOV R26, R224 ;  /* 0x000000e0001a7202 */ /* 0x000fe20000000f00 */
[----:B------:R-:W-:-:S07]  /*6b00*/  IMAD.MOV.U32 R27, RZ, RZ, R225 ;  /* 0x000000ffff1b7224 */ /* 0x000fce00078e00e1 */
.L_x_38:
[----:B------:R-:W-:Y:S05]  /*6b10*/  BSYNC.RECONVERGENT B0 ;  /* 0x0000000000007941 */ /* 0x000fea0003800200 */
.L_x_37:
[----:B------:R-:W-:Y:S01]  /*6b20*/  I2FP.F32.U32 R17, UR4 ;  /* 0x0000000400117c45 */ /* 0x000fe20008201000 */
[----:B------:R-:W-:Y:S03]  /*6b30*/  BSSY.RECONVERGENT B0, `(.L_x_39) ;  /* 0x000000e000007945 */ /* 0x000fe60003800200 */
[----:B------:R-:W0:Y:S08]  /*6b40*/  MUFU.RCP R22, R17 ;  /* 0x0000001100167308 */ /* 0x000e300000001000 */
[----:B------:R-:W2:Y:S01]  /*6b50*/  FCHK P0, R16, R17 ;  /* 0x0000001110007302 */ /* 0x000ea20000000000 */
[----:B0-----:R-:W-:-:S04]  /*6b60*/  FFMA R18, -R17, R22, 1 ;  /* 0x3f80000011127423 */ /* 0x001fc80000000116 */
[----:B------:R-:W-:Y:S01]  /*6b70*/  FFMA R22, R22, R18, R22 ;  /* 0x0000001216167223 */ /* 0x000fe20000000016 */
[----:B------:R-:W-:-:S03]  /*6b80*/  DADD R18, R4, R26 ;  /* 0x0000000004127229 */ /* 0x000fc6000000001a */
[----:B------:R-:W-:-:S04]  /*6b90*/  FFMA R28, R16, R22, RZ ;  /* 0x00000016101c7223 */ /* 0x000fc800000000ff */
[----:B------:R-:W-:-:S04]  /*6ba0*/  FFMA R4, -R17, R28, R16 ;  /* 0x0000001c11047223 */ /* 0x000fc80000000110 */
[----:B------:R-:W-:Y:S01]  /*6bb0*/  FFMA R29, R22, R4, R28 ;  /* 0x00000004161d7223 */ /* 0x000fe2000000001c */
[----:B--2---:R-:W-:Y:S06]  /*6bc0*/  @!P0 BRA `(.L_x_40) ;  /* 0x0000000000108947 */ /* 0x004fec0003800000 */
[----:B------:R-:W-:Y:S02]  /*6bd0*/  MOV R212, R16 ;  /* 0x0000001000d47202 */ /* 0x000fe40000000f00 */
[----:B------:R-:W-:Y:S02]  /*6be0*/  MOV R26, R17 ;  /* 0x00000011001a7202 */ /* 0x000fe40000000f00 */
[----:B------:R-:W-:-:S07]  /*6bf0*/  MOV R28, 0x6c10 ;  /* 0x00006c10001c7802 */ /* 0x000fce0000000f00 */
[----:B-1----:R-:W-:Y:S05]  /*6c00*/  CALL.REL.NOINC `($__internal_3_$__cuda_sm3x_div_rn_noftz_f32_slowpath) ;  /* 0x000000b000a47944 */ /* 0x002fea0003c00000 */
.L_x_40:
[----:B------:R-:W-:Y:S05]  /*6c10*/  BSYNC.RECONVERGENT B0 ;  /* 0x0000000000007941 */ /* 0x000fea0003800200 */
.L_x_39:
[----:B------:R-:W0:Y:S01]  /*6c20*/  F2F.F64.F32 R4, R29 ;  /* 0x0000001d00047310 */ /* 0x000e220000201800 */
[----:B------:R-:W-:Y:S01]  /*6c30*/  IMAD.MOV.U32 R112, RZ, RZ, R106 ;  /* 0x000000ffff707224 */ /* 0x000fe200078e006a */
[----:B------:R-:W2:Y:S01]  /*6c40*/  LDCU UR5, c[0x3][0x130] ;  /* 0x00c02600ff0577ac */ /* 0x000ea20008000800 */
[----:B------:R-:W-:-:S04]  /*6c50*/  IMAD.WIDE R106, R25, 0x4, R30 ;  /* 0x00000004196a7825 */ /* 0x000fc800078e021e */
[----:B------:R-:W-:Y:S01]  /*6c60*/  IMAD.WIDE R112, R25, 0x4, R112 ;  /* 0x0000000419707825 */ /* 0x000fe200078e0270 */
[----:B0-----:R-:W-:-:S08]  /*6c70*/  DFMA R18, R4, -1.5, R18 ;  /* 0xbff800000412782b */ /* 0x001fd00000000012 */
[----:B------:R-:W-:-:S06]  /*6c80*/  DMUL R14, R14, R18 ;  /* 0x000000120e0e7228 */ /* 0x000fcc0000000000 */
[----:B------:R-:W0:Y:S08]  /*6c90*/  F2F.F32.F64 R16, R14 ;  /* 0x0000000e00107310 */ /* 0x000e300000301000 */
[----:B0-----:R-:W0:Y:S02]  /*6ca0*/  F2F.F64.F32 R14, R16 ;  /* 0x00000010000e7310 */ /* 0x001e240000201800 */
[----:B0-----:R-:W-:-:S08]  /*6cb0*/  DMUL R14, R14, R12 ;  /* 0x0000000c0e0e7228 */ /* 0x001fd00000000000 */
[----:B------:R-:W-:-:S06]  /*6cc0*/  DFMA R14, R10, R226, R14 ;  /* 0x000000e20a0e722b */ /* 0x000fcc000000000e */
[----:B------:R-:W0:Y:S02]  /*6cd0*/  F2F.F32.F64 R17, R14 ;  /* 0x0000000e00117310 */ /* 0x000e240000301000 */
[----:B0-----:R0:W-:Y:S04]  /*6ce0*/  STG.E desc[UR10][R112.64], R17 ;  /* 0x0000001170007986 */ /* 0x0011e8000c10190a */
[----:B------:R-:W3:Y:S01]  /*6cf0*/  LDG.E R106, desc[UR10][R106.64] ;  /* 0x0000000a6a6a7981 */ /* 0x000ee2000c1e1900 */
[----:B--2---:R-:W-:Y:S01]  /*6d00*/  I2FP.F32.S32 R19, UR5 ;  /* 0x0000000500137c45 */ /* 0x004fe20008201400 */
[----:B------:R-:W-:Y:S01]  /*6d10*/  FMUL R22, R0, R0 ;  /* 0x0000000000167220 */ /* 0x000fe20000400000 */
[----:B------:R-:W-:Y:S01]  /*6d20*/  MOV R224, 0x1 ;  /* 0x0000000100e07802 */ /* 0x000fe20000000f00 */
[----:B------:R-:W-:Y:S01]  /*6d30*/  UIADD3 UR4, UPT, UPT, UR4, 0x2, URZ ;  /* 0x0000000204047890 */ /* 0x000fe2000fffe0ff */
[----:B------:R-:W-:Y:S01]  /*6d40*/  BSSY.RECONVERGENT B0, `(.L_x_41) ;  /* 0x000001f000007945 */ /* 0x000fe20003800200 */
[----:B------:R-:W-:-:S04]  /*6d50*/  FMUL R16, R22, R19 ;  /* 0x0000001316107220 */ /* 0x000fc80000400000 */
[----:B------:R-:W-:-:S06]  /*6d60*/  FMUL R19, R19, R16 ;  /* 0x0000001013137220 */ /* 0x000fcc0000400000 */
[----:B------:R-:W2:Y:S08]  /*6d70*/  F2F.F64.F32 R18, R19 ;  /* 0x0000001300127310 */ /* 0x000eb00000201800 */
[----:B--2---:R-:W2:Y:S02]  /*6d80*/  MUFU.RCP64H R225, R19 ;  /* 0x0000001300e17308 */ /* 0x004ea40000001800 */
[----:B--2---:R-:W-:-:S08]  /*6d90*/  DFMA R14, -R18, R224, 1 ;  /* 0x3ff00000120e742b */ /* 0x004fd000000001e0 */
[----:B------:R-:W-:-:S08]  /*6da0*/  DFMA R14, R14, R14, R14 ;  /* 0x0000000e0e0e722b */ /* 0x000fd0000000000e */
[----:B------:R-:W-:Y:S02]  /*6db0*/  DFMA R224, R224, R14, R224 ;  /* 0x0000000ee0e0722b */ /* 0x000fe400000000e0 */
[----:B------:R-:W2:Y:S01]  /*6dc0*/  I2F.F64.U32 R14, UR4 ;  /* 0x00000004000e7d12 */ /* 0x000ea20008201800 */
[----:B------:R-:W4:Y:S05]  /*6dd0*/  LDCU UR4, c[0x3][URZ] ;  /* 0x00c00000ff0477ac */ /* 0x000f2a0008000800 */
[----:B0-----:R-:W-:-:S08]  /*6de0*/  DFMA R16, -R18, R224, 1 ;  /* 0x3ff000001210742b */ /* 0x001fd000000001e0 */
[----:B------:R-:W-:Y:S01]  /*6df0*/  DFMA R224, R224, R16, R224 ;  /* 0x00000010e0e0722b */ /* 0x000fe200000000e0 */
[----:B--2---:R-:W-:Y:S01]  /*6e00*/  FSETP.GEU.AND P1, PT, |R15|, 6.5827683646048100446e-37, PT ;  /* 0x036000000f00780b */ /* 0x004fe20003f2e200 */
[----:B----4-:R-:W0:Y:S06]  /*6e10*/  F2F.F64.F32 R26, UR4 ;  /* 0x00000004001a7d10 */ /* 0x010e2c0008201800 */
[----:B------:R-:W-:-:S08]  /*6e20*/  DMUL R16, R14, R224 ;  /* 0x000000e00e107228 */ /* 0x000fd00000000000 */
[----:B------:R-:W-:-:S08]  /*6e30*/  DFMA R28, -R18, R16, R14 ;  /* 0x00000010121c722b */ /* 0x000fd0000000010e */
[----:B------:R-:W-:Y:S02]  /*6e40*/  DFMA R224, R224, R28, R16 ;  /* 0x0000001ce0e0722b */ /* 0x000fe40000000010 */
[----:B-1----:R-:W-:Y:S01]  /*6e50*/  DMUL R28, R2, 3 ;  /* 0x40080000021c7828 */ /* 0x002fe20000000000 */
[----:B------:R-:W1:Y:S07]  /*6e60*/  F2F.F64.F32 R16, R22 ;  /* 0x0000001600107310 */ /* 0x000e6e0000201800 */
[----:B0-----:R-:W-:Y:S01]  /*6e70*/  DMUL R26, R28, R26 ;  /* 0x0000001a1c1a7228 */ /* 0x001fe20000000000 */
[----:B------:R-:W-:-:S05]  /*6e80*/  FFMA R28, RZ, R19, R225 ;  /* 0x00000013ff1c7223 */ /* 0x000fca00000000e1 */
[----:B------:R-:W-:Y:S02]  /*6e90*/  FSETP.GT.AND P0, PT, |R28|, 1.469367938527859385e-39, PT ;  /* 0x001000001c00780b */ /* 0x000fe40003f04200 */
[----:B-1----:R-:W-:Y:S01]  /*6ea0*/  DMUL R30, R26, R16 ;  /* 0x000000101a1e7228 */ /* 0x002fe20000000000 */
[----:B---3--:R-:W0:Y:S10]  /*6eb0*/  F2F.F64.F32 R106, R106 ;  /* 0x0000006a006a7310 */ /* 0x008e340000201800 */
[----:B------:R-:W-:Y:S05]  /*6ec0*/  @P0 BRA P1, `(.L_x_42) ;  /* 0x0000000000180947 */ /* 0x000fea0000800000 */
[----:B------:R-:W-:Y:S01]  /*6ed0*/  MOV R28, R14 ;  /* 0x0000000e001c7202 */ /* 0x000fe20000000f00 */
[----:B------:R-:W-:Y:S01]  /*6ee0*/  IMAD.MOV.U32 R219, RZ, RZ, R15 ;  /* 0x000000ffffdb7224 */ /* 0x000fe200078e000f */
[----:B------:R-:W-:Y:S02]  /*6ef0*/  MOV R212, R18 ;  /* 0x0000001200d47202 */ /* 0x000fe40000000f00 */
[----:B------:R-:W-:Y:S02]  /*6f00*/  MOV R27, R19 ;  /* 0x00000013001b7202 */ /* 0x000fe40000000f00 */
[----:B------:R-:W-:-:S07]  /*6f10*/  MOV R26, 0x6f30 ;  /* 0x00006f30001a7802 */ /* 0x000fce0000000f00 */
[----:B0-----:R-:W-:Y:S05]  /*6f20*/  CALL.REL.NOINC `($__internal_1_$__cuda_sm20_div_rn_f64_full) ;  /* 0x000000a4009c7944 */ /* 0x001fea0003c00000 */
.L_x_42:
[----:B------:R-:W-:Y:S05]  /*6f30*/  BSYNC.RECONVERGENT B0 ;  /* 0x0000000000007941 */ /* 0x000fea0003800200 */
.L_x_41:
[----:B------:R-:W-:Y:S01]  /*6f40*/  DADD R224, -R224, 4 ;  /* 0x40100000e0e07429 */ /* 0x000fe20000000100 */
[----:B------:R-:W-:Y:S01]  /*6f50*/  IMAD.MOV.U32 R114, RZ, RZ, R108 ;  /* 0x000000ffff727224 */ /* 0x000fe200078e006c */
[----:B------:R-:W-:Y:S01]  /*6f60*/  DADD R14, R4, R4 ;  /* 0x00000000040e7229 */ /* 0x000fe20000000004 */
[C---:B------:R-:W-:Y:S01]  /*6f70*/  IMAD.WIDE R112, R25.reuse, 0x4, R32 ;  /* 0x0000000419707825 */ /* 0x040fe200078e0220 */
[----:B------:R-:W1:Y:S03]  /*6f80*/  LDCU UR5, c[0x3][0x9c] ;  /* 0x00c01380ff0577ac */ /* 0x000e660008000800 */
[----:B------:R-:W-:Y:S01]  /*6f90*/  IMAD.WIDE R114, R25, 0x4, R114 ;  /* 0x0000000419727825 */ /* 0x000fe200078e0272 */
[----:B------:R-:W2:Y:S01]  /*6fa0*/  MUFU.RCP64H R109, R9 ;  /* 0x00000009006d7308 */ /* 0x000ea20000001800 */
[----:B------:R-:W3:Y:S01]  /*6fb0*/  LDCU UR4, c[0x3][0x50] ;  /* 0x00c00a00ff0477ac */ /* 0x000ee20008000800 */
[----:B------:R-:W-:Y:S01]  /*6fc0*/  DADD R224, R224, -R14 ;  /* 0x00000000e0e07229 */ /* 0x000fe2000000080e */
[----:B------:R-:W4:Y:S07]  /*6fd0*/  LDCU UR6, c[0x3][0xe8] ;  /* 0x00c01d00ff0677ac */ /* 0x000f2e0008000800 */
[----:B------:R-:W-:-:S10]  /*6fe0*/  DMUL R30, R30, R224 ;  /* 0x000000e01e1e7228 */ /* 0x000fd40000000000 */
[----:B------:R-:W5:Y:S08]  /*6ff0*/  F2F.F32.F64 R30, R30 ;  /* 0x0000001e001e7310 */ /* 0x000f700000301000 */
[----:B-----5:R-:W5:Y:S02]  /*7000*/  F2F.F64.F32 R26, R30 ;  /* 0x0000001e001a7310 */ /* 0x020f640000201800 */
[----:B-----5:R-:W-:-:S08]  /*7010*/  DMUL R26, R26, R12 ;  /* 0x0000000c1a1a7228 */ /* 0x020fd00000000000 */
[----:B0-----:R-:W-:-:S06]  /*7020*/  DFMA R26, R10, R106, R26 ;  /* 0x0000006a0a1a722b */ /* 0x001fcc000000001a */
[----:B------:R-:W0:Y:S02]  /*7030*/  F2F.F32.F64 R29, R26 ;  /* 0x0000001a001d7310 */ /* 0x000e240000301000 */
[----:B0-----:R4:W-:Y:S04]  /*7040*/  STG.E desc[UR10][R114.64], R29 ;  /* 0x0000001d72007986 */ /* 0x0019e8000c10190a */
[----:B------:R-:W5:Y:S01]  /*7050*/  LDG.E R112, desc[UR10][R112.64] ;  /* 0x0000000a70707981 */ /* 0x000f62000c1e1900 */
[----:B------:R-:W-:Y:S01]  /*7060*/  MOV R108, 0x1 ;  /* 0x00000001006c7802 */ /* 0x000fe20000000f00 */
[----:B------:R-:W-:Y:S01]  /*7070*/  BSSY.RECONVERGENT B0, `(.L_x_43) ;  /* 0x0000022000007945 */ /* 0x000fe20003800200 */
[----:B-1----:R-:W-:Y:S02]  /*7080*/  I2FP.F32.S32 R28, UR5 ;  /* 0x00000005001c7c45 */ /* 0x002fe40008201400 */
[----:B---3--:R-:W-:Y:S01]  /*7090*/  I2FP.F32.S32 R22, UR4 ;  /* 0x0000000400167c45 */ /* 0x008fe20008201400 */
[----:B------:R-:W0:Y:S01]  /*70a0*/  LDCU UR4, c[0x3][0x4] ;  /* 0x00c00080ff0477ac */ /* 0x000e220008000800 */
[----:B--2---:R-:W-:Y:S01]  /*70b0*/  DFMA R26, -R8, R108, 1 ;  /* 0x3ff00000081a742b */ /* 0x004fe2000000016c */
[----:B------:R-:W-:Y:S01]  /*70c0*/  FMUL R31, R28, R23 ;  /* 0x000000171c1f7220 */ /* 0x000fe20000400000 */
[----:B----4-:R-:W-:-:S03]  /*70d0*/  I2FP.F32.S32 R29, UR6 ;  /* 0x00000006001d7c45 */ /* 0x010fc60008201400 */
[----:B------:R-:W-:-:S03]  /*70e0*/  FFMA R22, R22, R24, R31 ;  /* 0x0000001816167223 */ /* 0x000fc6000000001f */
[----:B------:R-:W-:Y:S01]  /*70f0*/  DFMA R26, R26, R26, R26 ;  /* 0x0000001a1a1a722b */ /* 0x000fe2000000001a */
[----:B------:R-:W-:-:S04]  /*7100*/  FFMA R22, R29, R21, R22 ;  /* 0x000000151d167223 */ /* 0x000fc80000000016 */
[----:B------:R-:W1:Y:S03]  /*7110*/  F2F.F64.F32 R30, R22 ;  /* 0x00000016001e7310 */ /* 0x000e660000201800 */
[----:B------:R-:W-:-:S08]  /*7120*/  DFMA R108, R108, R26, R108 ;  /* 0x0000001a6c6c722b */ /* 0x000fd0000000006c */
[----:B------:R-:W-:-:S08]  /*7130*/  DFMA R26, -R8, R108, 1 ;  /* 0x3ff00000081a742b */ /* 0x000fd0000000016c */
[----:B------:R-:W-:Y:S02]  /*7140*/  DFMA R108, R108, R26, R108 ;  /* 0x0000001a6c6c722b */ /* 0x000fe4000000006c */
[----:B-1----:R-:W-:-:S08]  /*7150*/  DMUL R26, R30, 3 ;  /* 0x400800001e1a7828 */ /* 0x002fd00000000000 */
[----:B------:R-:W-:Y:S02]  /*7160*/  DMUL R28, R108, R26 ;  /* 0x0000001a6c1c7228 */ /* 0x000fe40000000000 */
[----:B------:R-:W-:-:S06]  /*7170*/  FSETP.GEU.AND P1, PT, |R27|, 6.5827683646048100446e-37, PT ;  /* 0x036000001b00780b */ /* 0x000fcc0003f2e200 */
[----:B------:R-:W-:-:S08]  /*7180*/  DFMA R32, -R8, R28, R26 ;  /* 0x0000001c0820722b */ /* 0x000fd0000000011a */
[----:B------:R-:W-:Y:S01]  /*7190*/  DFMA R108, R108, R32, R28 ;  /* 0x000000206c6c722b */ /* 0x000fe2000000001c */
[----:B0-----:R-:W-:-:S04]  /*71a0*/  FMUL R29, R20, UR4 ;  /* 0x00000004141d7c20 */ /* 0x001fc80008400000 */
[----:B------:R-:W-:-:S05]  /*71b0*/  FMUL R29, R0, R29 ;  /* 0x0000001d001d7220 */ /* 0x000fca0000400000 */
[----:B------:R-:W-:Y:S01]  /*71c0*/  FFMA R28, RZ, R9, R109 ;  /* 0x00000009ff1c7223 */ /* 0x000fe2000000006d */
[----:B------:R0:W1:Y:S04]  /*71d0*/  F2F.F64.F32 R32, R29 ;  /* 0x0000001d00207310 */ /* 0x0000680000201800 */
[----:B------:R-:W-:-:S04]  /*71e0*/  FSETP.GT.AND P0, PT, |R28|, 1.469367938527859385e-39, PT ;  /* 0x001000001c00780b */ /* 0x000fc80003f04200 */
[----:B-----5:R-:W2:Y:S09]  /*71f0*/  F2F.F64.F32 R112, R112 ;  /* 0x0000007000707310 */ /* 0x020eb20000201800 */
[----:B01----:R-:W-:Y:S05]  /*7200*/  @P0 BRA P1, `(.L_x_44) ;  /* 0x0000000000200947 */ /* 0x003fea0000800000 */
[----:B------:R-:W-:Y:S01]  /*7210*/  MOV R28, R26 ;  /* 0x0000001a001c7202 */ /* 0x000fe20000000f00 */
[----:B------:R-:W-:Y:S01]  /*7220*/  IMAD.MOV.U32 R219, RZ, RZ, R27 ;  /* 0x000000ffffdb7224 */ /* 0x000fe200078e001b */
[----:B------:R-:W-:Y:S02]  /*7230*/  MOV R212, R8 ;  /* 0x0000000800d47202 */ /* 0x000fe40000000f00 */
[----:B------:R-:W-:Y:S02]  /*7240*/  MOV R27, R9 ;  /* 0x00000009001b7202 */ /* 0x000fe40000000f00 */
[----:B------:R-:W-:-:S07]  /*7250*/  MOV R26, 0x7270 ;  /* 0x00007270001a7802 */ /* 0x000fce0000000f00 */
[----:B--2---:R-:W-:Y:S05]  /*7260*/  CALL.REL.NOINC `($__internal_1_$__cuda_sm20_div_rn_f64_full) ;  /* 0x000000a000cc7944 */ /* 0x004fea0003c00000 */
[----:B------:R-:W-:Y:S01]  /*7270*/  IMAD.MOV.U32 R108, RZ, RZ, R224 ;  /* 0x000000ffff6c7224 */ /* 0x000fe200078e00e0 */
[----:B------:R-:W-:-:S07]  /*7280*/  MOV R109, R225 ;  /* 0x000000e1006d7202 */ /* 0x000fce0000000f00 */
.L_x_44:
[----:B------:R-:W-:Y:S05]  /*7290*/  BSYNC.RECONVERGENT B0 ;  /* 0x0000000000007941 */ /* 0x000fea0003800200 */
.L_x_43:
[----:B------:R-:W0:Y:S01]  /*72a0*/  MUFU.RCP64H R27, R7 ;  /* 0x00000007001b7308 */ /* 0x000e220000001800 */
[----:B------:R-:W-:Y:S02]  /*72b0*/  HFMA2 R26, -RZ, RZ, 0, 5.9604644775390625e-08 ;  /* 0x00000001ff1a7431 */ /* 0x000fe400000001ff */
[----:B------:R-:W-:Y:S01]  /*72c0*/  FMUL R106, R22, R22 ;  /* 0x00000016166a7220 */ /* 0x000fe20000400000 */
[----:B------:R-:W-:Y:S01]  /*72d0*/  BSSY.RECONVERGENT B0, `(.L_x_45) ;  /* 0x0000018000007945 */ /* 0x000fe20003800200 */
[----:B------:R-:W-:-:S04]  /*72e0*/  DADD R108, R108, 1 ;  /* 0x3ff000006c6c7429 */ /* 0x000fc80000000000 */
[----:B------:R-:W1:Y:S01]  /*72f0*/  F2F.F64.F32 R106, R106 ;  /* 0x0000006a006a7310 */ /* 0x000e620000201800 */
[----:B0-----:R-:W-:-:S08]  /*7300*/  DFMA R28, -R6, R26, 1 ;  /* 0x3ff00000061c742b */ /* 0x001fd0000000011a */
[----:B------:R-:W-:-:S08]  /*7310*/  DFMA R28, R28, R28, R28 ;  /* 0x0000001c1c1c722b */ /* 0x000fd0000000001c */
[----:B------:R-:W-:Y:S02]  /*7320*/  DFMA R28, R26, R28, R26 ;  /* 0x0000001c1a1c722b */ /* 0x000fe4000000001a */
[----:B-1----:R-:W-:-:S06]  /*7330*/  DMUL R26, R106, 4.5 ;  /* 0x401200006a1a7828 */ /* 0x002fcc0000000000 */
[----:B------:R-:W-:-:S04]  /*7340*/  DFMA R114, -R6, R28, 1 ;  /* 0x3ff000000672742b */ /* 0x000fc8000000011c */
[----:B------:R-:W-:-:S04]  /*7350*/  FSETP.GEU.AND P1, PT, |R27|, 6.5827683646048100446e-37, PT ;  /* 0x036000001b00780b */ /* 0x000fc80003f2e200 */
        /* <DEDUP_REMOVED lines=8> */
[----:B------:R-:W-:Y:S01]  /*73e0*/  MOV R219, R27 ;  /* 0x0000001b00db7202 */ /* 0x000fe20000000f00 */
[----:B------:R-:W-:Y:S01]  /*73f0*/  IMAD.MOV.U32 R27, RZ, RZ, R7 ;  /* 0x000000ffff1b7224 */ /* 0x000fe200078e0007 */
[----:B------:R-:W-:Y:S02]  /*7400*/  MOV R212, R6 ;  /* 0x0000000600d47202 */ /* 0x000fe40000000f00 */
[----:B------:R-:W-:-:S07]  /*7410*/  MOV R26, 0x7430 ;  /* 0x00007430001a7802 */ /* 0x000fce0000000f00 */
[----:B--2---:R-:W-:Y:S05]  /*7420*/  CALL.REL.NOINC `($__internal_1_$__cuda_sm20_div_rn_f64_full) ;  /* 0x000000a0005c7944 */ /* 0x004fea0003c00000 */
[----:B------:R-:W-:Y:S02]  /*7430*/  MOV R28, R224 ;  /* 0x000000e0001c7202 */ /* 0x000fe40000000f00 */
[----:B------:R-:W-:-:S07]  /*7440*/  MOV R29, R225 ;  /* 0x000000e1001d7202 */ /* 0x000fce0000000f00 */
.L_x_46:
[----:B------:R-:W-:Y:S05]  /*7450*/  BSYNC.RECONVERGENT B0 ;  /* 0x0000000000007941 */ /* 0x000fea0003800200 */
.L_x_45:
[----:B------:R-:W-:Y:S01]  /*7460*/  DADD R108, R108, R28 ;  /* 0x000000006c6c7229 */ /* 0x000fe2000000001c */
[----:B------:R-:W-:Y:S01]  /*7470*/  IMAD.MOV.U32 R120, RZ, RZ, R116 ;  /* 0x000000ffff787224 */ /* 0x000fe200078e0074 */
[----:B------:R-:W0:Y:S03]  /*7480*/  LDCU UR4, c[0x3][0x4] ;  /* 0x00c00080ff0477ac */ /* 0x000e260008000800 */
[----:B------:R-:W-:-:S03]  /*7490*/  IMAD.WIDE R120, R25, 0x4, R120 ;  /* 0x0000000419787825 */ /* 0x000fc600078e0278 */
[----:B------:R-:W-:-:S08]  /*74a0*/  DFMA R108, R4, -1.5, R108 ;  /* 0xbff80000046c782b */ /* 0x000fd0000000006c */
[----:B------:R-:W-:Y:S01]  /*74b0*/  DMUL R32, R32, R108 ;  /* 0x0000006c20207228 */ /* 0x000fe20000000000 */
[----:B------:R-:W-:-:S09]  /*74c0*/  IMAD.WIDE R108, R25, 0x4, R34 ;  /* 0x00000004196c7825 */ /* 0x000fd200078e0222 */
[----:B------:R-:W1:Y:S08]  /*74d0*/  F2F.F32.F64 R32, R32 ;  /* 0x0000002000207310 */ /* 0x000e700000301000 */
[----:B-1----:R-:W1:Y:S02]  /*74e0*/  F2F.F64.F32 R26, R32 ;  /* 0x00000020001a7310 */ /* 0x002e640000201800 */
[----:B-1----:R-:W-:-:S08]  /*74f0*/  DMUL R26, R26, R12 ;  /* 0x0000000c1a1a7228 */ /* 0x002fd00000000000 */
[----:B--2---:R-:W-:-:S10]  /*7500*/  DFMA R112, R10, R112, R26 ;  /* 0x000000700a70722b */ /* 0x004fd4000000001a */
[----:B------:R-:W1:Y:S02]  /*7510*/  F2F.F32.F64 R113, R112 ;  /* 0x0000007000717310 */ /* 0x000e640000301000 */
[----:B-1----:R1:W-:Y:S04]  /*7520*/  STG.E desc[UR10][R120.64], R113 ;  /* 0x0000007178007986 */ /* 0x0023e8000c10190a */
[----:B------:R-:W2:Y:S02]  /*7530*/  LDG.E R108, desc[UR10][R108.64] ;  /* 0x0000000a6c6c7981 */ /* 0x000ea4000c1e1900 */
[----:B------:R-:W3:Y:S01]  /*7540*/  MUFU.RCP64H R27, R19 ;  /* 0x00000013001b7308 */ /* 0x000ee20000001800 */
[----:B------:R-:W-:Y:S01]  /*7550*/  IADD3 R26, PT, PT, R19, 0x300402, RZ ;  /* 0x00300402131a7810 */ /* 0x000fe20007ffe0ff */
[----:B------:R-:W-:Y:S03]  /*7560*/  BSSY.RECONVERGENT B0, `(.L_x_47) ;  /* 0x0000015000007945 */ /* 0x000fe60003800200 */
[----:B------:R-:W-:-:S03]  /*7570*/  FSETP.GEU.AND P0, PT, |R26|, 5.8789094863358348022e-39, PT ;  /* 0x004004021a00780b */ /* 0x000fc60003f0e200 */
[----:B0-----:R-:W0:Y:S01]  /*7580*/  F2F.F64.F32 R34, UR4 ;  /* 0x0000000400227d10 */ /* 0x001e220008201800 */
[----:B---3--:R-:W-:Y:S02]  /*7590*/  DFMA R28, -R18, R26, 1 ;  /* 0x3ff00000121c742b */ /* 0x008fe4000000011a */
[----:B0-----:R-:W-:-:S06]  /*75a0*/  DMUL R34, R34, 3 ;  /* 0x4008000022227828 */ /* 0x001fcc0000000000 */
[----:B------:R-:W-:Y:S02]  /*75b0*/  DFMA R32, R28, R28, R28 ;  /* 0x0000001c1c20722b */ /* 0x000fe4000000001c */
[----:B------:R-:W-:-:S06]  /*75c0*/  DMUL R34, R34, R2 ;  /* 0x0000000222227228 */ /* 0x000fcc0000000000 */
[----:B------:R-:W-:Y:S02]  /*75d0*/  DFMA R32, R26, R32, R26 ;  /* 0x000000201a20722b */ /* 0x000fe4000000001a */
[----:B------:R-:W-:-:S06]  /*75e0*/  DMUL R34, R16, R34 ;  /* 0x0000002210227228 */ /* 0x000fcc0000000000 */
[----:B------:R-:W-:-:S08]  /*75f0*/  DFMA R28, -R18, R32, 1 ;  /* 0x3ff00000121c742b */ /* 0x000fd00000000120 */
[----:B------:R-:W-:Y:S01]  /*7600*/  DFMA R32, R32, R28, R32 ;  /* 0x0000001c2020722b */ /* 0x000fe20000000020 */
[----:B--2---:R-:W0:Y:S01]  /*7610*/  F2F.F64.F32 R108, R108 ;  /* 0x0000006c006c7310 */ /* 0x004e220000201800 */
[----:B-1----:R-:W-:Y:S09]  /*7620*/  @P0 BRA `(.L_x_48) ;  /* 0x0000000000200947 */ /* 0x002ff20003800000 */
[----:B------:R-:W-:Y:S01]  /*7630*/  LOP3.LUT R212, R19, 0x7fffffff, RZ, 0xc0, !PT ;  /* 0x7fffffff13d47812 */ /* 0x000fe200078ec0ff */
[----:B------:R-:W-:Y:S01]  /*7640*/  IMAD.MOV.U32 R27, RZ, RZ, R19 ;  /* 0x000000ffff1b7224 */ /* 0x000fe200078e0013 */
[----:B------:R-:W-:Y:S02]  /*7650*/  MOV R26, R18 ;  /* 0x00000012001a7202 */ /* 0x000fe40000000f00 */
[----:B------:R-:W-:Y:S02]  /*7660*/  IADD3 R212, PT, PT, R212, -0x100000, RZ ;  /* 0xfff00000d4d47810 */ /* 0x000fe40007ffe0ff */
[----:B------:R-:W-:-:S07]  /*7670*/  MOV R216, 0x7690 ;  /* 0x0000769000d87802 */ /* 0x000fce0000000f00 */
[----:B0-----:R-:W-:Y:S05]  /*7680*/  CALL.REL.NOINC `($__internal_0_$__cuda_sm20_dblrcp_rn_slowpath_v3) ;  /* 0x0000009c00287944 */ /* 0x001fea0003c00000 */
[----:B------:R-:W-:Y:S01]  /*7690*/  MOV R32, R28 ;  /* 0x0000001c00207202 */ /* 0x000fe20000000f00 */
[----:B------:R-:W-:-:S07]  /*76a0*/  IMAD.MOV.U32 R33, RZ, RZ, R29 ;  /* 0x000000ffff217224 */ /* 0x000fce00078e001d */
.L_x_48:
[----:B------:R-:W-:Y:S05]  /*76b0*/  BSYNC.RECONVERGENT B0 ;  /* 0x0000000000007941 */ /* 0x000fea0003800200 */
.L_x_47:
[----:B------:R-:W1:Y:S01]  /*76c0*/  MUFU.RCP64H R19, R9 ;  /* 0x0000000900137308 */ /* 0x000e620000001800 */
[----:B------:R-:W-:Y:S01]  /*76d0*/  HFMA2 R18, -RZ, RZ, 0, 5.9604644775390625e-08 ;  /* 0x00000001ff127431 */ /* 0x000fe200000001ff */
[----:B------:R-:W-:Y:S01]  /*76e0*/  DMUL R30, R30, 4 ;  /* 0x401000001e1e7828 */ /* 0x000fe20000000000 */
[----:B------:R-:W-:Y:S09]  /*76f0*/  BSSY.RECONVERGENT B0, `(.L_x_49) ;  /* 0x0000015000007945 */ /* 0x000ff20003800200 */
[----:B------:R-:W-:Y:S01]  /*7700*/  FSETP.GEU.AND P1, PT, |R31|, 6.5827683646048100446e-37, PT ;  /* 0x036000001f00780b */ /* 0x000fe20003f2e200 */
[----:B-1----:R-:W-:-:S08]  /*7710*/  DFMA R26, -R8, R18, 1 ;  /* 0x3ff00000081a742b */ /* 0x002fd00000000112 */
        /* <DEDUP_REMOVED lines=15> */
[----:B0-----:R-:W-:Y:S05]  /*7810*/  CALL.REL.NOINC `($__internal_1_$__cuda_sm20_div_rn_f64_full) ;  /* 0x0000009c00607944 */ /* 0x001fea0003c00000 */
[----:B------:R-:W-:Y:S01]  /*7820*/  IMAD.MOV.U32 R18, RZ, RZ, R224 ;  /* 0x000000ffff127224 */ /* 0x000fe200078e00e0 */
[----:B------:R-:W-:-:S07]  /*7830*/  MOV R19, R225 ;  /* 0x000000e100137202 */ /* 0x000fce0000000f00 */
.L_x_50:
[----:B------:R-:W-:Y:S05]  /*7840*/  BSYNC.RECONVERGENT B0 ;  /* 0x0000000000007941 */ /* 0x000fea0003800200 */
.L_x_49:
[----:B------:R-:W1:Y:S01]  /*7850*/  MUFU.RCP64H R27, R7 ;  /* 0x00000007001b7308 */ /* 0x000e620000001800 */
[----:B------:R-:W-:Y:S01]  /*7860*/  HFMA2 R26, -RZ, RZ, 0, 5.9604644775390625e-08 ;  /* 0x00000001ff1a7431 */ /* 0x000fe200000001ff */
[----:B------:R-:W-:Y:S01]  /*7870*/  DMUL R106, R106, 6 ;  /* 0x401800006a6a7828 */ /* 0x000fe20000000000 */
[----:B------:R-:W-:Y:S01]  /*7880*/  BSSY.RECONVERGENT B0, `(.L_x_51) ;  /* 0x0000014000007945 */ /* 0x000fe20003800200 */
[----:B------:R-:W-:-:S08]  /*7890*/  DADD R18, R18, R32 ;  /* 0x0000000012127229 */ /* 0x000fd00000000020 */
        /* <DEDUP_REMOVED lines=17> */
[----:B0-----:R-:W-:Y:S05]  /*79b0*/  CALL.REL.NOINC `($__internal_1_$__cuda_sm20_div_rn_f64_full) ;  /* 0x0000009800f87944 */ /* 0x001fea0003c00000 */
.L_x_52:
[----:B------:R-:W-:Y:S05]  /*79c0*/  BSYNC.RECONVERGENT B0 ;  /* 0x0000000000007941 */ /* 0x000fea0003800200 */
.L_x_51:
[----:B------:R-:W-:Y:S01]  /*79d0*/  DADD R18, R18, R224 ;  /* 0x0000000012127229 */ /* 0x000fe200000000e0 */
[----:B------:R-:W-:Y:S01]  /*79e0*/  MOV R122, R118 ;  /* 0x00000076007a7202 */ /* 0x000fe20000000f00 */
[----:B------:R-:W1:Y:S04]  /*79f0*/  LDCU UR5, c[0x3][0xa0] ;  /* 0x00c01400ff0577ac */ /* 0x000e680008000800 */
[C---:B------:R-:W-:Y:S01]  /*7a00*/  IMAD.WIDE R122, R25.reuse, 0x4, R122 ;  /* 0x00000004197a7825 */ /* 0x040fe200078e027a */
[----:B------:R-:W2:Y:S01]  /*7a10*/  LDCU UR4, c[0x3][0x54] ;  /* 0x00c00a80ff0477ac */ /* 0x000ea20008000800 */
[----:B------:R-:W-:Y:S01]  /*7a20*/  DADD R18, -R14, R18 ;  /* 0x000000000e127229 */ /* 0x000fe20000000112 */
[----:B------:R-:W3:Y:S07]  /*7a30*/  LDCU UR6, c[0x3][0xec] ;  /* 0x00c01d80ff0677ac */ /* 0x000eee0008000800 */
[----:B------:R-:W-:Y:S01]  /*7a40*/  DMUL R18, R34, R18 ;  /* 0x0000001222127228 */ /* 0x000fe20000000000 */
[----:B------:R-:W-:-:S05]  /*7a50*/  IMAD.WIDE R34, R25, 0x4, R36 ;  /* 0x0000000419227825 */ /* 0x000fca00078e0224 */
[----:B------:R-:W4:Y:S08]  /*7a60*/  F2F.F32.F64 R22, R18 ;  /* 0x0000001200167310 */ /* 0x000f300000301000 */
[----:B----4-:R-:W4:Y:S02]  /*7a70*/  F2F.F64.F32 R26, R22 ;  /* 0x00000016001a7310 */ /* 0x010f240000201800 */
[----:B----4-:R-:W-:-:S08]  /*7a80*/  DMUL R26, R26, R12 ;  /* 0x0000000c1a1a7228 */ /* 0x010fd00000000000 */
[----:B0-----:R-:W-:-:S06]  /*7a90*/  DFMA R26, R10, R108, R26 ;  /* 0x0000006c0a1a722b */ /* 0x001fcc000000001a */
[----:B------:R-:W0:Y:S02]  /*7aa0*/  F2F.F32.F64 R29, R26 ;  /* 0x0000001a001d7310 */ /* 0x000e240000301000 */
[----:B0-----:R3:W-:Y:S04]  /*7ab0*/  STG.E desc[UR10][R122.64], R29 ;  /* 0x0000001d7a007986 */ /* 0x0017e8000c10190a */
[----:B------:R-:W4:Y:S02]  /*7ac0*/  LDG.E R34, desc[UR10][R34.64] ;  /* 0x0000000a22227981 */ /* 0x000f24000c1e1900 */
[----:B------:R-:W0:Y:S01]  /*7ad0*/  MUFU.RCP64H R19, R9 ;  /* 0x0000000900137308 */ /* 0x000e220000001800 */
[----:B------:R-:W-:Y:S01]  /*7ae0*/  HFMA2 R18, -RZ, RZ, 0, 5.9604644775390625e-08 ;  /* 0x00000001ff127431 */ /* 0x000fe200000001ff */
[----:B-1----:R-:W-:Y:S01]  /*7af0*/  I2FP.F32.S32 R28, UR5 ;  /* 0x00000005001c7c45 */ /* 0x002fe20008201400 */
[----:B------:R-:W-:Y:S01]  /*7b00*/  BSSY.RECONVERGENT B0, `(.L_x_53) ;  /* 0x000001e000007945 */ /* 0x000fe20003800200 */
[----:B--2---:R-:W-:Y:S01]  /*7b10*/  I2FP.F32.S32 R22, UR4 ;  /* 0x0000000400167c45 */ /* 0x004fe20008201400 */
[----:B------:R-:W1:Y:S02]  /*7b20*/  LDCU UR4, c[0x3][0x8] ;  /* 0x00c00100ff0477ac */ /* 0x000e640008000800 */
[----:B------:R-:W-:Y:S01]  /*7b30*/  FMUL R31, R28, R23 ;  /* 0x000000171c1f7220 */ /* 0x000fe20000400000 */
[----:B---3--:R-:W-:-:S03]  /*7b40*/  I2FP.F32.S32 R29, UR6 ;  /* 0x00000006001d7c45 */ /* 0x008fc60008201400 */
[----:B------:R-:W-:-:S04]  /*7b50*/  FFMA R22, R22, R24, R31 ;  /* 0x0000001816167223 */ /* 0x000fc8000000001f */
[----:B------:R-:W-:Y:S01]  /*7b60*/  FFMA R22, R29, R21, R22 ;  /* 0x000000151d167223 */ /* 0x000fe20000000016 */
[----:B0-----:R-:W-:-:S08]  /*7b70*/  DFMA R26, -R8, R18, 1 ;  /* 0x3ff00000081a742b */ /* 0x001fd00000000112 */
[----:B------:R-:W-:-:S08]  /*7b80*/  DFMA R26, R26, R26, R26 ;  /* 0x0000001a1a1a722b */ /* 0x000fd0000000001a */
[----:B------:R-:W-:Y:S01]  /*7b90*/  DFMA R26, R18, R26, R18 ;  /* 0x0000001a121a722b */ /* 0x000fe20000000012 */
[----:B------:R-:W0:Y:S07]  /*7ba0*/  F2F.F64.F32 R18, R22 ;  /* 0x0000001600127310 */ /* 0x000e2e0000201800 */
[----:B------:R-:W-:-:S08]  /*7bb0*/  DFMA R28, -R8, R26, 1 ;  /* 0x3ff00000081c742b */ /* 0x000fd0000000011a */
[----:B------:R-:W-:Y:S02]  /*7bc0*/  DFMA R30, R26, R28, R26 ;  /* 0x0000001c1a1e722b */ /* 0x000fe4000000001a */
[----:B0-----:R-:W-:-:S08]  /*7bd0*/  DMUL R28, R18, 3 ;  /* 0x40080000121c7828 */ /* 0x001fd00000000000 */
[----:B------:R-:W-:Y:S02]  /*7be0*/  DMUL R224, R30, R28 ;  /* 0x0000001c1ee07228 */ /* 0x000fe40000000000 */
[----:B------:R-:W-:-:S06]  /*7bf0*/  FSETP.GEU.AND P1, PT, |R29|, 6.5827683646048100446e-37, PT ;  /* 0x036000001d00780b */ /* 0x000fcc0003f2e200 */
[----:B------:R-:W-:-:S08]  /*7c00*/  DFMA R26, -R8, R224, R28 ;  /* 0x000000e0081a722b */ /* 0x000fd0000000011c */
[----:B------:R-:W-:Y:S01]  /*7c10*/  DFMA R224, R30, R26, R224 ;  /* 0x0000001a1ee0722b */ /* 0x000fe200000000e0 */
[----:B-1----:R-:W-:-:S04]  /*7c20*/  FMUL R27, R20, UR4 ;  /* 0x00000004141b7c20 */ /* 0x002fc80008400000 */
[----:B------:R-:W-:-:S05]  /*7c30*/  FMUL R27, R0, R27 ;  /* 0x0000001b001b7220 */ /* 0x000fca0000400000 */
[----:B------:R-:W-:Y:S01]  /*7c40*/  FFMA R26, RZ, R9, R225 ;  /* 0x00000009ff1a7223 */ /* 0x000fe200000000e1 */
[----:B------:R0:W1:Y:S04]  /*7c50*/  F2F.F64.F32 R30, R27 ;  /* 0x0000001b001e7310 */ /* 0x0000680000201800 */
[----:B------:R-:W-:-:S04]  /*7c60*/  FSETP.GT.AND P0, PT, |R26|, 1.469367938527859385e-39, PT ;  /* 0x001000001a00780b */ /* 0x000fc80003f04200 */
[----:B----4-:R-:W2:Y:S09]  /*7c70*/  F2F.F64.F32 R34, R34 ;  /* 0x0000002200227310 */ /* 0x010eb20000201800 */
[----:B01----:R-:W-:Y:S05]  /*7c80*/  @P0 BRA P1, `(.L_x_54) ;  /* 0x0000000000140947 */ /* 0x003fea0000800000 */
[----:B------:R-:W-:Y:S01]  /*7c90*/  IMAD.MOV.U32 R219, RZ, RZ, R29 ;  /* 0x000000ffffdb7224 */ /* 0x000fe200078e001d */
[----:B------:R-:W-:Y:S02]  /*7ca0*/  MOV R212, R8 ;  /* 0x0000000800d47202 */ /* 0x000fe40000000f00 */
[----:B------:R-:W-:Y:S02]  /*7cb0*/  MOV R27, R9 ;  /* 0x00000009001b7202 */ /* 0x000fe40000000f00 */
[----:B------:R-:W-:-:S07]  /*7cc0*/  MOV R26, 0x7ce0 ;  /* 0x00007ce0001a7802 */ /* 0x000fce0000000f00 */
[----:B--2---:R-:W-:Y:S05]  /*7cd0*/  CALL.REL.NOINC `($__internal_1_$__cuda_sm20_div_rn_f64_full) ;  /* 0x0000009800307944 */ /* 0x004fea0003c00000 */
.L_x_54:
[----:B------:R-:W-:Y:S05]  /*7ce0*/  BSYNC.RECONVERGENT B0 ;  /* 0x0000000000007941 */ /* 0x000fea0003800200 */
.L_x_53:
[----:B------:R-:W0:Y:S01]  /*7cf0*/  MUFU.RCP64H R27, R7 ;  /* 0x00000007001b7308 */ /* 0x000e220000001800 */
[----:B------:R-:W-:Y:S02]  /*7d00*/  IMAD.MOV.U32 R26, RZ, RZ, 0x1 ;  /* 0x00000001ff1a7424 */ /* 0x000fe400078e00ff */
[----:B------:R-:W-:Y:S01]  /*7d10*/  FMUL R36, R22, R22 ;  /* 0x0000001616247220 */ /* 0x000fe20000400000 */
[----:B------:R-:W-:Y:S05]  /*7d20*/  BSSY.RECONVERGENT B0, `(.L_x_55) ;  /* 0x0000017000007945 */ /* 0x000fea0003800200 */
        /* <DEDUP_REMOVED lines=10> */
[----:B------:R-:W-:Y:S02]  /*7dd0*/  DFMA R26, R108, R106, R26 ;  /* 0x0000006a6c1a722b */ /* 0x000fe4000000001a */
[----:B------:R-:W-:-:S08]  /*7de0*/  DADD R106, R224, 1 ;  /* 0x3ff00000e06a7429 */ /* 0x000fd00000000000 */
[----:B------:R-:W-:-:S05]  /*7df0*/  FFMA R22, RZ, R7, R27 ;  /* 0x00000007ff167223 */ /* 0x000fca000000001b */
[----:B------:R-:W-:-:S13]  /*7e00*/  FSETP.GT.AND P0, PT, |R22|, 1.469367938527859385e-39, PT ;  /* 0x001000001600780b */ /* 0x000fda0003f04200 */
[----:B------:R-:W-:Y:S05]  /*7e10*/  @P0 BRA P1, `(.L_x_56) ;  /* 0x00000000001c0947 */ /* 0x000fea0000800000 */
[----:B------:R-:W-:Y:S01]  /*7e20*/  MOV R219, R29 ;  /* 0x0000001d00db7202 */ /* 0x000fe20000000f00 */
[----:B------:R-:W-:Y:S01]  /*7e30*/  IMAD.MOV.U32 R27, RZ, RZ, R7 ;  /* 0x000000ffff1b7224 */ /* 0x000fe200078e0007 */
[----:B------:R-:W-:Y:S02]  /*7e40*/  MOV R212, R6 ;  /* 0x0000000600d47202 */ /* 0x000fe40000000f00 */
[----:B------:R-:W-:-:S07]  /*7e50*/  MOV R26, 0x7e70 ;  /* 0x00007e70001a7802 */ /* 0x000fce0000000f00 */
[----:B--2---:R-:W-:Y:S05]  /*7e60*/  CALL.REL.NOINC `($__internal_1_$__cuda_sm20_div_rn_f64_full) ;  /* 0x0000009400cc7944 */ /* 0x004fea0003c00000 */
[----:B------:R-:W-:Y:S02]  /*7e70*/  MOV R26, R224 ;  /* 0x000000e0001a7202 */ /* 0x000fe40000000f00 */
[----:B------:R-:W-:-:S07]  /*7e80*/  MOV R27, R225 ;  /* 0x000000e1001b7202 */ /* 0x000fce0000000f00 */
.L_x_56:
[----:B------:R-:W-:Y:S05]  /*7e90*/  BSYNC.RECONVERGENT B0 ;  /* 0x0000000000007941 */ /* 0x000fea0003800200 */
.L_x_55:
[----:B------:R-:W-:Y:S01]  /*7ea0*/  DADD R106, R106, R26 ;  /* 0x000000006a6a7229 */ /* 0x000fe2000000001a */
[----:B------:R-:W-:Y:S02]  /*7eb0*/  IMAD.MOV.U32 R124, RZ, RZ, R232 ;  /* 0x000000ffff7c7224 */ /* 0x000fe400078e00e8 */
[C---:B------:R-:W-:Y:S01]  /*7ec0*/  IMAD.WIDE R38, R25.reuse, 0x4, R38 ;  /* 0x0000000419267825 */ /* 0x040fe200078e0226 */
[----:B------:R-:W0:Y:S01]  /*7ed0*/  MUFU.RCP64H R29, R9 ;  /* 0x00000009001d7308 */ /* 0x000e220000001800 */
[----:B------:R-:W-:Y:S01]  /*7ee0*/  MOV R28, 0x1 ;  /* 0x00000001001c7802 */ /* 0x000fe20000000f00 */
[----:B------:R-:W1:Y:S01]  /*7ef0*/  LDCU UR4, c[0x3][0x8] ;  /* 0x00c00100ff0477ac */ /* 0x000e620008000800 */
[----:B------:R-:W-:Y:S01]  /*7f00*/  IMAD.WIDE R124, R25, 0x4, R124 ;  /* 0x00000004197c7825 */ /* 0x000fe200078e027c */
[----:B------:R-:W-:-:S08]  /*7f10*/  DFMA R106, R4, -1.5, R106 ;  /* 0xbff80000046a782b */ /* 0x000fd0000000006a */
[----:B------:R-:W-:-:S10]  /*7f20*/  DMUL R30, R30, R106 ;  /* 0x0000006a1e1e7228 */ /* 0x000fd40000000000 */
[----:B------:R-:W3:Y:S08]  /*7f30*/  F2F.F32.F64 R30, R30 ;  /* 0x0000001e001e7310 */ /* 0x000ef00000301000 */
[----:B---3--:R-:W3:Y:S02]  /*7f40*/  F2F.F64.F32 R26, R30 ;  /* 0x0000001e001a7310 */ /* 0x008ee40000201800 */
[----:B---3--:R-:W-:-:S08]  /*7f50*/  DMUL R26, R26, R12 ;  /* 0x0000000c1a1a7228 */ /* 0x008fd00000000000 */
[----:B--2---:R-:W-:-:S06]  /*7f60*/  DFMA R26, R10, R34, R26 ;  /* 0x000000220a1a722b */ /* 0x004fcc000000001a */
[----:B------:R-:W2:Y:S02]  /*7f70*/  F2F.F32.F64 R35, R26 ;  /* 0x0000001a00237310 */ /* 0x000ea40000301000 */
[----:B--2---:R2:W-:Y:S04]  /*7f80*/  STG.E desc[UR10][R124.64], R35 ;  /* 0x000000237c007986 */ /* 0x0045e8000c10190a */
[----:B------:R-:W3:Y:S01]  /*7f90*/  LDG.E R38, desc[UR10][R38.64] ;  /* 0x0000000a26267981 */ /* 0x000ee2000c1e1900 */
[----:B0-----:R-:W-:Y:S01]  /*7fa0*/  DFMA R30, -R8, R28, 1 ;  /* 0x3ff00000081e742b */ /* 0x001fe2000000011c */
[----:B------:R-:W-:Y:S07]  /*7fb0*/  BSSY.RECONVERGENT B0, `(.L_x_57) ;  /* 0x0000017000007945 */ /* 0x000fee0003800200 */
[----:B------:R-:W-:-:S08]  /*7fc0*/  DFMA R30, R30, R30, R30 ;  /* 0x0000001e1e1e722b */ /* 0x000fd0000000001e */
[----:B------:R-:W-:Y:S02]  /*7fd0*/  DFMA R30, R28, R30, R28 ;  /* 0x0000001e1c1e722b */ /* 0x000fe4000000001c */
[----:B------:R-:W-:Y:S01]  /*7fe0*/  DMUL R28, R18, 4 ;  /* 0x40100000121c7828 */ /* 0x000fe20000000000 */
[----:B-1----:R-:W0:Y:S05]  /*7ff0*/  F2F.F64.F32 R18, UR4 ;  /* 0x0000000400127d10 */ /* 0x002e2a0008201800 */
[----:B------:R-:W-:-:S04]  /*8000*/  DFMA R26, -R8, R30, 1 ;  /* 0x3ff00000081a742b */ /* 0x000fc8000000011e */
[----:B------:R-:W-:-:S04]  /*8010*/  FSETP.GEU.AND P1, PT, |R29|, 6.5827683646048100446e-37, PT ;  /* 0x036000001d00780b */ /* 0x000fc80003f2e200 */
[----:B------:R-:W-:Y:S02]  /*8020*/  DFMA R30, R30, R26, R30 ;  /* 0x0000001a1e1e722b */ /* 0x000fe4000000001e */
[----:B0-----:R-:W-:-:S06]  /*8030*/  DMUL R18, R18, 3 ;  /* 0x4008000012127828 */ /* 0x001fcc0000000000 */
[----:B------:R-:W-:Y:S02]  /*8040*/  DMUL R224, R30, R28 ;  /* 0x0000001c1ee07228 */ /* 0x000fe40000000000 */
[----:B------:R-:W-:-:S06]  /*8050*/  DMUL R18, R18, R2 ;  /* 0x0000000212127228 */ /* 0x000fcc0000000000 */
[----:B------:R-:W-:Y:S02]  /*8060*/  DFMA R26, -R8, R224, R28 ;  /* 0x000000e0081a722b */ /* 0x000fe4000000011c */
[----:B------:R-:W-:-:S06]  /*8070*/  DMUL R18, R16, R18 ;  /* 0x0000001210127228 */ /* 0x000fcc0000000000 */
[----:B------:R-:W-:-:S10]  /*8080*/  DFMA R224, R30, R26, R224 ;  /* 0x0000001a1ee0722b */ /* 0x000fd400000000e0 */
[----:B------:R-:W-:-:S05]  /*8090*/  FFMA R22, RZ, R9, R225 ;  /* 0x00000009ff167223 */ /* 0x000fca00000000e1 */
[----:B------:R-:W-:Y:S01]  /*80a0*/  FSETP.GT.AND P0, PT, |R22|, 1.469367938527859385e-39, PT ;  /* 0x001000001600780b */ /* 0x000fe20003f04200 */
[----:B---3--:R2:W0:-:S12]  /*80b0*/  F2F.F64.F32 R30, R38 ;  /* 0x00000026001e7310 */ /* 0x0084180000201800 */
[----:B------:R-:W-:Y:S05]  /*80c0*/  @P0 BRA P1, `(.L_x_58) ;  /* 0x0000000000140947 */ /* 0x000fea0000800000 */
[----:B------:R-:W-:Y:S01]  /*80d0*/  MOV R219, R29 ;  /* 0x0000001d00db7202 */ /* 0x000fe20000000f00 */
[----:B------:R-:W-:Y:S01]  /*80e0*/  IMAD.MOV.U32 R212, RZ, RZ, R8 ;  /* 0x000000ffffd47224 */ /* 0x000fe200078e0008 */
[----:B------:R-:W-:Y:S02]  /*80f0*/  MOV R27, R9 ;  /* 0x00000009001b7202 */ /* 0x000fe40000000f00 */
[----:B------:R-:W-:-:S07]  /*8100*/  MOV R26, 0x8120 ;  /* 0x00008120001a7802 */ /* 0x000fce0000000f00 */
[----:B0-2---:R-:W-:Y:S05]  /*8110*/  CALL.REL.NOINC `($__internal_1_$__cuda_sm20_div_rn_f64_full) ;  /* 0x0000009400207944 */ /* 0x005fea0003c00000 */
.L_x_58:
[----:B------:R-:W-:Y:S05]  /*8120*/  BSYNC.RECONVERGENT B0 ;  /* 0x0000000000007941 */ /* 0x000fea0003800200 */
.L_x_57:
[----:B------:R-:W1:Y:S01]  /*8130*/  MUFU.RCP64H R27, R7 ;  /* 0x00000007001b7308 */ /* 0x000e620000001800 */
[----:B------:R-:W-:Y:S01]  /*8140*/  MOV R26, 0x1 ;  /* 0x00000001001a7802 */ /* 0x000fe20000000f00 */
[----:B------:R-:W-:Y:S05]  /*8150*/  BSSY.RECONVERGENT B0, `(.L_x_59) ;  /* 0x0000016000007945 */ /* 0x000fea0003800200 */
[----:B-1----:R-:W-:-:S08]  /*8160*/  DFMA R28, -R6, R26, 1 ;  /* 0x3ff00000061c742b */ /* 0x002fd0000000011a */
[----:B------:R-:W-:-:S08]  /*8170*/  DFMA R28, R28, R28, R28 ;  /* 0x0000001c1c1c722b */ /* 0x000fd0000000001c */
[----:B------:R-:W-:Y:S02]  /*8180*/  DFMA R26, R26, R28, R26 ;  /* 0x0000001c1a1a722b */ /* 0x000fe4000000001a */
[----:B------:R-:W-:-:S06]  /*8190*/  DMUL R28, R36, 6 ;  /* 0x40180000241c7828 */ /* 0x000fcc0000000000 */
[----:B--2---:R-:W-:-:S04]  /*81a0*/  DFMA R34, -R6, R26, 1 ;  /* 0x3ff000000622742b */ /* 0x004fc8000000011a */
[----:B------:R-:W-:-:S04]  /*81b0*/  FSETP.GEU.AND P1, PT, |R29|, 6.5827683646048100446e-37, PT ;  /* 0x036000001d00780b */ /* 0x000fc80003f2e200 */
[----:B------:R-:W-:-:S08]  /*81c0*/  DFMA R36, R26, R34, R26 ;  /* 0x000000221a24722b */ /* 0x000fd0000000001a */
[----:B------:R-:W-:-:S08]  /*81d0*/  DMUL R26, R36, R28 ;  /* 0x0000001c241a7228 */ /* 0x000fd00000000000 */
[----:B------:R-:W-:-:S08]  /*81e0*/  DFMA R34, -R6, R26, R28 ;  /* 0x0000001a0622722b */ /* 0x000fd0000000011c */
[----:B------:R-:W-:Y:S02]  /*81f0*/  DFMA R26, R36, R34, R26 ;  /* 0x00000022241a722b */ /* 0x000fe4000000001a */
[----:B------:R-:W-:-:S08]  /*8200*/  DADD R34, R224, R32 ;  /* 0x00000000e0227229 */ /* 0x000fd00000000020 */
[----:B------:R-:W-:-:S05]  /*8210*/  FFMA R22, RZ, R7, R27 ;  /* 0x00000007ff167223 */ /* 0x000fca000000001b */
[----:B------:R-:W-:-:S13]  /*8220*/  FSETP.GT.AND P0, PT, |R22|, 1.469367938527859385e-39, PT ;  /* 0x001000001600780b */ /* 0x000fda0003f04200 */
[----:B------:R-:W-:Y:S05]  /*8230*/  @P0 BRA P1, `(.L_x_60) ;  /* 0x00000000001c0947 */ /* 0x000fea0000800000 */
[----:B------:R-:W-:Y:S01]  /*8240*/  IMAD.MOV.U32 R219, RZ, RZ, R29 ;  /* 0x000000ffffdb7224 */ /* 0x000fe200078e001d */
[----:B------:R-:W-:Y:S02]  /*8250*/  MOV R212, R6 ;  /* 0x0000000600d47202 */ /* 0x000fe40000000f00 */
[----:B------:R-:W-:Y:S02]  /*8260*/  MOV R27, R7 ;  /* 0x00000007001b7202 */ /* 0x000fe40000000f00 */
[----:B------:R-:W-:-:S07]  /*8270*/  MOV R26, 0x8290 ;  /* 0x00008290001a7802 */ /* 0x000fce0000000f00 */
[----:B0-----:R-:W-:Y:S05]  /*8280*/  CALL.REL.NOINC `($__internal_1_$__cuda_sm20_div_rn_f64_full) ;  /* 0x0000009000c47944 */ /* 0x001fea0003c00000 */
[----:B------:R-:W-:Y:S01]  /*8290*/  IMAD.MOV.U32 R26, RZ, RZ, R224 ;  /* 0x000000ffff1a7224 */ /* 0x000fe200078e00e0 */
[----:B------:R-:W-:-:S07]  /*82a0*/  MOV R27, R225 ;  /* 0x000000e1001b7202 */ /* 0x000fce0000000f00 */
.L_x_60:
[----:B------:R-:W-:Y:S05]  /*82b0*/  BSYNC.RECONVERGENT B0 ;  /* 0x0000000000007941 */ /* 0x000fea0003800200 */
.L_x_59:
[----:B------:R-:W-:Y:S01]  /*82c0*/  DADD R34, R34, R26 ;  /* 0x0000000022227229 */ /* 0x000fe2000000001a */
[----:B------:R-:W-:Y:S01]  /*82d0*/  MOV R126, R230 ;  /* 0x000000e6007e7202 */ /* 0x000fe20000000f00 */
[C---:B------:R-:W-:Y:S01]  /*82e0*/  IMAD.WIDE R40, R25.reuse, 0x4, R40 ;  /* 0x0000000419287825 */ /* 0x040fe200078e0228 */
[----:B------:R-:W1:Y:S03]  /*82f0*/  LDCU UR5, c[0x3][0xa4] ;  /* 0x00c01480ff0577ac */ /* 0x000e660008000800 */
[----:B------:R-:W-:Y:S01]  /*8300*/  IMAD.WIDE R126, R25, 0x4, R126 ;  /* 0x00000004197e7825 */ /* 0x000fe200078e027e */
[----:B------:R-:W2:Y:S01]  /*8310*/  LDCU UR4, c[0x3][0x58] ;  /* 0x00c00b00ff0477ac */ /* 0x000ea20008000800 */
[----:B------:R-:W-:Y:S01]  /*8320*/  DADD R34, -R14, R34 ;  /* 0x000000000e227229 */ /* 0x000fe20000000122 */
[----:B------:R-:W3:Y:S07]  /*8330*/  LDCU UR6, c[0x3][0xf0] ;  /* 0x00c01e00ff0677ac */ /* 0x000eee0008000800 */
[----:B------:R-:W-:-:S06]  /*8340*/  DMUL R18, R18, R34 ;  /* 0x0000002212127228 */ /* 0x000fcc0000000000 */
        /* <DEDUP_REMOVED lines=8> */
[----:B------:R-:W-:Y:S01]  /*83d0*/  IMAD.MOV.U32 R18, RZ, RZ, 0x1 ;  /* 0x00000001ff127424 */ /* 0x000fe200078e00ff */
        /* <DEDUP_REMOVED lines=26> */
[----:B------:R-:W-:Y:S01]  /*8580*/  MOV R219, R29 ;  /* 0x0000001d00db7202 */ /* 0x000fe20000000f00 */
[----:B------:R-:W-:Y:S01]  /*8590*/  IMAD.MOV.U32 R27, RZ, RZ, R9 ;  /* 0x000000ffff1b7224 */ /* 0x000fe200078e0009 */
[----:B------:R-:W-:Y:S02]  /*85a0*/  MOV R212, R8 ;  /* 0x0000000800d47202 */ /* 0x000fe40000000f00 */
[----:B------:R-:W-:-:S07]  /*85b0*/  MOV R26, 0x85d0 ;  /* 0x000085d0001a7802 */ /* 0x000fce0000000f00 */
[----:B--2---:R-:W-:Y:S05]  /*85c0*/  CALL.REL.NOINC `($__internal_1_$__cuda_sm20_div_rn_f64_full) ;  /* 0x0000008c00f47944 */ /* 0x004fea0003c00000 */
.L_x_62:
[----:B------:R-:W-:Y:S05]  /*85d0*/  BSYNC.RECONVERGENT B0 ;  /* 0x0000000000007941 */ /* 0x000fea0003800200 */
.L_x_61:
[----:B------:R-:W0:Y:S01]  /*85e0*/  MUFU.RCP64H R27, R7 ;  /* 0x00000007001b7308 */ /* 0x000e220000001800 */
[----:B------:R-:W-:Y:S01]  /*85f0*/  MOV R26, 0x1 ;  /* 0x00000001001a7802 */ /* 0x000fe20000000f00 */
[----:B------:R-:W-:Y:S01]  /*8600*/  FMUL R36, R22, R22 ;  /* 0x0000001616247220 */ /* 0x000fe20000400000 */
[----:B------:R-:W-:Y:S05]  /*8610*/  BSSY.RECONVERGENT B0, `(.L_x_63) ;  /* 0x0000017000007945 */ /* 0x000fea0003800200 */
[----:B------:R-:W1:Y:S01]  /*8620*/  F2F.F64.F32 R36, R36 ;  /* 0x0000002400247310 */ /* 0x000e620000201800 */
[----:B0-----:R-:W-:Y:S02]  /*8630*/  DFMA R28, -R6, R26, 1 ;  /* 0x3ff00000061c742b */ /* 0x001fe4000000011a */
[----:B-1----:R-:W-:-:S06]  /*8640*/  DMUL R218, R36, 4.5 ;  /* 0x4012000024da7828 */ /* 0x002fcc0000000000 */
[----:B------:R-:W-:-:S08]  /*8650*/  DFMA R28, R28, R28, R28 ;  /* 0x0000001c1c1c722b */ /* 0x000fd0000000001c */
[----:B------:R-:W-:Y:S01]  /*8660*/  DFMA R28, R26, R28, R26 ;  /* 0x0000001c1a1c722b */ /* 0x000fe2000000001a */
[----:B------:R-:W-:-:S07]  /*8670*/  FSETP.GEU.AND P1, PT, |R219|, 6.5827683646048100446e-37, PT ;  /* 0x03600000db00780b */ /* 0x000fce0003f2e200 */
[----:B------:R-:W-:-:S08]  /*8680*/  DFMA R26, -R6, R28, 1 ;  /* 0x3ff00000061a742b */ /* 0x000fd0000000011c */
        /* <DEDUP_REMOVED lines=13> */
[----:B------:R-:W-:Y:S01]  /*8760*/  MOV R26, R224 ;  /* 0x000000e0001a7202 */ /* 0x000fe20000000f00 */
[----:B------:R-:W-:-:S07]  /*8770*/  IMAD.MOV.U32 R27, RZ, RZ, R225 ;  /* 0x000000ffff1b7224 */ /* 0x000fce00078e00e1 */
.L_x_64:
[----:B------:R-:W-:Y:S05]  /*8780*/  BSYNC.RECONVERGENT B0 ;  /* 0x0000000000007941 */ /* 0x000fea0003800200 */
.L_x_63:
[----:B------:R-:W-:Y:S01]  /*8790*/  DADD R38, R38, R26 ;  /* 0x0000000026267229 */ /* 0x000fe2000000001a */
[----:B------:R-:W-:Y:S01]  /*87a0*/  MOV R128, R236 ;  /* 0x000000ec00807202 */ /* 0x000fe20000000f00 */
[C---:B------:R-:W-:Y:S01]  /*87b0*/  IMAD.WIDE R42, R25.reuse, 0x4, R42 ;  /* 0x00000004192a7825 */ /* 0x040fe200078e022a */
[----:B------:R-:W0:Y:S03]  /*87c0*/  MUFU.RCP64H R29, R9 ;  /* 0x00000009001d7308 */ /* 0x000e260000001800 */
[----:B------:R-:W-:Y:S01]  /*87d0*/  HFMA2 R28, -RZ, RZ, 0, 5.9604644775390625e-08 ;  /* 0x00000001ff1c7431 */ /* 0x000fe200000001ff */
        /* <DEDUP_REMOVED lines=30> */
[----:B------:R-:W-:Y:S01]  /*89c0*/  IMAD.MOV.U32 R219, RZ, RZ, R29 ;  /* 0x000000ffffdb7224 */ /* 0x000fe200078e001d */
[----:B------:R-:W-:Y:S02]  /*89d0*/  MOV R212, R8 ;  /* 0x0000000800d47202 */ /* 0x000fe40000000f00 */
[----:B------:R-:W-:Y:S02]  /*89e0*/  MOV R27, R9 ;  /* 0x00000009001b7202 */ /* 0x000fe40000000f00 */
[----:B------:R-:W-:-:S07]  /*89f0*/  MOV R26, 0x8a10 ;  /* 0x00008a10001a7802 */ /* 0x000fce0000000f00 */
[----:B0-2---:R-:W-:Y:S05]  /*8a00*/  CALL.REL.NOINC `($__internal_1_$__cuda_sm20_div_rn_f64_full) ;  /* 0x0000008800e47944 */ /* 0x005fea0003c00000 */
.L_x_66:
[----:B------:R-:W-:Y:S05]  /*8a10*/  BSYNC.RECONVERGENT B0 ;  /* 0x0000000000007941 */ /* 0x000fea0003800200 */
.L_x_65:
[----:B------:R-:W1:Y:S01]  /*8a20*/  MUFU.RCP64H R27, R7 ;  /* 0x00000007001b7308 */ /* 0x000e620000001800 */
[----:B------:R-:W-:Y:S01]  /*8a30*/  IMAD.MOV.U32 R26, RZ, RZ, 0x1 ;  /* 0x00000001ff1a7424 */ /* 0x000fe200078e00ff */
[----:B------:R-:W-:Y:S01]  /*8a40*/  DMUL R218, R36, 6 ;  /* 0x4018000024da7828 */ /* 0x000fe20000000000 */
[----:B------:R-:W-:Y:S09]  /*8a50*/  BSSY.RECONVERGENT B0, `(.L_x_67) ;  /* 0x0000015000007945 */ /* 0x000ff20003800200 */
[----:B------:R-:W-:Y:S01]  /*8a60*/  FSETP.GEU.AND P1, PT, |R219|, 6.5827683646048100446e-37, PT ;  /* 0x03600000db00780b */ /* 0x000fe20003f2e200 */
[----:B-1----:R-:W-:-:S08]  /*8a70*/  DFMA R28, -R6, R26, 1 ;  /* 0x3ff00000061c742b */ /* 0x002fd0000000011a */
[----:B------:R-:W-:-:S08]  /*8a80*/  DFMA R28, R28, R28, R28 ;  /* 0x0000001c1c1c722b */ /* 0x000fd0000000001c */
[----:B------:R-:W-:-:S08]  /*8a90*/  DFMA R28, R26, R28, R26 ;  /* 0x0000001c1a1c722b */ /* 0x000fd0000000001a */
[----:B------:R-:W-:-:S08]  /*8aa0*/  DFMA R26, -R6, R28, 1 ;  /* 0x3ff00000061a742b */ /* 0x000fd0000000011c */
[----:B--2---:R-:W-:-:S08]  /*8ab0*/  DFMA R34, R28, R26, R28 ;  /* 0x0000001a1c22722b */ /* 0x004fd0000000001c */
[----:B------:R-:W-:-:S08]  /*8ac0*/  DMUL R26, R34, R218 ;  /* 0x000000da221a7228 */ /* 0x000fd00000000000 */
[----:B------:R-:W-:-:S08]  /*8ad0*/  DFMA R28, -R6, R26, R218 ;  /* 0x0000001a061c722b */ /* 0x000fd000000001da */
[----:B------:R-:W-:Y:S02]  /*8ae0*/  DFMA R26, R34, R28, R26 ;  /* 0x0000001c221a722b */ /* 0x000fe4000000001a */
[----:B------:R-:W-:-:S08]  /*8af0*/  DADD R34, R224, R32 ;  /* 0x00000000e0227229 */ /* 0x000fd00000000020 */
[----:B------:R-:W-:-:S05]  /*8b00*/  FFMA R22, RZ, R7, R27 ;  /* 0x00000007ff167223 */ /* 0x000fca000000001b */
[----:B------:R-:W-:-:S13]  /*8b10*/  FSETP.GT.AND P0, PT, |R22|, 1.469367938527859385e-39, PT ;  /* 0x001000001600780b */ /* 0x000fda0003f04200 */
[----:B------:R-:W-:Y:S05]  /*8b20*/  @P0 BRA P1, `(.L_x_68) ;  /* 0x00000000001c0947 */ /* 0x000fea0000800000 */
[----:B------:R-:W-:Y:S01]  /*8b30*/  MOV R28, R218 ;  /* 0x000000da001c7202 */ /* 0x000fe20000000f00 */
[----:B------:R-:W-:Y:S01]  /*8b40*/  IMAD.MOV.U32 R27, RZ, RZ, R7 ;  /* 0x000000ffff1b7224 */ /* 0x000fe200078e0007 */
[----:B------:R-:W-:Y:S02]  /*8b50*/  MOV R212, R6 ;  /* 0x0000000600d47202 */ /* 0x000fe40000000f00 */
[----:B------:R-:W-:-:S07]  /*8b60*/  MOV R26, 0x8b80 ;  /* 0x00008b80001a7802 */ /* 0x000fce0000000f00 */
[----:B0-----:R-:W-:Y:S05]  /*8b70*/  CALL.REL.NOINC `($__internal_1_$__cuda_sm20_div_rn_f64_full) ;  /* 0x0000008800887944 */ /* 0x001fea0003c00000 */
[----:B------:R-:W-:Y:S02]  /*8b80*/  MOV R26, R224 ;  /* 0x000000e0001a7202 */ /* 0x000fe40000000f00 */
[----:B------:R-:W-:-:S07]  /*8b90*/  MOV R27, R225 ;  /* 0x000000e1001b7202 */ /* 0x000fce0000000f00 */
.L_x_68:
[----:B------:R-:W-:Y:S05]  /*8ba0*/  BSYNC.RECONVERGENT B0 ;  /* 0x0000000000007941 */ /* 0x000fea0003800200 */
.L_x_67:
[----:B------:R-:W-:Y:S01]  /*8bb0*/  DADD R34, R34, R26 ;  /* 0x0000000022227229 */ /* 0x000fe2000000001a */
[----:B------:R-:W-:Y:S01]  /*8bc0*/  IMAD.MOV.U32 R130, RZ, RZ, R238 ;  /* 0x000000ffff827224 */ /* 0x000fe200078e00ee */
[----:B------:R-:W1:Y:S01]  /*8bd0*/  LDCU UR5, c[0x3][0xa8] ;  /* 0x00c01500ff0577ac */ /* 0x000e620008000800 */
[C---:B------:R-:W-:Y:S01]  /*8be0*/  IMAD.WIDE R44, R25.reuse, 0x4, R44 ;  /* 0x00000004192c7825 */ /* 0x040fe200078e022c */
[----:B------:R-:W2:Y:S03]  /*8bf0*/  LDCU UR4, c[0x3][0x5c] ;  /* 0x00c00b80ff0477ac */ /* 0x000ea60008000800 */
[----:B------:R-:W-:Y:S01]  /*8c00*/  IMAD.WIDE R130, R25, 0x4, R130 ;  /* 0x0000000419827825 */ /* 0x000fe200078e0282 */
        /* <DEDUP_REMOVED lines=11> */
[----:B------:R-:W-:Y:S01]  /*8cc0*/  MOV R18, 0x1 ;  /* 0x0000000100127802 */ /* 0x000fe20000000f00 */
[----:B------:R-:W-:Y:S01]  /*8cd0*/  BSSY.RECONVERGENT B0, `(.L_x_69) ;  /* 0x000001f000007945 */ /* 0x000fe20003800200 */
[----:B-1----:R-:W-:-:S02]  /*8ce0*/  I2FP.F32.S32 R28, UR5 ;  /* 0x00000005001c7c45 */ /* 0x002fc40008201400 */
[----:B--2---:R-:W-:Y:S01]  /*8cf0*/  I2FP.F32.S32 R22, UR4 ;  /* 0x0000000400167c45 */ /* 0x004fe20008201400 */
[----:B------:R-:W1:Y:S01]  /*8d00*/  LDCU UR4, c[0x3][0x10] ;  /* 0x00c00200ff0477ac */ /* 0x000e620008000800 */
[----:B---3--:R-:W-:Y:S01]  /*8d10*/  I2FP.F32.S32 R29, UR6 ;  /* 0x00000006001d7c45 */ /* 0x008fe20008201400 */
[----:B------:R-:W-:-:S04]  /*8d20*/  FMUL R31, R28, R23 ;  /* 0x000000171c1f7220 */ /* 0x000fc80000400000 */
        /* <DEDUP_REMOVED lines=25> */
.L_x_70:
[----:B------:R-:W-:Y:S05]  /*8ec0*/  BSYNC.RECONVERGENT B0 ;  /* 0x0000000000007941 */ /* 0x000fea0003800200 */
.L_x_69:
        /* <DEDUP_REMOVED lines=19> */
[----:B------:R-:W-:Y:S01]  /*9000*/  IMAD.MOV.U32 R28, RZ, RZ, R218 ;  /* 0x000000ffff1c7224 */ /* 0x000fe200078e00da */
[----:B------:R-:W-:Y:S02]  /*9010*/  MOV R212, R6 ;  /* 0x0000000600d47202 */ /* 0x000fe40000000f00 */
[----:B------:R-:W-:Y:S02]  /*9020*/  MOV R27, R7 ;  /* 0x00000007001b7202 */ /* 0x000fe40000000f00 */
[----:B------:R-:W-:-:S07]  /*9030*/  MOV R26, 0x9050 ;  /* 0x00009050001a7802 */ /* 0x000fce0000000f00 */
[----:B--2---:R-:W-:Y:S05]  /*9040*/  CALL.REL.NOINC `($__internal_1_$__cuda_sm20_div_rn_f64_full) ;  /* 0x0000008400547944 */ /* 0x004fea0003c00000 */
[----:B------:R-:W-:Y:S01]  /*9050*/  IMAD.MOV.U32 R26, RZ, RZ, R224 ;  /* 0x000000ffff1a7224 */ /* 0x000fe200078e00e0 */
[----:B------:R-:W-:-:S07]  /*9060*/  MOV R27, R225 ;  /* 0x000000e1001b7202 */ /* 0x000fce0000000f00 */
.L_x_72:
[----:B------:R-:W-:Y:S05]  /*9070*/  BSYNC.RECONVERGENT B0 ;  /* 0x0000000000007941 */ /* 0x000fea0003800200 */
.L_x_71:
[----:B------:R-:W-:Y:S01]  /*9080*/  DADD R38, R38, R26 ;  /* 0x0000000026267229 */ /* 0x000fe2000000001a */
[----:B------:R-:W-:Y:S01]  /*9090*/  MOV R132, R246 ;  /* 0x000000f600847202 */ /* 0x000fe20000000f00 */
[C---:B------:R-:W-:Y:S01]  /*90a0*/  IMAD.WIDE R46, R25.reuse, 0x4, R46 ;  /* 0x00000004192e7825 */ /* 0x040fe200078e022e */
[----:B------:R-:W0:Y:S01]  /*90b0*/  MUFU.RCP64H R29, R9 ;  /* 0x00000009001d7308 */ /* 0x000e220000001800 */
[----:B------:R-:W1:Y:S02]  /*90c0*/  LDCU UR4, c[0x3][0x10] ;  /* 0x00c00200ff0477ac */ /* 0x000e640008000800 */
[----:B------:R-:W-:Y:S02]  /*90d0*/  IMAD.WIDE R132, R25, 0x4, R132 ;  /* 0x0000000419847825 */ /* 0x000fe400078e0284 */
        /* <DEDUP_REMOVED lines=9> */
[----:B------:R-:W-:Y:S01]  /*9170*/  IMAD.MOV.U32 R28, RZ, RZ, 0x1 ;  /* 0x00000001ff1c7424 */ /* 0x000fe200078e00ff */
[----:B------:R-:W-:Y:S05]  /*9180*/  BSSY.RECONVERGENT B0, `(.L_x_73) ;  /* 0x0000018000007945 */ /* 0x000fea0003800200 */
[----:B0-----:R-:W-:-:S08]  /*9190*/  DFMA R30, -R8, R28, 1 ;  /* 0x3ff00000081e742b */ /* 0x001fd0000000011c */
        /* <DEDUP_REMOVED lines=22> */
.L_x_74:
[----:B------:R-:W-:Y:S05]  /*9300*/  BSYNC.RECONVERGENT B0 ;  /* 0x0000000000007941 */ /* 0x000fea0003800200 */
.L_x_73:
[----:B------:R-:W1:Y:S01]  /*9310*/  MUFU.RCP64H R27, R7 ;  /* 0x00000007001b7308 */ /* 0x000e620000001800 */
[----:B------:R-:W-:Y:S01]  /*9320*/  MOV R26, 0x1 ;  /* 0x00000001001a7802 */ /* 0x000fe20000000f00 */
        /* <DEDUP_REMOVED lines=20> */
[----:B------:R-:W-:Y:S01]  /*9470*/  MOV R26, R224 ;  /* 0x000000e0001a7202 */ /* 0x000fe20000000f00 */
[----:B------:R-:W-:-:S07]  /*9480*/  IMAD.MOV.U32 R27, RZ, RZ, R225 ;  /* 0x000000ffff1b7224 */ /* 0x000fce00078e00e1 */
.L_x_76:
[----:B------:R-:W-:Y:S05]  /*9490*/  BSYNC.RECONVERGENT B0 ;  /* 0x0000000000007941 */ /* 0x000fea0003800200 */
.L_x_75:
[----:B------:R-:W-:Y:S01]  /*94a0*/  DADD R34, R34, R26 ;  /* 0x0000000022227229 */ /* 0x000fe2000000001a */
[----:B------:R-:W-:Y:S01]  /*94b0*/  MOV R134, R244 ;  /* 0x000000f400867202 */ /* 0x000fe20000000f00 */
[C---:B------:R-:W-:Y:S01]  /*94c0*/  IMAD.WIDE R48, R25.reuse, 0x4, R48 ;  /* 0x0000000419307825 */ /* 0x040fe200078e0230 */
[----:B------:R-:W1:Y:S03]  /*94d0*/  LDCU UR5, c[0x3][0xac] ;  /* 0x00c01580ff0577ac */ /* 0x000e660008000800 */
[----:B------:R-:W-:Y:S01]  /*94e0*/  IMAD.WIDE R134, R25, 0x4, R134 ;  /* 0x0000000419867825 */ /* 0x000fe200078e0286 */
[----:B------:R-:W2:Y:S01]  /*94f0*/  MUFU.RCP64H R29, R9 ;  /* 0x00000009001d7308 */ /* 0x000ea20000001800 */
[----:B------:R-:W-:Y:S01]  /*9500*/  DADD R34, -R14, R34 ;  /* 0x000000000e227229 */ /* 0x000fe20000000122 */
[----:B------:R-:W3:Y:S01]  /*9510*/  LDCU UR4, c[0x3][0x60] ;  /* 0x00c00c00ff0477ac */ /* 0x000ee20008000800 */
[----:B------:R-:W4:Y:S06]  /*9520*/  LDCU UR6, c[0x3][0xf8] ;  /* 0x00c01f00ff0677ac */ /* 0x000f2c0008000800 */
[----:B------:R-:W-:-:S10]  /*9530*/  DMUL R18, R18, R34 ;  /* 0x0000002212127228 */ /* 0x000fd40000000000 */
[----:B------:R-:W5:Y:S08]  /*9540*/  F2F.F32.F64 R18, R18 ;  /* 0x0000001200127310 */ /* 0x000f700000301000 */
[----:B-----5:R-:W5:Y:S02]  /*9550*/  F2F.F64.F32 R26, R18 ;  /* 0x00000012001a7310 */ /* 0x020f640000201800 */
[----:B-----5:R-:W-:-:S08]  /*9560*/  DMUL R26, R26, R12 ;  /* 0x0000000c1a1a7228 */ /* 0x020fd00000000000 */
[----:B0-----:R-:W-:-:S10]  /*9570*/  DFMA R26, R10, R30, R26 ;  /* 0x0000001e0a1a722b */ /* 0x001fd4000000001a */
[----:B------:R-:W0:Y:S02]  /*9580*/  F2F.F32.F64 R27, R26 ;  /* 0x0000001a001b7310 */ /* 0x000e240000301000 */
[----:B0-----:R0:W-:Y:S04]  /*9590*/  STG.E desc[UR10][R134.64], R27 ;  /* 0x0000001b86007986 */ /* 0x0011e8000c10190a */
[----:B------:R-:W5:Y:S01]  /*95a0*/  LDG.E R34, desc[UR10][R48.64] ;  /* 0x0000000a30227981 */ /* 0x000f62000c1e1900 */
[----:B------:R-:W-:Y:S01]  /*95b0*/  HFMA2 R28, -RZ, RZ, 0, 5.9604644775390625e-08 ;  /* 0x00000001ff1c7431 */ /* 0x000fe200000001ff */
[----:B-1----:R-:W-:Y:S01]  /*95c0*/  I2FP.F32.S32 R26, UR5 ;  /* 0x00000005001a7c45 */ /* 0x002fe20008201400 */
[----:B------:R-:W-:Y:S01]  /*95d0*/  BSSY.RECONVERGENT B0, `(.L_x_77) ;  /* 0x000001e000007945 */ /* 0x000fe20003800200 */
[----:B---3--:R-:W-:Y:S01]  /*95e0*/  I2FP.F32.S32 R22, UR4 ;  /* 0x0000000400167c45 */ /* 0x008fe20008201400 */
[----:B------:R-:W1:Y:S02]  /*95f0*/  LDCU UR4, c[0x3][0x14] ;  /* 0x00c00280ff0477ac */ /* 0x000e640008000800 */
[----:B------:R-:W-:Y:S01]  /*9600*/  FMUL R31, R26, R23 ;  /* 0x000000171a1f7220 */ /* 0x000fe20000400000 */
[----:B--2---:R-:W-:-:S08]  /*9610*/  DFMA R18, -R8, R28, 1 ;  /* 0x3ff000000812742b */ /* 0x004fd0000000011c */
[----:B0-----:R-:W-:Y:S01]  /*9620*/  DFMA R26, R18, R18, R18 ;  /* 0x00000012121a722b */ /* 0x001fe20000000012 */
[----:B----4-:R-:W-:Y:S01]  /*9630*/  I2FP.F32.S32 R19, UR6 ;  /* 0x0000000600137c45 */ /* 0x010fe20008201400 */
[----:B------:R-:W-:-:S04]  /*9640*/  FFMA R18, R22, R24, R31 ;  /* 0x0000001816127223 */ /* 0x000fc8000000001f */
[----:B------:R-:W-:Y:S02]  /*9650*/  FFMA R18, R19, R21, R18 ;  /* 0x0000001513127223 */ /* 0x000fe40000000012 */
[----:B------:R-:W-:Y:S01]  /*9660*/  DFMA R26, R28, R26, R28 ;  /* 0x0000001a1c1a722b */ /* 0x000fe2000000001c */
[----:B-1----:R-:W-:Y:S01]  /*9670*/  FMUL R19, R20, UR4 ;  /* 0x0000000414137c20 */ /* 0x002fe20008400000 */
[----:B------:R-:W0:Y:S03]  /*9680*/  F2F.F64.F32 R38, R18 ;  /* 0x0000001200267310 */ /* 0x000e260000201800 */
[----:B------:R-:W-:-:S03]  /*9690*/  FMUL R19, R0, R19 ;  /* 0x0000001300137220 */ /* 0x000fc60000400000 */
[----:B------:R-:W-:Y:S02]  /*96a0*/  DFMA R28, -R8, R26, 1 ;  /* 0x3ff00000081c742b */ /* 0x000fe4000000011a */
[----:B------:R1:W2:Y:S06]  /*96b0*/  F2F.F64.F32 R36, R19 ;  /* 0x0000001300247310 */ /* 0x0002ac0000201800 */
[----:B------:R-:W-:Y:S02]  /*96c0*/  DFMA R30, R26, R28, R26 ;  /* 0x0000001c1a1e722b */ /* 0x000fe4000000001a */
[----:B0-----:R-:W-:-:S08]  /*96d0*/  DMUL R28, R38, 3 ;  /* 0x40080000261c7828 */ /* 0x001fd00000000000 */
[----:B------:R-:W-:Y:S02]  /*96e0*/  DMUL R224, R30, R28 ;  /* 0x0000001c1ee07228 */ /* 0x000fe40000000000 */
[----:B------:R-:W-:-:S06]  /*96f0*/  FSETP.GEU.AND P1, PT, |R29|, 6.5827683646048100446e-37, PT ;  /* 0x036000001d00780b */ /* 0x000fcc0003f2e200 */
[----:B------:R-:W-:-:S08]  /*9700*/  DFMA R26, -R8, R224, R28 ;  /* 0x000000e0081a722b */ /* 0x000fd0000000011c */
[----:B------:R-:W-:-:S10]  /*9710*/  DFMA R224, R30, R26, R224 ;  /* 0x0000001a1ee0722b */ /* 0x000fd400000000e0 */
[----:B------:R-:W-:-:S05]  /*9720*/  FFMA R22, RZ, R9, R225 ;  /* 0x00000009ff167223 */ /* 0x000fca00000000e1 */
[----:B------:R-:W-:Y:S01]  /*9730*/  FSETP.GT.AND P0, PT, |R22|, 1.469367938527859385e-39, PT ;  /* 0x001000001600780b */ /* 0x000fe20003f04200 */
[----:B-----5:R-:W0:-:S12]  /*9740*/  F2F.F64.F32 R34, R34 ;  /* 0x0000002200227310 */ /* 0x020e180000201800 */
[----:B-12---:R-:W-:Y:S05]  /*9750*/  @P0 BRA P1, `(.L_x_78) ;  /* 0x0000000000140947 */ /* 0x006fea0000800000 */
[----:B------:R-:W-:Y:S01]  /*9760*/  IMAD.MOV.U32 R219, RZ, RZ, R29 ;  /* 0x000000ffffdb7224 */ /* 0x000fe200078e001d */
[----:B------:R-:W-:Y:S02]  /*9770*/  MOV R212, R8 ;  /* 0x0000000800d47202 */ /* 0x000fe40000000f00 */
[----:B------:R-:W-:Y:S02]  /*9780*/  MOV R27, R9 ;  /* 0x00000009001b7202 */ /* 0x000fe40000000f00 */
[----:B------:R-:W-:-:S07]  /*9790*/  MOV R26, 0x97b0 ;  /* 0x000097b0001a7802 */ /* 0x000fce0000000f00 */
[----:B0-----:R-:W-:Y:S05]  /*97a0*/  CALL.REL.NOINC `($__internal_1_$__cuda_sm20_div_rn_f64_full) ;  /* 0x0000007c007c7944 */ /* 0x001fea0003c00000 */
.L_x_78:
[----:B------:R-:W-:Y:S05]  /*97b0*/  BSYNC.RECONVERGENT B0 ;  /* 0x0000000000007941 */ /* 0x000fea0003800200 */
.L_x_77:
[----:B------:R-:W1:Y:S01]  /*97c0*/  MUFU.RCP64H R27, R7 ;  /* 0x00000007001b7308 */ /* 0x000e620000001800 */
[----:B------:R-:W-:Y:S02]  /*97d0*/  IMAD.MOV.U32 R26, RZ, RZ, 0x1 ;  /* 0x00000001ff1a7424 */ /* 0x000fe400078e00ff */
[----:B------:R-:W-:Y:S01]  /*97e0*/  FMUL R30, R18, R18 ;  /* 0x00000012121e7220 */ /* 0x000fe20000400000 */
[----:B------:R-:W-:Y:S05]  /*97f0*/  BSSY.RECONVERGENT B0, `(.L_x_79) ;  /* 0x0000017000007945 */ /* 0x000fea0003800200 */
[----:B------:R-:W2:Y:S01]  /*9800*/  F2F.F64.F32 R30, R30 ;  /* 0x0000001e001e7310 */ /* 0x000ea20000201800 */
[----:B-1----:R-:W-:-:S08]  /*9810*/  DFMA R28, -R6, R26, 1 ;  /* 0x3ff00000061c742b */ /* 0x002fd0000000011a */
[----:B------:R-:W-:-:S08]  /*9820*/  DFMA R28, R28, R28, R28 ;  /* 0x0000001c1c1c722b */ /* 0x000fd0000000001c */
[----:B------:R-:W-:Y:S02]  /*9830*/  DFMA R26, R26, R28, R26 ;  /* 0x0000001c1a1a722b */ /* 0x000fe4000000001a */
[----:B--2---:R-:W-:-:S06]  /*9840*/  DMUL R28, R30, 4.5 ;  /* 0x401200001e1c7828 */ /* 0x004fcc0000000000 */
        /* <DEDUP_REMOVED lines=17> */
.L_x_80:
[----:B------:R-:W-:Y:S05]  /*9960*/  BSYNC.RECONVERGENT B0 ;  /* 0x0000000000007941 */ /* 0x000fea0003800200 */
.L_x_79:
[----:B------:R-:W2:Y:S01]  /*9970*/  LDL.LU.64 R40, [R1+0x50] ;  /* 0x0000500001287983 */ /* 0x000ea20000300a00 */
[----:B------:R-:W-:Y:S01]  /*9980*/  DADD R18, R18, R26 ;  /* 0x0000000012127229 */ /* 0x000fe2000000001a */
[----:B------:R-:W-:Y:S01]  /*9990*/  IMAD.WIDE R50, R25, 0x4, R50 ;  /* 0x0000000419327825 */ /* 0x000fe200078e0232 */
[----:B------:R-:W1:Y:S01]  /*99a0*/  MUFU.RCP64H R29, R9 ;  /* 0x00000009001d7308 */ /* 0x000e620000001800 */
[----:B------:R-:W-:Y:S01]  /*99b0*/  MOV R28, 0x1 ;  /* 0x00000001001c7802 */ /* 0x000fe20000000f00 */
[----:B------:R-:W3:Y:S04]  /*99c0*/  LDCU UR4, c[0x3][0x14] ;  /* 0x00c00280ff0477ac */ /* 0x000ee80008000800 */
[----:B------:R-:W-:-:S08]  /*99d0*/  DFMA R18, R4, -1.5, R18 ;  /* 0xbff800000412782b */ /* 0x000fd00000000012 */
[----:B------:R-:W-:-:S10]  /*99e0*/  DMUL R18, R36, R18 ;  /* 0x0000001224127228 */ /* 0x000fd40000000000 */
[----:B------:R-:W4:Y:S08]  /*99f0*/  F2F.F32.F64 R18, R18 ;  /* 0x0000001200127310 */ /* 0x000f300000301000 */
[----:B----4-:R-:W4:Y:S02]  /*9a00*/  F2F.F64.F32 R26, R18 ;  /* 0x00000012001a7310 */ /* 0x010f240000201800 */
[----:B----4-:R-:W-:-:S08]  /*9a10*/  DMUL R26, R26, R12 ;  /* 0x0000000c1a1a7228 */ /* 0x010fd00000000000 */
[----:B0-----:R-:W-:-:S06]  /*9a20*/  DFMA R26, R10, R34, R26 ;  /* 0x000000220a1a722b */ /* 0x001fcc000000001a */
[----:B------:R-:W0:Y:S01]  /*9a30*/  F2F.F32.F64 R37, R26 ;  /* 0x0000001a00257310 */ /* 0x000e220000301000 */
[----:B--2---:R-:W-:-:S04]  /*9a40*/  IMAD.MOV.U32 R136, RZ, RZ, R40 ;  /* 0x000000ffff887224 */ /* 0x004fc800078e0028 */
[----:B------:R-:W-:-:S05]  /*9a50*/  IMAD.WIDE R136, R25, 0x4, R136 ;  /* 0x0000000419887825 */ /* 0x000fca00078e0288 */
[----:B0-----:R0:W-:Y:S04]  /*9a60*/  STG.E desc[UR10][R136.64], R37 ;  /* 0x0000002588007986 */ /* 0x0011e8000c10190a */
[----:B------:R-:W2:Y:S01]  /*9a70*/  LDG.E R50, desc[UR10][R50.64] ;  /* 0x0000000a32327981 */ /* 0x000ea2000c1e1900 */
[----:B-1----:R-:W-:Y:S01]  /*9a80*/  DFMA R18, -R8, R28, 1 ;  /* 0x3ff000000812742b */ /* 0x002fe2000000011c */
[----:B------:R-:W-:Y:S07]  /*9a90*/  BSSY.RECONVERGENT B0, `(.L_x_81) ;  /* 0x0000017000007945 */ /* 0x000fee0003800200 */
[----:B------:R-:W-:-:S08]  /*9aa0*/  DFMA R18, R18, R18, R18 ;  /* 0x000000121212722b */ /* 0x000fd00000000012 */
[----:B------:R-:W-:Y:S02]  /*9ab0*/  DFMA R18, R28, R18, R28 ;  /* 0x000000121c12722b */ /* 0x000fe4000000001c */
[----:B------:R-:W-:-:S06]  /*9ac0*/  DMUL R28, R38, 4 ;  /* 0x40100000261c7828 */ /* 0x000fcc0000000000 */
[----:B------:R-:W-:-:S04]  /*9ad0*/  DFMA R26, -R8, R18, 1 ;  /* 0x3ff00000081a742b */ /* 0x000fc80000000112 */
[----:B------:R-:W-:-:S04]  /*9ae0*/  FSETP.GEU.AND P1, PT, |R29|, 6.5827683646048100446e-37, PT ;  /* 0x036000001d00780b */ /* 0x000fc80003f2e200 */
[----:B------:R-:W-:Y:S01]  /*9af0*/  DFMA R34, R18, R26, R18 ;  /* 0x0000001a1222722b */ /* 0x000fe20000000012 */
[----:B---3--:R-:W1:Y:S07]  /*9b00*/  F2F.F64.F32 R18, UR4 ;  /* 0x0000000400127d10 */ /* 0x008e6e0008201800 */
[----:B------:R-:W-:-:S08]  /*9b10*/  DMUL R224, R34, R28 ;  /* 0x0000001c22e07228 */ /* 0x000fd00000000000 */
[----:B------:R-:W-:Y:S02]  /*9b20*/  DFMA R26, -R8, R224, R28 ;  /* 0x000000e0081a722b */ /* 0x000fe4000000011c */
[----:B-1----:R-:W-:-:S06]  /*9b30*/  DMUL R18, R18, 3 ;  /* 0x4008000012127828 */ /* 0x002fcc0000000000 */
[----:B------:R-:W-:Y:S02]  /*9b40*/  DFMA R224, R34, R26, R224 ;  /* 0x0000001a22e0722b */ /* 0x000fe400000000e0 */
[----:B------:R-:W-:-:S08]  /*9b50*/  DMUL R18, R18, R2 ;  /* 0x0000000212127228 */ /* 0x000fd00000000000 */
[----:B------:R-:W-:Y:S01]  /*9b60*/  FFMA R22, RZ, R9, R225 ;  /* 0x00000009ff167223 */ /* 0x000fe200000000e1 */
[----:B------:R-:W-:-:S04]  /*9b70*/  DMUL R18, R16, R18 ;  /* 0x0000001210127228 */ /* 0x000fc80000000000 */
[----:B------:R-:W-:Y:S01]  /*9b80*/  FSETP.GT.AND P0, PT, |R22|, 1.469367938527859385e-39, PT ;  /* 0x001000001600780b */ /* 0x000fe20003f04200 */
[----:B--2---:R0:W1:-:S12]  /*9b90*/  F2F.F64.F32 R34, R50 ;  /* 0x0000003200227310 */ /* 0x0040580000201800 */
[----:B------:R-:W-:Y:S05]  /*9ba0*/  @P0 BRA P1, `(.L_x_82) ;  /* 0x0000000000140947 */ /* 0x000fea0000800000 */
[----:B------:R-:W-:Y:S01]  /*9bb0*/  MOV R219, R29 ;  /* 0x0000001d00db7202 */ /* 0x000fe20000000f00 */
[----:B------:R-:W-:Y:S01]  /*9bc0*/  IMAD.MOV.U32 R212, RZ, RZ, R8 ;  /* 0x000000ffffd47224 */ /* 0x000fe200078e0008 */
[----:B------:R-:W-:Y:S02]  /*9bd0*/  MOV R27, R9 ;  /* 0x00000009001b7202 */ /* 0x000fe40000000f00 */
[----:B------:R-:W-:-:S07]  /*9be0*/  MOV R26, 0x9c00 ;  /* 0x00009c00001a7802 */ /* 0x000fce0000000f00 */
[----:B01----:R-:W-:Y:S05]  /*9bf0*/  CALL.REL.NOINC `($__internal_1_$__cuda_sm20_div_rn_f64_full) ;  /* 0x0000007800687944 */ /* 0x003fea0003c00000 */
.L_x_82:
[----:B------:R-:W-:Y:S05]  /*9c00*/  BSYNC.RECONVERGENT B0 ;  /* 0x0000000000007941 */ /* 0x000fea0003800200 */
.L_x_81:
[----:B------:R-:W2:Y:S01]  /*9c10*/  MUFU.RCP64H R27, R7 ;  /* 0x00000007001b7308 */ /* 0x000ea20000001800 */
[----:B------:R-:W-:Y:S01]  /*9c20*/  MOV R26, 0x1 ;  /* 0x00000001001a7802 */ /* 0x000fe20000000f00 */
[----:B------:R-:W-:Y:S01]  /*9c30*/  DMUL R218, R30, 6 ;  /* 0x401800001eda7828 */ /* 0x000fe20000000000 */
[----:B------:R-:W-:Y:S09]  /*9c40*/  BSSY.RECONVERGENT B0, `(.L_x_83) ;  /* 0x0000015000007945 */ /* 0x000ff20003800200 */
[----:B------:R-:W-:Y:S01]  /*9c50*/  FSETP.GEU.AND P1, PT, |R219|, 6.5827683646048100446e-37, PT ;  /* 0x03600000db00780b */ /* 0x000fe20003f2e200 */
[----:B--2---:R-:W-:-:S08]  /*9c60*/  DFMA R28, -R6, R26, 1 ;  /* 0x3ff00000061c742b */ /* 0x004fd0000000011a */
[----:B------:R-:W-:-:S08]  /*9c70*/  DFMA R28, R28, R28, R28 ;  /* 0x0000001c1c1c722b */ /* 0x000fd0000000001c */
[----:B------:R-:W-:-:S08]  /*9c80*/  DFMA R28, R26, R28, R26 ;  /* 0x0000001c1a1c722b */ /* 0x000fd0000000001a */
[----:B------:R-:W-:-:S08]  /*9c90*/  DFMA R26, -R6, R28, 1 ;  /* 0x3ff00000061a742b */ /* 0x000fd0000000011c */
        /* <DEDUP_REMOVED lines=12> */
[----:B01----:R-:W-:Y:S05]  /*9d60*/  CALL.REL.NOINC `($__internal_1_$__cuda_sm20_div_rn_f64_full) ;  /* 0x00000078000c7944 */ /* 0x003fea0003c00000 */
[----:B------:R-:W-:Y:S01]  /*9d70*/  IMAD.MOV.U32 R26, RZ, RZ, R224 ;  /* 0x000000ffff1a7224 */ /* 0x000fe200078e00e0 */
[----:B------:R-:W-:-:S07]  /*9d80*/  MOV R27, R225 ;  /* 0x000000e1001b7202 */ /* 0x000fce0000000f00 */
.L_x_84:
[----:B------:R-:W-:Y:S05]  /*9d90*/  BSYNC.RECONVERGENT B0 ;  /* 0x0000000000007941 */ /* 0x000fea0003800200 */
.L_x_83:
[----:B------:R-:W-:Y:S01]  /*9da0*/  DADD R30, R30, R26 ;  /* 0x000000001e1e7229 */ /* 0x000fe2000000001a */
[----:B------:R-:W-:Y:S01]  /*9db0*/  MOV R138, R250 ;  /* 0x000000fa008a7202 */ /* 0x000fe20000000f00 */
[C---:B------:R-:W-:Y:S01]  /*9dc0*/  IMAD.WIDE R52, R25.reuse, 0x4, R52 ;  /* 0x0000000419347825 */ /* 0x040fe200078e0234 */
[----:B------:R-:W2:Y:S03]  /*9dd0*/  LDCU UR5, c[0x3][0xb0] ;  /* 0x00c01600ff0577ac */ /* 0x000ea60008000800 */
[----:B------:R-:W-:Y:S01]  /*9de0*/  IMAD.WIDE R138, R25, 0x4, R138 ;  /* 0x00000004198a7825 */ /* 0x000fe200078e028a */
[----:B------:R-:W3:Y:S01]  /*9df0*/  LDCU UR4, c[0x3][0x64] ;  /* 0x00c00c80ff0477ac */ /* 0x000ee20008000800 */
[----:B------:R-:W-:Y:S01]  /*9e00*/  DADD R30, -R14, R30 ;  /* 0x000000000e1e7229 */ /* 0x000fe2000000011e */
[----:B------:R-:W4:Y:S07]  /*9e10*/  LDCU UR6, c[0x3][0xfc] ;  /* 0x00c01f80ff0677ac */ /* 0x000f2e0008000800 */
[----:B------:R-:W-:-:S06]  /*9e20*/  DMUL R18, R18, R30 ;  /* 0x0000001e12127228 */ /* 0x000fcc0000000000 */
[----:B------:R-:W5:Y:S08]  /*9e30*/  F2F.F32.F64 R22, R18 ;  /* 0x0000001200167310 */ /* 0x000f700000301000 */
[----:B-----5:R-:W5:Y:S02]  /*9e40*/  F2F.F64.F32 R26, R22 ;  /* 0x00000016001a7310 */ /* 0x020f640000201800 */
[----:B-----5:R-:W-:-:S08]  /*9e50*/  DMUL R26, R26, R12 ;  /* 0x0000000c1a1a7228 */ /* 0x020fd00000000000 */
[----:B-1----:R-:W-:-:S06]  /*9e60*/  DFMA R26, R10, R34, R26 ;  /* 0x000000220a1a722b */ /* 0x002fcc000000001a */
[----:B------:R-:W1:Y:S02]  /*9e70*/  F2F.F32.F64 R29, R26 ;  /* 0x0000001a001d7310 */ /* 0x000e640000301000 */
[----:B-1----:R4:W-:Y:S04]  /*9e80*/  STG.E desc[UR10][R138.64], R29 ;  /* 0x0000001d8a007986 */ /* 0x0029e8000c10190a */
[----:B------:R-:W5:Y:S02]  /*9e90*/  LDG.E R34, desc[UR10][R52.64] ;  /* 0x0000000a34227981 */ /* 0x000f64000c1e1900 */
[----:B------:R-:W1:Y:S01]  /*9ea0*/  MUFU.RCP64H R19, R9 ;  /* 0x0000000900137308 */ /* 0x000e620000001800 */
[----:B------:R-:W-:Y:S01]  /*9eb0*/  IMAD.MOV.U32 R18, RZ, RZ, 0x1 ;  /* 0x00000001ff127424 */ /* 0x000fe200078e00ff */
[----:B--2---:R-:W-:Y:S01]  /*9ec0*/  I2FP.F32.S32 R28, UR5 ;  /* 0x00000005001c7c45 */ /* 0x004fe20008201400 */
[----:B------:R-:W-:Y:S01]  /*9ed0*/  BSSY.RECONVERGENT B0, `(.L_x_85) ;  /* 0x000001e000007945 */ /* 0x000fe20003800200 */
[----:B---3--:R-:W-:Y:S01]  /*9ee0*/  I2FP.F32.S32 R22, UR4 ;  /* 0x0000000400167c45 */ /* 0x008fe20008201400 */
[----:B------:R-:W2:Y:S02]  /*9ef0*/  LDCU UR4, c[0x3][0x18] ;  /* 0x00c00300ff0477ac */ /* 0x000ea40008000800 */
[----:B------:R-:W-:Y:S01]  /*9f00*/  FMUL R31, R28, R23 ;  /* 0x000000171c1f7220 */ /* 0x000fe20000400000 */
[----:B----4-:R-:W-:-:S03]  /*9f10*/  I2FP.F32.S32 R29, UR6 ;  /* 0x00000006001d7c45 */ /* 0x010fc60008201400 */
[----:B------:R-:W-:-:S04]  /*9f20*/  FFMA R22, R22, R24, R31 ;  /* 0x0000001816167223 */ /* 0x000fc8000000001f */
[----:B------:R-:W-:Y:S01]  /*9f30*/  FFMA R22, R29, R21, R22 ;  /* 0x000000151d167223 */ /* 0x000fe20000000016 */
[----:B-1----:R-:W-:-:S08]  /*9f40*/  DFMA R26, -R8, R18, 1 ;  /* 0x3ff00000081a742b */ /* 0x002fd00000000112 */
[----:B------:R-:W-:-:S08]  /*9f50*/  DFMA R26, R26, R26, R26 ;  /* 0x0000001a1a1a722b */ /* 0x000fd0000000001a */
[----:B------:R-:W-:Y:S01]  /*9f60*/  DFMA R26, R18, R26, R18 ;  /* 0x0000001a121a722b */ /* 0x000fe20000000012 */
[----:B------:R-:W1:Y:S07]  /*9f70*/  F2F.F64.F32 R18, R22 ;  /* 0x0000001600127310 */ /* 0x000e6e0000201800 */
[----:B------:R-:W-:-:S08]  /*9f80*/  DFMA R28, -R8, R26, 1 ;  /* 0x3ff00000081c742b */ /* 0x000fd0000000011a */
[----:B------:R-:W-:Y:S02]  /*9f90*/  DFMA R30, R26, R28, R26 ;  /* 0x0000001c1a1e722b */ /* 0x000fe4000000001a */
[----:B-1----:R-:W-:-:S08]  /*9fa0*/  DMUL R28, R18, 3 ;  /* 0x40080000121c7828 */ /* 0x002fd00000000000 */
[----:B------:R-:W-:Y:S02]  /*9fb0*/  DMUL R224, R30, R28 ;  /* 0x0000001c1ee07228 */ /* 0x000fe40000000000 */
[----:B------:R-:W-:-:S06]  /*9fc0*/  FSETP.GEU.AND P1, PT, |R29|, 6.5827683646048100446e-37, PT ;  /* 0x036000001d00780b */ /* 0x000fcc0003f2e200 */
[----:B------:R-:W-:-:S08]  /*9fd0*/  DFMA R26, -R8, R224, R28 ;  /* 0x000000e0081a722b */ /* 0x000fd0000000011c */
[----:B------:R-:W-:Y:S01]  /*9fe0*/  DFMA R224, R30, R26, R224 ;  /* 0x0000001a1ee0722b */ /* 0x000fe200000000e0 */
[----:B--2---:R-:W-:-:S04]  /*9ff0*/  FMUL R27, R20, UR4 ;  /* 0x00000004141b7c20 */ /* 0x004fc80008400000 */
[----:B------:R-:W-:-:S05]  /*a000*/  FMUL R27, R0, R27 ;  /* 0x0000001b001b7220 */ /* 0x000fca0000400000 */
[----:B------:R-:W-:Y:S01]  /*a010*/  FFMA R26, RZ, R9, R225 ;  /* 0x00000009ff1a7223 */ /* 0x000fe200000000e1 */
[----:B------:R1:W2:Y:S04]  /*a020*/  F2F.F64.F32 R30, R27 ;  /* 0x0000001b001e7310 */ /* 0x0002a80000201800 */
[----:B------:R-:W-:-:S04]  /*a030*/  FSETP.GT.AND P0, PT, |R26|, 1.469367938527859385e-39, PT ;  /* 0x001000001a00780b */ /* 0x000fc80003f04200 */
[----:B-----5:R-:W3:Y:S09]  /*a040*/  F2F.F64.F32 R34, R34 ;  /* 0x0000002200227310 */ /* 0x020ef20000201800 */
[----:B-12---:R-:W-:Y:S05]  /*a050*/  @P0 BRA P1, `(.L_x_86) ;  /* 0x0000000000140947 */ /* 0x006fea0000800000 */
[----:B------:R-:W-:Y:S01]  /*a060*/  MOV R219, R29 ;  /* 0x0000001d00db7202 */ /* 0x000fe20000000f00 */
[----:B------:R-:W-:Y:S01]  /*a070*/  IMAD.MOV.U32 R27, RZ, RZ, R9 ;  /* 0x000000ffff1b7224 */ /* 0x000fe200078e0009 */
[----:B------:R-:W-:Y:S02]  /*a080*/  MOV R212, R8 ;  /* 0x0000000800d47202 */ /* 0x000fe40000000f00 */
[----:B------:R-:W-:-:S07]  /*a090*/  MOV R26, 0xa0b0 ;  /* 0x0000a0b0001a7802 */ /* 0x000fce0000000f00 */
[----:B0--3--:R-:W-:Y:S05]  /*a0a0*/  CALL.REL.NOINC `($__internal_1_$__cuda_sm20_div_rn_f64_full) ;  /* 0x00000074003c7944 */ /* 0x009fea0003c00000 */
.L_x_86:
[----:B------:R-:W-:Y:S05]  /*a0b0*/  BSYNC.RECONVERGENT B0 ;  /* 0x0000000000007941 */ /* 0x000fea0003800200 */
.L_x_85:
[----:B------:R-:W1:Y:S01]  /*a0c0*/  MUFU.RCP64H R27, R7 ;  /* 0x00000007001b7308 */ /* 0x000e620000001800 */
[----:B------:R-:W-:Y:S01]  /*a0d0*/  MOV R26, 0x1 ;  /* 0x00000001001a7802 */ /* 0x000fe20000000f00 */
[----:B------:R-:W-:Y:S01]  /*a0e0*/  FMUL R36, R22, R22 ;  /* 0x0000001616247220 */ /* 0x000fe20000400000 */
[----:B------:R-:W-:Y:S05]  /*a0f0*/  BSSY.RECONVERGENT B0, `(.L_x_87) ;  /* 0x0000017000007945 */ /* 0x000fea0003800200 */
[----:B0-----:R-:W0:Y:S01]  /*a100*/  F2F.F64.F32 R36, R36 ;  /* 0x0000002400247310 */ /* 0x001e220000201800 */
[----:B-1----:R-:W-:Y:S02]  /*a110*/  DFMA R28, -R6, R26, 1 ;  /* 0x3ff00000061c742b */ /* 0x002fe4000000011a */
[----:B0-----:R-:W-:-:S06]  /*a120*/  DMUL R218, R36, 4.5 ;  /* 0x4012000024da7828 */ /* 0x001fcc0000000000 */
        /* <DEDUP_REMOVED lines=16> */
[----:B---3--:R-:W-:Y:S05]  /*a230*/  CALL.REL.NOINC `($__internal_1_$__cuda_sm20_div_rn_f64_full) ;  /* 0x0000007000d87944 */ /* 0x008fea0003c00000 */
[----:B------:R-:W-:Y:S01]  /*a240*/  MOV R26, R224 ;  /* 0x000000e0001a7202 */ /* 0x000fe20000000f00 */
[----:B------:R-:W-:-:S07]  /*a250*/  IMAD.MOV.U32 R27, RZ, RZ, R225 ;  /* 0x000000ffff1b7224 */ /* 0x000fce00078e00e1 */
.L_x_88:
[----:B------:R-:W-:Y:S05]  /*a260*/  BSYNC.RECONVERGENT B0 ;  /* 0x0000000000007941 */ /* 0x000fea0003800200 */
.L_x_87:
[----:B------:R-:W2:Y:S01]  /*a270*/  LDL.LU.64 R40, [R1+0x60] ;  /* 0x0000600001287983 */ /* 0x000ea20000300a00 */
[----:B------:R-:W-:Y:S01]  /*a280*/  DADD R38, R38, R26 ;  /* 0x0000000026267229 */ /* 0x000fe2000000001a */
[----:B------:R-:W-:Y:S01]  /*a290*/  IMAD.WIDE R54, R25, 0x4, R54 ;  /* 0x0000000419367825 */ /* 0x000fe200078e0236 */
[----:B------:R-:W0:Y:S03]  /*a2a0*/  MUFU.RCP64H R29, R9 ;  /* 0x00000009001d7308 */ /* 0x000e260000001800 */
[----:B------:R-:W-:Y:S01]  /*a2b0*/  HFMA2 R28, -RZ, RZ, 0, 5.9604644775390625e-08 ;  /* 0x00000001ff1c7431 */ /* 0x000fe200000001ff */
[----:B------:R-:W1:Y:S02]  /*a2c0*/  LDCU UR4, c[0x3][0x18] ;  /* 0x00c00300ff0477ac */ /* 0x000e640008000800 */
[----:B------:R-:W-:-:S08]  /*a2d0*/  DFMA R38, R4, -1.5, R38 ;  /* 0xbff800000426782b */ /* 0x000fd00000000026 */
[----:B------:R-:W-:-:S10]  /*a2e0*/  DMUL R30, R30, R38 ;  /* 0x000000261e1e7228 */ /* 0x000fd40000000000 */
[----:B------:R-:W4:Y:S08]  /*a2f0*/  F2F.F32.F64 R30, R30 ;  /* 0x0000001e001e7310 */ /* 0x000f300000301000 */
[----:B----4-:R-:W4:Y:S02]  /*a300*/  F2F.F64.F32 R26, R30 ;  /* 0x0000001e001a7310 */ /* 0x010f240000201800 */
[----:B----4-:R-:W-:-:S08]  /*a310*/  DMUL R26, R26, R12 ;  /* 0x0000000c1a1a7228 */ /* 0x010fd00000000000 */
[----:B---3--:R-:W-:-:S06]  /*a320*/  DFMA R26, R10, R34, R26 ;  /* 0x000000220a1a722b */ /* 0x008fcc000000001a */
[----:B------:R-:W3:Y:S01]  /*a330*/  F2F.F32.F64 R35, R26 ;  /* 0x0000001a00237310 */ /* 0x000ee20000301000 */
[----:B--2---:R-:W-:-:S05]  /*a340*/  MOV R140, R40 ;  /* 0x00000028008c7202 */ /* 0x004fca0000000f00 */
[----:B------:R-:W-:-:S05]  /*a350*/  IMAD.WIDE R140, R25, 0x4, R140 ;  /* 0x00000004198c7825 */ /* 0x000fca00078e028c */
[----:B---3--:R2:W-:Y:S04]  /*a360*/  STG.E desc[UR10][R140.64], R35 ;  /* 0x000000238c007986 */ /* 0x0085e8000c10190a */
        /* <DEDUP_REMOVED lines=25> */
.L_x_90:
[----:B------:R-:W-:Y:S05]  /*a500*/  BSYNC.RECONVERGENT B0 ;  /* 0x0000000000007941 */ /* 0x000fea0003800200 */
.L_x_89:
        /* <DEDUP_REMOVED lines=24> */
.L_x_92:
[----:B------:R-:W-:Y:S05]  /*a690*/  BSYNC.RECONVERGENT B0 ;  /* 0x0000000000007941 */ /* 0x000fea0003800200 */
.L_x_91:
[----:B------:R-:W2:Y:S01]  /*a6a0*/  LDL.LU.64 R36, [R1+0x58] ;  /* 0x0000580001247983 */ /* 0x000ea20000300a00 */
[----:B------:R-:W-:Y:S01]  /*a6b0*/  DADD R34, R34, R26 ;  /* 0x0000000022227229 */ /* 0x000fe2000000001a */
[----:B------:R-:W-:Y:S01]  /*a6c0*/  IMAD.WIDE R56, R25, 0x4, R56 ;  /* 0x0000000419387825 */ /* 0x000fe200078e0238 */
[----:B------:R-:W1:Y:S01]  /*a6d0*/  LDCU UR5, c[0x3][0xb4] ;  /* 0x00c01680ff0577ac */ /* 0x000e620008000800 */
[----:B------:R-:W3:Y:S05]  /*a6e0*/  LDCU UR4, c[0x3][0x68] ;  /* 0x00c00d00ff0477ac */ /* 0x000eea0008000800 */
[----:B------:R-:W-:Y:S01]  /*a6f0*/  DADD R34, -R14, R34 ;  /* 0x000000000e227229 */ /* 0x000fe20000000122 */
[----:B------:R-:W4:Y:S07]  /*a700*/  LDCU UR6, c[0x3][0x100] ;  /* 0x00c02000ff0677ac */ /* 0x000f2e0008000800 */
[----:B------:R-:W-:-:S06]  /*a710*/  DMUL R18, R18, R34 ;  /* 0x0000002212127228 */ /* 0x000fcc0000000000 */
[----:B------:R-:W5:Y:S08]  /*a720*/  F2F.F32.F64 R22, R18 ;  /* 0x0000001200167310 */ /* 0x000f700000301000 */
[----:B-----5:R-:W5:Y:S02]  /*a730*/  F2F.F64.F32 R26, R22 ;  /* 0x00000016001a7310 */ /* 0x020f640000201800 */
[----:B-----5:R-:W-:-:S08]  /*a740*/  DMUL R26, R26, R12 ;  /* 0x0000000c1a1a7228 */ /* 0x020fd00000000000 */
[----:B0-----:R-:W-:-:S06]  /*a750*/  DFMA R26, R10, R30, R26 ;  /* 0x0000001e0a1a722b */ /* 0x001fcc000000001a */
[----:B------:R-:W0:Y:S08]  /*a760*/  F2F.F32.F64 R29, R26 ;  /* 0x0000001a001d7310 */ /* 0x000e300000301000 */
[----:B------:R-:W5:Y:S01]  /*a770*/  MUFU.RCP64H R19, R9 ;  /* 0x0000000900137308 */ /* 0x000f620000001800 */
[----:B--2---:R-:W-:-:S04]  /*a780*/  IMAD.MOV.U32 R142, RZ, RZ, R36 ;  /* 0x000000ffff8e7224 */ /* 0x004fc800078e0024 */
[----:B------:R-:W-:-:S05]  /*a790*/  IMAD.WIDE R142, R25, 0x4, R142 ;  /* 0x00000004198e7825 */ /* 0x000fca00078e028e */
[----:B0-----:R4:W-:Y:S04]  /*a7a0*/  STG.E desc[UR10][R142.64], R29 ;  /* 0x0000001d8e007986 */ /* 0x0019e8000c10190a */
[----:B------:R-:W2:Y:S01]  /*a7b0*/  LDG.E R34, desc[UR10][R56.64] ;  /* 0x0000000a38227981 */ /* 0x000ea2000c1e1900 */
[----:B------:R-:W-:Y:S01]  /*a7c0*/  MOV R18, 0x1 ;  /* 0x0000000100127802 */ /* 0x000fe20000000f00 */
[----:B------:R-:W-:Y:S01]  /*a7d0*/  BSSY.RECONVERGENT B0, `(.L_x_93) ;  /* 0x000001f000007945 */ /* 0x000fe20003800200 */
[----:B-1----:R-:W-:Y:S02]  /*a7e0*/  I2FP.F32.S32 R28, UR5 ;  /* 0x00000005001c7c45 */ /* 0x002fe40008201400 */
[----:B---3--:R-:W-:Y:S01]  /*a7f0*/  I2FP.F32.S32 R22, UR4 ;  /* 0x0000000400167c45 */ /* 0x008fe20008201400 */
[----:B------:R-:W0:Y:S01]  /*a800*/  LDCU UR4, c[0x3][0x1c] ;  /* 0x00c00380ff0477ac */ /* 0x000e220008000800 */
[----:B-----5:R-:W-:Y:S01]  /*a810*/  DFMA R26, -R8, R18, 1 ;  /* 0x3ff00000081a742b */ /* 0x020fe20000000112 */
[----:B------:R-:W-:Y:S01]  /*a820*/  FMUL R31, R28, R23 ;  /* 0x000000171c1f7220 */ /* 0x000fe20000400000 */
[----:B----4-:R-:W-:-:S03]  /*a830*/  I2FP.F32.S32 R29, UR6 ;  /* 0x00000006001d7c45 */ /* 0x010fc60008201400 */
[----:B------:R-:W-:-:S03]  /*a840*/  FFMA R22, R22, R24, R31 ;  /* 0x0000001816167223 */ /* 0x000fc6000000001f */
[----:B------:R-:W-:Y:S01]  /*a850*/  DFMA R26, R26, R26, R26 ;  /* 0x0000001a1a1a722b */ /* 0x000fe2000000001a */
[----:B------:R-:W-:-:S07]  /*a860*/  FFMA R22, R29, R21, R22 ;  /* 0x000000151d167223 */ /* 0x000fce0000000016 */
        /* <DEDUP_REMOVED lines=14> */
[----:B--2---:R-:W2:Y:S09]  /*a950*/  F2F.F64.F32 R34, R34 ;  /* 0x0000002200227310 */ /* 0x004eb20000201800 */
[----:B01----:R-:W-:Y:S05]  /*a960*/  @P0 BRA P1, `(.L_x_94) ;  /* 0x0000000000140947 */ /* 0x003fea0000800000 */
[----:B------:R-:W-:Y:S01]  /*a970*/  MOV R219, R29 ;  /* 0x0000001d00db7202 */ /* 0x000fe20000000f00 */
[----:B------:R-:W-:Y:S01]  /*a980*/  IMAD.MOV.U32 R212, RZ, RZ, R8 ;  /* 0x000000ffffd47224 */ /* 0x000fe200078e0008 */
[----:B------:R-:W-:Y:S02]  /*a990*/  MOV R27, R9 ;  /* 0x00000009001b7202 */ /* 0x000fe40000000f00 */
[----:B------:R-:W-:-:S07]  /*a9a0*/  MOV R26, 0xa9c0 ;  /* 0x0000a9c0001a7802 */ /* 0x000fce0000000f00 */
[----:B--2---:R-:W-:Y:S05]  /*a9b0*/  CALL.REL.NOINC `($__internal_1_$__cuda_sm20_div_rn_f64_full) ;  /* 0x0000006800f87944 */ /* 0x004fea0003c00000 */
.L_x_94:
[----:B------:R-:W-:Y:S05]  /*a9c0*/  BSYNC.RECONVERGENT B0 ;  /* 0x0000000000007941 */ /* 0x000fea0003800200 */
.L_x_93:
        /* <DEDUP_REMOVED lines=26> */
.L_x_96:
[----:B------:R-:W-:Y:S05]  /*ab70*/  BSYNC.RECONVERGENT B0 ;  /* 0x0000000000007941 */ /* 0x000fea0003800200 */
.L_x_95:
        /* <DEDUP_REMOVED lines=40> */
.L_x_98:
[----:B------:R-:W-:Y:S05]  /*ae00*/  BSYNC.RECONVERGENT B0 ;  /* 0x0000000000007941 */ /* 0x000fea0003800200 */
.L_x_97:
        /* <DEDUP_REMOVED lines=24> */
.L_x_100:
[----:B------:R-:W-:Y:S05]  /*af90*/  BSYNC.RECONVERGENT B0 ;  /* 0x0000000000007941 */ /* 0x000fea0003800200 */
.L_x_99:
        /* <DEDUP_REMOVED lines=14> */
[----:B--2---:R-:W-:-:S05]  /*b080*/  MOV R146, R36 ;  /* 0x0000002400927202 */ /* 0x004fca0000000f00 */
[----:B------:R-:W-:-:S05]  /*b090*/  IMAD.WIDE R146, R25, 0x4, R146 ;  /* 0x0000000419927825 */ /* 0x000fca00078e0292 */
[----:B0-----:R4:W-:Y:S04]  /*b0a0*/  STG.E desc[UR10][R146.64], R29 ;  /* 0x0000001d92007986 */ /* 0x0019e8000c10190a */
[----:B------:R-:W2:Y:S01]  /*b0b0*/  LDG.E R34, desc[UR10][R60.64] ;  /* 0x0000000a3c227981 */ /* 0x000ea2000c1e1900 */
[----:B------:R-:W-:Y:S01]  /*b0c0*/  HFMA2 R18, -RZ, RZ, 0, 5.9604644775390625e-08 ;  /* 0x00000001ff127431 */ /* 0x000fe200000001ff */
[----:B-1----:R-:W-:Y:S01]  /*b0d0*/  I2FP.F32.S32 R28, UR5 ;  /* 0x00000005001c7c45 */ /* 0x002fe20008201400 */
[----:B------:R-:W-:Y:S01]  /*b0e0*/  BSSY.RECONVERGENT B0, `(.L_x_101) ;  /* 0x000001e000007945 */ /* 0x000fe20003800200 */
[----:B---3--:R-:W-:Y:S01]  /*b0f0*/  I2FP.F32.S32 R22, UR4 ;  /* 0x0000000400167c45 */ /* 0x008fe20008201400 */
[----:B------:R-:W0:Y:S02]  /*b100*/  LDCU UR4, c[0x3][0x20] ;  /* 0x00c00400ff0477ac */ /* 0x000e240008000800 */
[----:B------:R-:W-:Y:S01]  /*b110*/  FMUL R31, R28, R23 ;  /* 0x000000171c1f7220 */ /* 0x000fe20000400000 */
[----:B----4-:R-:W-:Y:S01]  /*b120*/  I2FP.F32.S32 R29, UR6 ;  /* 0x00000006001d7c45 */ /* 0x010fe20008201400 */
[----:B-----5:R-:W-:-:S02]  /*b130*/  DFMA R26, -R8, R18, 1 ;  /* 0x3ff00000081a742b */ /* 0x020fc40000000112 */
[----:B------:R-:W-:-:S04]  /*b140*/  FFMA R22, R22, R24, R31 ;  /* 0x0000001816167223 */ /* 0x000fc8000000001f */
[----:B------:R-:W-:Y:S02]  /*b150*/  FFMA R22, R29, R21, R22 ;  /* 0x000000151d167223 */ /* 0x000fe40000000016 */
        /* <DEDUP_REMOVED lines=17> */
[----:B------:R-:W-:Y:S01]  /*b270*/  IMAD.MOV.U32 R219, RZ, RZ, R29 ;  /* 0x000000ffffdb7224 */ /* 0x000fe200078e001d */
[----:B------:R-:W-:Y:S02]  /*b280*/  MOV R212, R8 ;  /* 0x0000000800d47202 */ /* 0x000fe40000000f00 */
[----:B------:R-:W-:Y:S02]  /*b290*/  MOV R27, R9 ;  /* 0x00000009001b7202 */ /* 0x000fe40000000f00 */
[----:B------:R-:W-:-:S07]  /*b2a0*/  MOV R26, 0xb2c0 ;  /* 0x0000b2c0001a7802 */ /* 0x000fce0000000f00 */
[----:B--2---:R-:W-:Y:S05]  /*b2b0*/  CALL.REL.NOINC `($__internal_1_$__cuda_sm20_div_rn_f64_full) ;  /* 0x0000006000b87944 */ /* 0x004fea0003c00000 */
.L_x_102:
[----:B------:R-:W-:Y:S05]  /*b2c0*/  BSYNC.RECONVERGENT B0 ;  /* 0x0000000000007941 */ /* 0x000fea0003800200 */
.L_x_101:
[----:B------:R-:W0:Y:S01]  /*b2d0*/  MUFU.RCP64H R27, R7 ;  /* 0x00000007001b7308 */ /* 0x000e220000001800 */
[----:B------:R-:W-:Y:S02]  /*b2e0*/  IMAD.MOV.U32 R26, RZ, RZ, 0x1 ;  /* 0x00000001ff1a7424 */ /* 0x000fe400078e00ff */
[----:B------:R-:W-:Y:S01]  /*b2f0*/  FMUL R36, R22, R22 ;  /* 0x0000001616247220 */ /* 0x000fe20000400000 */
[----:B------:R-:W-:Y:S05]  /*b300*/  BSSY.RECONVERGENT B0, `(.L_x_103) ;  /* 0x0000017000007945 */ /* 0x000fea0003800200 */
[----:B------:R-:W1:Y:S01]  /*b310*/  F2F.F64.F32 R36, R36 ;  /* 0x0000002400247310 */ /* 0x000e620000201800 */
[----:B0-----:R-:W-:-:S02]  /*b320*/  DFMA R28, -R6, R26, 1 ;  /* 0x3ff00000061c742b */ /* 0x001fc4000000011a */
        /* <DEDUP_REMOVED lines=20> */
.L_x_104:
[----:B------:R-:W-:Y:S05]  /*b470*/  BSYNC.RECONVERGENT B0 ;  /* 0x0000000000007941 */ /* 0x000fea0003800200 */
.L_x_103:
        /* <DEDUP_REMOVED lines=40> */
.L_x_106:
[----:B------:R-:W-:Y:S05]  /*b700*/  BSYNC.RECONVERGENT B0 ;  /* 0x0000000000007941 */ /* 0x000fea0003800200 */
.L_x_105:
        /* <DEDUP_REMOVED lines=24> */
.L_x_108:
[----:B------:R-:W-:Y:S05]  /*b890*/  BSYNC.RECONVERGENT B0 ;  /* 0x0000000000007941 */ /* 0x000fea0003800200 */
.L_x_107:
        /* <DEDUP_REMOVED lines=49> */
.L_x_110:
[----:B------:R-:W-:Y:S05]  /*bbb0*/  BSYNC.RECONVERGENT B0 ;  /* 0x0000000000007941 */ /* 0x000fea0003800200 */
.L_x_109:
        /* <DEDUP_REMOVED lines=26> */
.L_x_112:
[----:B------:R-:W-:Y:S05]  /*bd60*/  BSYNC.RECONVERGENT B0 ;  /* 0x0000000000007941 */ /* 0x000fea0003800200 */
.L_x_111:
[----:B------:R-:W3:Y:S01]  /*bd70*/  LDL.LU.64 R40, [R1+0x80] ;  /* 0x0000800001287983 */ /* 0x000ee20000300a00 */
        /* <DEDUP_REMOVED lines=10> */
[----:B--2---:R-:W-:-:S06]  /*be20*/  DFMA R26, R10, R34, R26 ;  /* 0x000000220a1a722b */ /* 0x004fcc000000001a */
[----:B------:R-:W2:Y:S01]  /*be30*/  F2F.F32.F64 R35, R26 ;  /* 0x0000001a00237310 */ /* 0x000ea20000301000 */
[----:B---3--:R-:W-:-:S05]  /*be40*/  MOV R152, R40 ;  /* 0x0000002800987202 */ /* 0x008fca0000000f00 */
[----:B------:R-:W-:-:S05]  /*be50*/  IMAD.WIDE R152, R25, 0x4, R152 ;  /* 0x0000000419987825 */ /* 0x000fca00078e0298 */
        /* <DEDUP_REMOVED lines=26> */
.L_x_114:
[----:B------:R-:W-:Y:S05]  /*c000*/  BSYNC.RECONVERGENT B0 ;  /* 0x0000000000007941 */ /* 0x000fea0003800200 */
.L_x_113:
        /* <DEDUP_REMOVED lines=22> */
[----:B------:R-:W-:Y:S01]  /*c170*/  MOV R26, R224 ;  /* 0x000000e0001a7202 */ /* 0x000fe20000000f00 */
[----:B------:R-:W-:-:S07]  /*c180*/  IMAD.MOV.U32 R27, RZ, RZ, R225 ;  /* 0x000000ffff1b7224 */ /* 0x000fce00078e00e1 */
.L_x_116:
[----:B------:R-:W-:Y:S05]  /*c190*/  BSYNC.RECONVERGENT B0 ;  /* 0x0000000000007941 */ /* 0x000fea0003800200 */
.L_x_115:
        /* <DEDUP_REMOVED lines=50> */
.L_x_118:
[----:B------:R-:W-:Y:S05]  /*c4c0*/  BSYNC.RECONVERGENT B0 ;  /* 0x0000000000007941 */ /* 0x000fea0003800200 */
.L_x_117:
        /* <DEDUP_REMOVED lines=26> */
.L_x_120:
[----:B------:R-:W-:Y:S05]  /*c670*/  BSYNC.RECONVERGENT B0 ;  /* 0x0000000000007941 */ /* 0x000fea0003800200 */
.L_x_119:
[----:B------:R-:W3:Y:S01]  /*c680*/  LDL.LU.64 R40, [R1+0xa0] ;  /* 0x0000a00001287983 */ /* 0x000ee20000300a00 */
[----:B------:R-:W-:Y:S01]  /*c690*/  DADD R38, R38, R26 ;  /* 0x0000000026267229 */ /* 0x000fe2000000001a */
[----:B------:R-:W-:Y:S01]  /*c6a0*/  IMAD.WIDE R70, R25, 0x4, R70 ;  /* 0x0000000419467825 */ /* 0x000fe200078e0246 */
[----:B------:R-:W0:Y:S01]  /*c6b0*/  MUFU.RCP64H R29, R9 ;  /* 0x00000009001d7308 */ /* 0x000e220000001800 */
[----:B------:R-:W-:Y:S01]  /*c6c0*/  MOV R28, 0x1 ;  /* 0x00000001001c7802 */ /* 0x000fe20000000f00 */
[----:B------:R-:W1:Y:S04]  /*c6d0*/  LDCU UR4, c[0x3][0x28] ;  /* 0x00c00500ff0477ac */ /* 0x000e680008000800 */
[----:B------:R-:W-:-:S08]  /*c6e0*/  DFMA R38, R4, -1.5, R38 ;  /* 0xbff800000426782b */ /* 0x000fd00000000026 */
[----:B------:R-:W-:-:S10]  /*c6f0*/  DMUL R30, R30, R38 ;  /* 0x000000261e1e7228 */ /* 0x000fd40000000000 */
[----:B------:R-:W4:Y:S08]  /*c700*/  F2F.F32.F64 R30, R30 ;  /* 0x0000001e001e7310 */ /* 0x000f300000301000 */
[----:B----4-:R-:W4:Y:S02]  /*c710*/  F2F.F64.F32 R26, R30 ;  /* 0x0000001e001a7310 */ /* 0x010f240000201800 */
[----:B----4-:R-:W-:-:S08]  /*c720*/  DMUL R26, R26, R12 ;  /* 0x0000000c1a1a7228 */ /* 0x010fd00000000000 */
[----:B--2---:R-:W-:-:S06]  /*c730*/  DFMA R26, R10, R34, R26 ;  /* 0x000000220a1a722b */ /* 0x004fcc000000001a */
[----:B------:R-:W2:Y:S01]  /*c740*/  F2F.F32.F64 R35, R26 ;  /* 0x0000001a00237310 */ /* 0x000ea20000301000 */
[----:B---3--:R-:W-:-:S04]  /*c750*/  IMAD.MOV.U32 R156, RZ, RZ, R40 ;  /* 0x000000ffff9c7224 */ /* 0x008fc800078e0028 */
        /* <DEDUP_REMOVED lines=27> */
.L_x_122:
[----:B------:R-:W-:Y:S05]  /*c910*/  BSYNC.RECONVERGENT B0 ;  /* 0x0000000000007941 */ /* 0x000fea0003800200 */
.L_x_121:
        /* <DEDUP_REMOVED lines=24> */
.L_x_124:
[----:B------:R-:W-:Y:S05]  /*caa0*/  BSYNC.RECONVERGENT B0 ;  /* 0x0000000000007941 */ /* 0x000fea0003800200 */
.L_x_123:
        /* <DEDUP_REMOVED lines=18> */
[----:B------:R-:W-:Y:S01]  /*cbd0*/  IMAD.MOV.U32 R18, RZ, RZ, 0x1 ;  /* 0x00000001ff127424 */ /* 0x000fe200078e00ff */
[----:B-1----:R-:W-:Y:S01]  /*cbe0*/  I2FP.F32.S32 R28, UR5 ;  /* 0x00000005001c7c45 */ /* 0x002fe20008201400 */
[----:B------:R-:W-:Y:S01]  /*cbf0*/  BSSY.RECONVERGENT B0, `(.L_x_125) ;  /* 0x000001e000007945 */ /* 0x000fe20003800200 */
[----:B---3--:R-:W-:Y:S01]  /*cc00*/  I2FP.F32.S32 R22, UR4 ;  /* 0x0000000400167c45 */ /* 0x008fe20008201400 */
[----:B------:R-:W0:Y:S02]  /*cc10*/  LDCU UR4, c[0x3][0x2c] ;  /* 0x00c00580ff0477ac */ /* 0x000e240008000800 */
[----:B-----5:R-:W-:Y:S01]  /*cc20*/  DFMA R26, -R8, R18, 1 ;  /* 0x3ff00000081a742b */ /* 0x020fe20000000112 */
[----:B------:R-:W-:Y:S01]  /*cc30*/  FMUL R31, R28, R23 ;  /* 0x000000171c1f7220 */ /* 0x000fe20000400000 */
[----:B----4-:R-:W-:-:S03]  /*cc40*/  I2FP.F32.S32 R29, UR6 ;  /* 0x00000006001d7c45 */ /* 0x010fc60008201400 */
[----:B------:R-:W-:-:S03]  /*cc50*/  FFMA R22, R22, R24, R31 ;  /* 0x0000001816167223 */ /* 0x000fc6000000001f */
[----:B------:R-:W-:Y:S01]  /*cc60*/  DFMA R26, R26, R26, R26 ;  /* 0x0000001a1a1a722b */ /* 0x000fe2000000001a */
[----:B------:R-:W-:-:S04]  /*cc70*/  FFMA R22, R29, R21, R22 ;  /* 0x000000151d167223 */ /* 0x000fc80000000016 */
[----:B------:R-:W1:Y:S03]  /*cc80*/  F2F.F64.F32 R34, R22 ;  /* 0x0000001600227310 */ /* 0x000e660000201800 */
[----:B------:R-:W-:-:S08]  /*cc90*/  DFMA R26, R18, R26, R18 ;  /* 0x0000001a121a722b */ /* 0x000fd00000000012 */
[----:B------:R-:W-:Y:S02]  /*cca0*/  DFMA R18, -R8, R26, 1 ;  /* 0x3ff000000812742b */ /* 0x000fe4000000011a */
[----:B-1----:R-:W-:-:S06]  /*ccb0*/  DMUL R28, R34, 3 ;  /* 0x40080000221c7828 */ /* 0x002fcc0000000000 */
[----:B------:R-:W-:-:S04]  /*ccc0*/  DFMA R26, R26, R18, R26 ;  /* 0x000000121a1a722b */ /* 0x000fc8000000001a */
[----:B------:R-:W-:-:S04]  /*ccd0*/  FSETP.GEU.AND P1, PT, |R29|, 6.5827683646048100446e-37, PT ;  /* 0x036000001d00780b */ /* 0x000fc80003f2e200 */
[----:B------:R-:W-:-:S08]  /*cce0*/  DMUL R224, R26, R28 ;  /* 0x0000001c1ae07228 */ /* 0x000fd00000000000 */
        /* <DEDUP_REMOVED lines=9> */
[----:B------:R-:W-:Y:S02]  /*cd80*/  MOV R219, R29 ;  /* 0x0000001d00db7202 */ /* 0x000fe40000000f00 */
[----:B------:R-:W-:Y:S02]  /*cd90*/  MOV R212, R8 ;  /* 0x0000000800d47202 */ /* 0x000fe40000000f00 */
[----:B------:R-:W-:Y:S02]  /*cda0*/  MOV R27, R9 ;  /* 0x00000009001b7202 */ /* 0x000fe40000000f00 */
[----:B------:R-:W-:-:S07]  /*cdb0*/  MOV R26, 0xcdd0 ;  /* 0x0000cdd0001a7802 */ /* 0x000fce0000000f00 */
[----:B--2---:R-:W-:Y:S05]  /*cdc0*/  CALL.REL.NOINC `($__internal_1_$__cuda_sm20_div_rn_f64_full) ;  /* 0x0000004400f47944 */ /* 0x004fea0003c00000 */
.L_x_126:
[----:B------:R-:W-:Y:S05]  /*cdd0*/  BSYNC.RECONVERGENT B0 ;  /* 0x0000000000007941 */ /* 0x000fea0003800200 */
.L_x_125:
        /* <DEDUP_REMOVED lines=19> */
[----:B------:R-:W-:Y:S02]  /*cf10*/  MOV R219, R29 ;  /* 0x0000001d00db7202 */ /* 0x000fe40000000f00 */
[----:B------:R-:W-:Y:S02]  /*cf20*/  MOV R212, R6 ;  /* 0x0000000600d47202 */ /* 0x000fe40000000f00 */
[----:B------:R-:W-:Y:S02]  /*cf30*/  MOV R27, R7 ;  /* 0x00000007001b7202 */ /* 0x000fe40000000f00 */
[----:B------:R-:W-:-:S07]  /*cf40*/  MOV R26, 0xcf60 ;  /* 0x0000cf60001a7802 */ /* 0x000fce0000000f00 */
[----:B--2---:R-:W-:Y:S05]  /*cf50*/  CALL.REL.NOINC `($__internal_1_$__cuda_sm20_div_rn_f64_full) ;  /* 0x0000004400907944 */ /* 0x004fea0003c00000 */
[----:B------:R-:W-:Y:S01]  /*cf60*/  IMAD.MOV.U32 R18, RZ, RZ, R224 ;  /* 0x000000ffff127224 */ /* 0x000fe200078e00e0 */
[----:B------:R-:W-:-:S07]  /*cf70*/  MOV R19, R225 ;  /* 0x000000e100137202 */ /* 0x000fce0000000f00 */
.L_x_128:
[----:B------:R-:W-:Y:S05]  /*cf80*/  BSYNC.RECONVERGENT B0 ;  /* 0x0000000000007941 */ /* 0x000fea0003800200 */
.L_x_127:
        /* <DEDUP_REMOVED lines=21> */
[----:B------:R-:W-:-:S06]  /*d0e0*/  DMUL R28, R34, 4 ;  /* 0x40100000221c7828 */ /* 0x000fcc0000000000 */
[----:B------:R-:W-:-:S04]  /*d0f0*/  DFMA R26, -R8, R18, 1 ;  /* 0x3ff00000081a742b */ /* 0x000fc80000000112 */
[----:B------:R-:W-:-:S04]  /*d100*/  FSETP.GEU.AND P1, PT, |R29|, 6.5827683646048100446e-37, PT ;  /* 0x036000001d00780b */ /* 0x000fc80003f2e200 */
[----:B------:R-:W-:Y:S01]  /*d110*/  DFMA R36, R18, R26, R18 ;  /* 0x0000001a1224722b */ /* 0x000fe20000000012 */
[----:B-1----:R-:W0:Y:S07]  /*d120*/  F2F.F64.F32 R18, UR4 ;  /* 0x0000000400127d10 */ /* 0x002e2e0008201800 */
[----:B------:R-:W-:-:S08]  /*d130*/  DMUL R224, R36, R28 ;  /* 0x0000001c24e07228 */ /* 0x000fd00000000000 */
[----:B------:R-:W-:Y:S02]  /*d140*/  DFMA R26, -R8, R224, R28 ;  /* 0x000000e0081a722b */ /* 0x000fe4000000011c */
[----:B0-----:R-:W-:-:S06]  /*d150*/  DMUL R18, R18, 3 ;  /* 0x4008000012127828 */ /* 0x001fcc0000000000 */
[----:B------:R-:W-:Y:S02]  /*d160*/  DFMA R224, R36, R26, R224 ;  /* 0x0000001a24e0722b */ /* 0x000fe400000000e0 */
[----:B------:R-:W-:-:S08]  /*d170*/  DMUL R18, R18, R2 ;  /* 0x0000000212127228 */ /* 0x000fd00000000000 */
[----:B------:R-:W-:Y:S01]  /*d180*/  FFMA R22, RZ, R9, R225 ;  /* 0x00000009ff167223 */ /* 0x000fe200000000e1 */
[----:B------:R-:W-:-:S04]  /*d190*/  DMUL R36, R16, R18 ;  /* 0x0000001210247228 */ /* 0x000fc80000000000 */
        /* <DEDUP_REMOVED lines=8> */
.L_x_130:
[----:B------:R-:W-:Y:S05]  /*d220*/  BSYNC.RECONVERGENT B0 ;  /* 0x0000000000007941 */ /* 0x000fea0003800200 */
.L_x_129:
        /* <DEDUP_REMOVED lines=21> */
[----:B0-2---:R-:W-:Y:S05]  /*d380*/  CALL.REL.NOINC `($__internal_1_$__cuda_sm20_div_rn_f64_full) ;  /* 0x0000004000847944 */ /* 0x005fea0003c00000 */
[----:B------:R-:W-:Y:S01]  /*d390*/  MOV R18, R224 ;  /* 0x000000e000127202 */ /* 0x000fe20000000f00 */
[----:B------:R-:W-:-:S07]  /*d3a0*/  IMAD.MOV.U32 R19, RZ, RZ, R225 ;  /* 0x000000ffff137224 */ /* 0x000fce00078e00e1 */
.L_x_132:
[----:B------:R-:W-:Y:S05]  /*d3b0*/  BSYNC.RECONVERGENT B0 ;  /* 0x0000000000007941 */ /* 0x000fea0003800200 */
.L_x_131:
[----:B--2---:R-:W2:Y:S01]  /*d3c0*/  LDL.LU.64 R38, [R1+0x78] ;  /* 0x0000780001267983 */ /* 0x004ea20000300a00 */
        /* <DEDUP_REMOVED lines=27> */
[----:B------:R-:W-:Y:S02]  /*d580*/  DFMA R26, R26, R26, R26 ;  /* 0x0000001a1a1a722b */ /* 0x000fe4000000001a */
[----:B------:R-:W1:Y:S06]  /*d590*/  F2F.F64.F32 R34, R22 ;  /* 0x0000001600227310 */ /* 0x000e6c0000201800 */
        /* <DEDUP_REMOVED lines=20> */
.L_x_134:
[----:B------:R-:W-:Y:S05]  /*d6e0*/  BSYNC.RECONVERGENT B0 ;  /* 0x0000000000007941 */ /* 0x000fea0003800200 */
.L_x_133:
        /* <DEDUP_REMOVED lines=26> */
.L_x_136:
[----:B------:R-:W-:Y:S05]  /*d890*/  BSYNC.RECONVERGENT B0 ;  /* 0x0000000000007941 */ /* 0x000fea0003800200 */
.L_x_135:
        /* <DEDUP_REMOVED lines=41> */
.L_x_138:
[----:B------:R-:W-:Y:S05]  /*db30*/  BSYNC.RECONVERGENT B0 ;  /* 0x0000000000007941 */ /* 0x000fea0003800200 */
.L_x_137:
        /* <DEDUP_REMOVED lines=21> */
[----:B0-2---:R-:W-:Y:S05]  /*dc90*/  CALL.REL.NOINC `($__internal_1_$__cuda_sm20_div_rn_f64_full) ;  /* 0x0000003800407944 */ /* 0x005fea0003c00000 */
[----:B------:R-:W-:Y:S02]  /*dca0*/  MOV R18, R224 ;  /* 0x000000e000127202 */ /* 0x000fe40000000f00 */
[----:B------:R-:W-:-:S07]  /*dcb0*/  MOV R19, R225 ;  /* 0x000000e100137202 */ /* 0x000fce0000000f00 */
.L_x_140:
[----:B------:R-:W-:Y:S05]  /*dcc0*/  BSYNC.RECONVERGENT B0 ;  /* 0x0000000000007941 */ /* 0x000fea0003800200 */
.L_x_139:
[----:B------:R-:W-:Y:S01]  /*dcd0*/  DADD R18, R30, R18 ;  /* 0x000000001e127229 */ /* 0x000fe20000000012 */
[----:B------:R-:W-:Y:S01]  /*dce0*/  MOV R172, R228 ;  /* 0x000000e400ac7202 */ /* 0x000fe20000000f00 */
[C---:B------:R-:W-:Y:S01]  /*dcf0*/  IMAD.WIDE R80, R25.reuse, 0x4, R80 ;  /* 0x0000000419507825 */ /* 0x040fe200078e0250 */
[----:B------:R-:W1:Y:S03]  /*dd00*/  LDCU UR5, c[0x3][0xcc] ;  /* 0x00c01980ff0577ac */ /* 0x000e660008000800 */
        /* <DEDUP_REMOVED lines=8> */
[----:B0-----:R-:W-:-:S06]  /*dd90*/  DFMA R26, R10, R34, R26 ;  /* 0x000000220a1a722b */ /* 0x001fcc000000001a */
[----:B------:R-:W0:Y:S02]  /*dda0*/  F2F.F32.F64 R29, R26 ;  /* 0x0000001a001d7310 */ /* 0x000e240000301000 */
[----:B0-----:R4:W-:Y:S04]  /*ddb0*/  STG.E desc[UR10][R172.64], R29 ;  /* 0x0000001dac007986 */ /* 0x0019e8000c10190a */
[----:B------:R-:W5:Y:S02]  /*ddc0*/  LDG.E R36, desc[UR10][R80.64] ;  /* 0x0000000a50247981 */ /* 0x000f64000c1e1900 */
[----:B------:R-:W0:Y:S01]  /*ddd0*/  MUFU.RCP64H R19, R9 ;  /* 0x0000000900137308 */ /* 0x000e220000001800 */
[----:B------:R-:W-:Y:S01]  /*dde0*/  IMAD.MOV.U32 R18, RZ, RZ, 0x1 ;  /* 0x00000001ff127424 */ /* 0x000fe200078e00ff */
[----:B-1----:R-:W-:Y:S01]  /*ddf0*/  I2FP.F32.S32 R28, UR5 ;  /* 0x00000005001c7c45 */ /* 0x002fe20008201400 */
[----:B------:R-:W-:Y:S01]  /*de00*/  BSSY.RECONVERGENT B0, `(.L_x_141) ;  /* 0x000001e000007945 */ /* 0x000fe20003800200 */
[----:B---3--:R-:W-:Y:S01]  /*de10*/  I2FP.F32.S32 R22, UR4 ;  /* 0x0000000400167c45 */ /* 0x008fe20008201400 */
[----:B------:R-:W1:Y:S02]  /*de20*/  LDCU UR4, c[0x3][0x34] ;  /* 0x00c00680ff0477ac */ /* 0x000e640008000800 */
[----:B------:R-:W-:Y:S01]  /*de30*/  FMUL R31, R28, R23 ;  /* 0x000000171c1f7220 */ /* 0x000fe20000400000 */
[----:B----4-:R-:W-:-:S03]  /*de40*/  I2FP.F32.S32 R29, UR6 ;  /* 0x00000006001d7c45 */ /* 0x010fc60008201400 */
[----:B------:R-:W-:-:S04]  /*de50*/  FFMA R22, R22, R24, R31 ;  /* 0x0000001816167223 */ /* 0x000fc8000000001f */
[----:B------:R-:W-:Y:S01]  /*de60*/  FFMA R22, R29, R21, R22 ;  /* 0x000000151d167223 */ /* 0x000fe20000000016 */
[----:B0-----:R-:W-:-:S03]  /*de70*/  DFMA R26, -R8, R18, 1 ;  /* 0x3ff00000081a742b */ /* 0x001fc60000000112 */
[----:B------:R-:W0:Y:S05]  /*de80*/  F2F.F64.F32 R34, R22 ;  /* 0x0000001600227310 */ /* 0x000e2a0000201800 */
[----:B------:R-:W-:-:S08]  /*de90*/  DFMA R26, R26, R26, R26 ;  /* 0x0000001a1a1a722b */ /* 0x000fd0000000001a */
[----:B------:R-:W-:Y:S02]  /*dea0*/  DFMA R26, R18, R26, R18 ;  /* 0x0000001a121a722b */ /* 0x000fe40000000012 */
[----:B0-----:R-:W-:-:S06]  /*deb0*/  DMUL R28, R34, 3 ;  /* 0x40080000221c7828 */ /* 0x001fcc0000000000 */
[----:B------:R-:W-:-:S04]  /*dec0*/  DFMA R18, -R8, R26, 1 ;  /* 0x3ff000000812742b */ /* 0x000fc8000000011a */
[----:B------:R-:W-:-:S04]  /*ded0*/  FSETP.GEU.AND P1, PT, |R29|, 6.5827683646048100446e-37, PT ;  /* 0x036000001d00780b */ /* 0x000fc80003f2e200 */
[----:B------:R-:W-:-:S08]  /*dee0*/  DFMA R26, R26, R18, R26 ;  /* 0x000000121a1a722b */ /* 0x000fd0000000001a */
[----:B------:R-:W-:-:S08]  /*def0*/  DMUL R224, R26, R28 ;  /* 0x0000001c1ae07228 */ /* 0x000fd00000000000 */
[----:B------:R-:W-:-:S08]  /*df00*/  DFMA R18, -R8, R224, R28 ;  /* 0x000000e00812722b */ /* 0x000fd0000000011c */
[----:B------:R-:W-:Y:S01]  /*df10*/  DFMA R224, R26, R18, R224 ;  /* 0x000000121ae0722b */ /* 0x000fe200000000e0 */
[----:B-1----:R-:W-:-:S04]  /*df20*/  FMUL R19, R20, UR4 ;  /* 0x0000000414137c20 */ /* 0x002fc80008400000 */
[----:B------:R-:W-:-:S05]  /*df30*/  FMUL R19, R0, R19 ;  /* 0x0000001300137220 */ /* 0x000fca0000400000 */
[----:B------:R-:W-:Y:S01]  /*df40*/  FFMA R18, RZ, R9, R225 ;  /* 0x00000009ff127223 */ /* 0x000fe200000000e1 */
[----:B--2---:R0:W1:Y:S04]  /*df50*/  F2F.F64.F32 R38, R19 ;  /* 0x0000001300267310 */ /* 0x0040680000201800 */
[----:B------:R-:W-:-:S04]  /*df60*/  FSETP.GT.AND P0, PT, |R18|, 1.469367938527859385e-39, PT ;  /* 0x001000001200780b */ /* 0x000fc80003f04200 */
[----:B-----5:R-:W2:Y:S09]  /*df70*/  F2F.F64.F32 R36, R36 ;  /* 0x0000002400247310 */ /* 0x020eb20000201800 */
[----:B01----:R-:W-:Y:S05]  /*df80*/  @P0 BRA P1, `(.L_x_142) ;  /* 0x0000000000140947 */ /* 0x003fea0000800000 */
[----:B------:R-:W-:Y:S02]  /*df90*/  MOV R219, R29 ;  /* 0x0000001d00db7202 */ /* 0x000fe40000000f00 */
[----:B------:R-:W-:Y:S02]  /*dfa0*/  MOV R212, R8 ;  /* 0x0000000800d47202 */ /* 0x000fe40000000f00 */
[----:B------:R-:W-:Y:S02]  /*dfb0*/  MOV R27, R9 ;  /* 0x00000009001b7202 */ /* 0x000fe40000000f00 */
[----:B------:R-:W-:-:S07]  /*dfc0*/  MOV R26, 0xdfe0 ;  /* 0x0000dfe0001a7802 */ /* 0x000fce0000000f00 */
[----:B--2---:R-:W-:Y:S05]  /*dfd0*/  CALL.REL.NOINC `($__internal_1_$__cuda_sm20_div_rn_f64_full) ;  /* 0x0000003400707944 */ /* 0x004fea0003c00000 */
.L_x_142:
[----:B------:R-:W-:Y:S05]  /*dfe0*/  BSYNC.RECONVERGENT B0 ;  /* 0x0000000000007941 */ /* 0x000fea0003800200 */
.L_x_141:
        /* <DEDUP_REMOVED lines=26> */
.L_x_144:
[----:B------:R-:W-:Y:S05]  /*e190*/  BSYNC.RECONVERGENT B0 ;  /* 0x0000000000007941 */ /* 0x000fea0003800200 */
.L_x_143:
        /* <DEDUP_REMOVED lines=40> */
.L_x_146:
[----:B------:R-:W-:Y:S05]  /*e420*/  BSYNC.RECONVERGENT B0 ;  /* 0x0000000000007941 */ /* 0x000fea0003800200 */
.L_x_145:
        /* <DEDUP_REMOVED lines=24> */
.L_x_148:
[----:B------:R-:W-:Y:S05]  /*e5b0*/  BSYNC.RECONVERGENT B0 ;  /* 0x0000000000007941 */ /* 0x000fea0003800200 */
.L_x_147:
        /* <DEDUP_REMOVED lines=17> */
[----:B------:R-:W-:Y:S01]  /*e6d0*/  HFMA2 R18, -RZ, RZ, 0, 5.9604644775390625e-08 ;  /* 0x00000001ff127431 */ /* 0x000fe200000001ff */
        /* <DEDUP_REMOVED lines=26> */
[----:B------:R-:W-:Y:S01]  /*e880*/  MOV R219, R29 ;  /* 0x0000001d00db7202 */ /* 0x000fe20000000f00 */
[----:B------:R-:W-:Y:S01]  /*e890*/  IMAD.MOV.U32 R212, RZ, RZ, R8 ;  /* 0x000000ffffd47224 */ /* 0x000fe200078e0008 */
[----:B------:R-:W-:Y:S02]  /*e8a0*/  MOV R27, R9 ;  /* 0x00000009001b7202 */ /* 0x000fe40000000f00 */
[----:B------:R-:W-:-:S07]  /*e8b0*/  MOV R26, 0xe8d0 ;  /* 0x0000e8d0001a7802 */ /* 0x000fce0000000f00 */
[----:B--2---:R-:W-:Y:S05]  /*e8c0*/  CALL.REL.NOINC `($__internal_1_$__cuda_sm20_div_rn_f64_full) ;  /* 0x0000002c00347944 */ /* 0x004fea0003c00000 */
.L_x_150:
[----:B------:R-:W-:Y:S05]  /*e8d0*/  BSYNC.RECONVERGENT B0 ;  /* 0x0000000000007941 */ /* 0x000fea0003800200 */
.L_x_149:
        /* <DEDUP_REMOVED lines=26> */
.L_x_152:
[----:B------:R-:W-:Y:S05]  /*ea80*/  BSYNC.RECONVERGENT B0 ;  /* 0x0000000000007941 */ /* 0x000fea0003800200 */
.L_x_151:
        /* <DEDUP_REMOVED lines=40> */
.L_x_154:
[----:B------:R-:W-:Y:S05]  /*ed10*/  BSYNC.RECONVERGENT B0 ;  /* 0x0000000000007941 */ /* 0x000fea0003800200 */
.L_x_153:
        /* <DEDUP_REMOVED lines=24> */
.L_x_156:
[----:B------:R-:W-:Y:S05]  /*eea0*/  BSYNC.RECONVERGENT B0 ;  /* 0x0000000000007941 */ /* 0x000fea0003800200 */
.L_x_155:
        /* <DEDUP_REMOVED lines=49> */
.L_x_158:
[----:B------:R-:W-:Y:S05]  /*f1c0*/  BSYNC.RECONVERGENT B0 ;  /* 0x0000000000007941 */ /* 0x000fea0003800200 */
.L_x_157:
        /* <DEDUP_REMOVED lines=26> */
.L_x_160:
[----:B------:R-:W-:Y:S05]  /*f370*/  BSYNC.RECONVERGENT B0 ;  /* 0x0000000000007941 */ /* 0x000fea0003800200 */
.L_x_159:
        /* <DEDUP_REMOVED lines=40> */
.L_x_162:
[----:B------:R-:W-:Y:S05]  /*f600*/  BSYNC.RECONVERGENT B0 ;  /* 0x0000000000007941 */ /* 0x000fea0003800200 */
.L_x_161:
        /* <DEDUP_REMOVED lines=24> */
.L_x_164:
[----:B------:R-:W-:Y:S05]  /*f790*/  BSYNC.RECONVERGENT B0 ;  /* 0x0000000000007941 */ /* 0x000fea0003800200 */
.L_x_163:
        /* <DEDUP_REMOVED lines=49> */
.L_x_166:
[----:B------:R-:W-:Y:S05]  /*fab0*/  BSYNC.RECONVERGENT B0 ;  /* 0x0000000000007941 */ /* 0x000fea0003800200 */
.L_x_165:
        /* <DEDUP_REMOVED lines=26> */
.L_x_168:
[----:B------:R-:W-:Y:S05]  /*fc60*/  BSYNC.RECONVERGENT B0 ;  /* 0x0000000000007941 */ /* 0x000fea0003800200 */
.L_x_167:
        /* <DEDUP_REMOVED lines=40> */
.L_x_170:
[----:B------:R-:W-:Y:S05]  /*fef0*/  BSYNC.RECONVERGENT B0 ;  /* 0x0000000000007941 */ /* 0x000fea0003800200 */
.L_x_169:
        /* <DEDUP_REMOVED lines=24> */
.L_x_172:
[----:B------:R-:W-:Y:S05]  /*10080*/  BSYNC.RECONVERGENT B0 ;  /* 0x0000000000007941 */ /* 0x000fea0003800200 */
.L_x_171:
        /* <DEDUP_REMOVED lines=49> */
.L_x_174:
[----:B------:R-:W-:Y:S05]  /*103a0*/  BSYNC.RECONVERGENT B0 ;  /* 0x0000000000007941 */ /* 0x000fea0003800200 */
.L_x_173:
        /* <DEDUP_REMOVED lines=26> */
.L_x_176:
[----:B------:R-:W-:Y:S05]  /*10550*/  BSYNC.RECONVERGENT B0 ;  /* 0x0000000000007941 */ /* 0x000fea0003800200 */
.L_x_175:
        /* <DEDUP_REMOVED lines=40> */
.L_x_178:
[----:B------:R-:W-:Y:S05]  /*107e0*/  BSYNC.RECONVERGENT B0 ;  /* 0x0000000000007941 */ /* 0x000fea0003800200 */
.L_x_177:
        /* <DEDUP_REMOVED lines=24> */
.L_x_180:
[----:B------:R-:W-:Y:S05]  /*10970*/  BSYNC.RECONVERGENT B0 ;  /* 0x0000000000007941 */ /* 0x000fea0003800200 */
.L_x_179:
        /* <DEDUP_REMOVED lines=40> */
[----:B------:R0:W1:Y:S04]  /*10c00*/  F2F.F64.F32 R30, R19 ;  /* 0x00000013001e7310 */ /* 0x0000680000201800 */
[----:B------:R-:W-:-:S04]  /*10c10*/  FSETP.GT.AND P0, PT, |R0|, 1.469367938527859385e-39, PT ;  /* 0x001000000000780b */ /* 0x000fc80003f04200 */
[----:B-----5:R0:W3:Y:S09]  /*10c20*/  F2F.F64.F32 R20, R100 ;  /* 0x0000006400147310 */ /* 0x0200f20000201800 */
[----:B-1----:R-:W-:Y:S05]  /*10c30*/  @P0 BRA P1, `(.L_x_182) ;  /* 0x0000000000140947 */ /* 0x002fea0000800000 */
[----:B------:R-:W-:Y:S01]  /*10c40*/  MOV R219, R29 ;  /* 0x0000001d00db7202 */ /* 0x000fe20000000f00 */
[----:B------:R-:W-:Y:S01]  /*10c50*/  IMAD.MOV.U32 R212, RZ, RZ, R8 ;  /* 0x000000ffffd47224 */ /* 0x000fe200078e0008 */
[----:B------:R-:W-:Y:S02]  /*10c60*/  MOV R27, R9 ;  /* 0x00000009001b7202 */ /* 0x000fe40000000f00 */
[----:B------:R-:W-:-:S07]  /*10c70*/  MOV R26, 0x10c90 ;  /* 0x00010c90001a7802 */ /* 0x000fce0000000f00 */
[----:B0-23--:R-:W-:Y:S05]  /*10c80*/  CALL.REL.NOINC `($__internal_1_$__cuda_sm20_div_rn_f64_full) ;  /* 0x0000000800447944 */ /* 0x00dfea0003c00000 */
.L_x_182:
[----:B------:R-:W-:Y:S05]  /*10c90*/  BSYNC.RECONVERGENT B0 ;  /* 0x0000000000007941 */ /* 0x000fea0003800200 */
.L_x_181:
[----:B0-----:R-:W0:Y:S01]  /*10ca0*/  MUFU.RCP64H R19, R7 ;  /* 0x0000000700137308 */ /* 0x001e220000001800 */
        /* <DEDUP_REMOVED lines=22> */
[----:B--23--:R-:W-:Y:S05]  /*10e10*/  CALL.REL.NOINC `($__internal_1_$__cuda_sm20_div_rn_f64_full) ;  /* 0x0000000400e07944 */ /* 0x00cfea0003c00000 */
[----:B------:R-:W-:Y:S02]  /*10e20*/  MOV R18, R224 ;  /* 0x000000e000127202 */ /* 0x000fe40000000f00 */
[----:B------:R-:W-:-:S07]  /*10e30*/  MOV R19, R225 ;  /* 0x000000e100137202 */ /* 0x000fce0000000f00 */
.L_x_184:
[----:B------:R-:W-:Y:S05]  /*10e40*/  BSYNC.RECONVERGENT B0 ;  /* 0x0000000000007941 */ /* 0x000fea0003800200 */
.L_x_183:
[----:B------:R-:W-:Y:S01]  /*10e50*/  DADD R18, R22, R18 ;  /* 0x0000000016127229 */ /* 0x000fe20000000012 */
[----:B------:R-:W-:Y:S01]  /*10e60*/  IMAD.MOV.U32 R210, RZ, RZ, R202 ;  /* 0x000000ffffd27224 */ /* 0x000fe200078e00ca */
[----:B------:R-:W0:Y:S01]  /*10e70*/  LDCU UR4, c[0x3][0x48] ;  /* 0x00c00900ff0477ac */ /* 0x000e220008000800 */
[----:B------:R-:W-:-:S04]  /*10e80*/  IMAD.WIDE R102, R25, 0x4, R102 ;  /* 0x0000000419667825 */ /* 0x000fc800078e0266 */
[----:B------:R-:W-:Y:S01]  /*10e90*/  IMAD.WIDE R210, R25, 0x4, R210 ;  /* 0x0000000419d27825 */ /* 0x000fe200078e02d2 */
[----:B------:R-:W-:-:S08]  /*10ea0*/  DFMA R18, R4, -1.5, R18 ;  /* 0xbff800000412782b */ /* 0x000fd00000000012 */
[----:B------:R-:W-:-:S10]  /*10eb0*/  DMUL R18, R30, R18 ;  /* 0x000000121e127228 */ /* 0x000fd40000000000 */
[----:B------:R-:W1:Y:S08]  /*10ec0*/  F2F.F32.F64 R18, R18 ;  /* 0x0000001200127310 */ /* 0x000e700000301000 */
[----:B-1----:R-:W1:Y:S02]  /*10ed0*/  F2F.F64.F32 R4, R18 ;  /* 0x0000001200047310 */ /* 0x002e640000201800 */
[----:B-1----:R-:W-:-:S08]  /*10ee0*/  DMUL R4, R4, R12 ;  /* 0x0000000c04047228 */ /* 0x002fd00000000000 */
[----:B---3--:R-:W-:-:S06]  /*10ef0*/  DFMA R4, R10, R20, R4 ;  /* 0x000000140a04722b */ /* 0x008fcc0000000004 */
[----:B------:R-:W1:Y:S02]  /*10f00*/  F2F.F32.F64 R23, R4 ;  /* 0x0000000400177310 */ /* 0x000e640000301000 */
[----:B-1----:R1:W-:Y:S04]  /*10f10*/  STG.E desc[UR10][R210.64], R23 ;  /* 0x00000017d2007986 */ /* 0x0023e8000c10190a */
[----:B------:R-:W3:Y:S02]  /*10f20*/  LDG.E R102, desc[UR10][R102.64] ;  /* 0x0000000a66667981 */ /* 0x000ee4000c1e1900 */
[----:B------:R-:W4:Y:S01]  /*10f30*/  MUFU.RCP64H R21, R9 ;  /* 0x0000000900157308 */ /* 0x000f220000001800 */
[----:B------:R-:W-:Y:S01]  /*10f40*/  MOV R20, 0x1 ;  /* 0x0000000100147802 */ /* 0x000fe20000000f00 */
[----:B------:R-:W-:Y:S01]  /*10f50*/  DMUL R28, R34, 4 ;  /* 0x40100000221c7828 */ /* 0x000fe20000000000 */
[----:B------:R-:W-:Y:S09]  /*10f60*/  BSSY.RECONVERGENT B0, `(.L_x_185) ;  /* 0x0000017000007945 */ /* 0x000ff20003800200 */
[----:B------:R-:W-:Y:S01]  /*10f70*/  FSETP.GEU.AND P1, PT, |R29|, 6.5827683646048100446e-37, PT ;  /* 0x036000001d00780b */ /* 0x000fe20003f2e200 */
[----:B----4-:R-:W-:-:S08]  /*10f80*/  DFMA R18, -R8, R20, 1 ;  /* 0x3ff000000812742b */ /* 0x010fd00000000114 */
[----:B------:R-:W-:-:S08]  /*10f90*/  DFMA R18, R18, R18, R18 ;  /* 0x000000121212722b */ /* 0x000fd00000000012 */
[----:B------:R-:W-:-:S08]  /*10fa0*/  DFMA R18, R20, R18, R20 ;  /* 0x000000121412722b */ /* 0x000fd00000000014 */
[----:B------:R-:W-:-:S08]  /*10fb0*/  DFMA R4, -R8, R18, 1 ;  /* 0x3ff000000804742b */ /* 0x000fd00000000112 */
[----:B------:R-:W-:Y:S02]  /*10fc0*/  DFMA R20, R18, R4, R18 ;  /* 0x000000041214722b */ /* 0x000fe40000000012 */
[----:B0-----:R-:W0:Y:S06]  /*10fd0*/  F2F.F64.F32 R4, UR4 ;  /* 0x0000000400047d10 */ /* 0x001e2c0008201800 */
        /* <DEDUP_REMOVED lines=14> */
[----:B012---:R-:W-:Y:S05]  /*110c0*/  CALL.REL.NOINC `($__internal_1_$__cuda_sm20_div_rn_f64_full) ;  /* 0x0000000400347944 */ /* 0x007fea0003c00000 */
.L_x_186:
[----:B------:R-:W-:Y:S05]  /*110d0*/  BSYNC.RECONVERGENT B0 ;  /* 0x0000000000007941 */ /* 0x000fea0003800200 */
.L_x_185:
[----:B------:R-:W3:Y:S01]  /*110e0*/  MUFU.RCP64H R3, R7 ;  /* 0x0000000700037308 */ /* 0x000ee20000001800 */
[----:B------:R-:W-:Y:S01]  /*110f0*/  MOV R2, 0x1 ;  /* 0x0000000100027802 */ /* 0x000fe20000000f00 */
[----:B------:R-:W-:Y:S01]  /*11100*/  DMUL R28, R36, 6 ;  /* 0x40180000241c7828 */ /* 0x000fe20000000000 */
[----:B------:R-:W-:Y:S01]  /*11110*/  BSSY.RECONVERGENT B0, `(.L_x_187) ;  /* 0x0000015000007945 */ /* 0x000fe20003800200 */
[----:B------:R-:W-:-:S08]  /*11120*/  DADD R32, R224, R32 ;  /* 0x00000000e0207229 */ /* 0x000fd00000000020 */
[----:B------:R-:W-:Y:S01]  /*11130*/  FSETP.GEU.AND P1, PT, |R29|, 6.5827683646048100446e-37, PT ;  /* 0x036000001d00780b */ /* 0x000fe20003f2e200 */
[----:B---3--:R-:W-:-:S08]  /*11140*/  DFMA R8, -R6, R2, 1 ;  /* 0x3ff000000608742b */ /* 0x008fd00000000102 */
        /* <DEDUP_REMOVED lines=14> */
[----:B012---:R-:W-:Y:S05]  /*11230*/  CALL.REL.NOINC `($__internal_1_$__cuda_sm20_div_rn_f64_full) ;  /* 0x0000000000d87944 */ /* 0x007fea0003c00000 */
[----:B------:R-:W-:Y:S02]  /*11240*/  MOV R2, R224 ;  /* 0x000000e000027202 */ /* 0x000fe40000000f00 */
[----:B------:R-:W-:-:S07]  /*11250*/  MOV R3, R225 ;  /* 0x000000e100037202 */ /* 0x000fce0000000f00 */
.L_x_188:
[----:B------:R-:W-:Y:S05]  /*11260*/  BSYNC.RECONVERGENT B0 ;  /* 0x0000000000007941 */ /* 0x000fea0003800200 */
.L_x_187:
[----:B------:R-:W-:Y:S01]  /*11270*/  DADD R2, R32, R2 ;  /* 0x0000000020027229 */ /* 0x000fe20000000002 */
[----:B------:R-:W-:-:S05]  /*11280*/  MOV R110, R104 ;  /* 0x00000068006e7202 */ /* 0x000fca0000000f00 */
[----:B------:R-:W-:Y:S02]  /*11290*/  IMAD.WIDE R110, R25, 0x4, R110 ;  /* 0x00000004196e7825 */ /* 0x000fe400078e026e */
[----:B------:R-:W-:-:S08]  /*112a0*/  DADD R2, -R14, R2 ;  /* 0x000000000e027229 */ /* 0x000fd00000000102 */
[----:B------:R-:W-:-:S10]  /*112b0*/  DMUL R2, R16, R2 ;  /* 0x0000000210027228 */ /* 0x000fd40000000000 */
[----:B------:R-:W3:Y:S08]  /*112c0*/  F2F.F32.F64 R2, R2 ;  /* 0x0000000200027310 */ /* 0x000ef00000301000 */
[----:B---3--:R-:W3:Y:S02]  /*112d0*/  F2F.F64.F32 R6, R2 ;  /* 0x0000000200067310 */ /* 0x008ee40000201800 */
[----:B---3--:R-:W-:-:S08]  /*112e0*/  DMUL R6, R6, R12 ;  /* 0x0000000c06067228 */ /* 0x008fd00000000000 */
[----:B0-----:R-:W-:-:S10]  /*112f0*/  DFMA R4, R10, R4, R6 ;  /* 0x000000040a04722b */ /* 0x001fd40000000006 */
[----:B------:R-:W0:Y:S02]  /*11300*/  F2F.F32.F64 R5, R4 ;  /* 0x0000000400057310 */ /* 0x000e240000301000 */
[----:B0-----:R-:W-:Y:S01]  /*11310*/  STG.E desc[UR10][R110.64], R5 ;  /* 0x000000056e007986 */ /* 0x001fe2000c10190a */
[----:B------:R-:W-:Y:S05]  /*11320*/  EXIT ;  /* 0x000000000000794d */ /* 0x000fea0003800000 */
        .weak           $__internal_0_$__cuda_sm20_dblrcp_rn_slowpath_v3
        .type           $__internal_0_$__cuda_sm20_dblrcp_rn_slowpath_v3,@function
        .size           $__internal_0_$__cuda_sm20_dblrcp_rn_slowpath_v3,($__internal_1_$__cuda_sm20_div_rn_f64_full - $__internal_0_$__cuda_sm20_dblrcp_rn_slowpath_v3)
$__internal_0_$__cuda_sm20_dblrcp_rn_slowpath_v3:
[----:B------:R-:W-:Y:S01]  /*11330*/  DSETP.GTU.AND P0, PT, |R26|, +INF , PT ;  /* 0x7ff000001a00742a */ /* 0x000fe20003f0c200 */
[----:B------:R-:W-:-:S13]  /*11340*/  BSSY.RECONVERGENT B2, `(.L_x_189) ;  /* 0x0000023000027945 */ /* 0x000fda0003800200 */
[----:B------:R-:W-:Y:S05]  /*11350*/  @P0 BRA `(.L_x_190) ;  /* 0x00000000007c0947 */ /* 0x000fea0003800000 */
[----:B------:R-:W-:-:S05]  /*11360*/  LOP3.LUT R213, R27, 0x7fffffff, RZ, 0xc0, !PT ;  /* 0x7fffffff1bd57812 */ /* 0x000fca00078ec0ff */
[----:B------:R-:W-:-:S05]  /*11370*/  VIADD R28, R213, 0xffffffff ;  /* 0xffffffffd51c7836 */ /* 0x000fca0000000000 */
[----:B------:R-:W-:-:S13]  /*11380*/  ISETP.GE.U32.AND P0, PT, R28, 0x7fefffff, PT ;  /* 0x7fefffff1c00780c */ /* 0x000fda0003f06070 */
[----:B------:R-:W-:Y:S02]  /*11390*/  @P0 LOP3.LUT R29, R27, 0x7ff00000, RZ, 0x3c, !PT ;  /* 0x7ff000001b1d0812 */ /* 0x000fe400078e3cff */
[----:B------:R-:W-:Y:S01]  /*113a0*/  @P0 MOV R28, RZ ;  /* 0x000000ff001c0202 */ /* 0x000fe20000000f00 */
[----:B------:R-:W-:Y:S06]  /*113b0*/  @P0 BRA `(.L_x_191) ;  /* 0x00000000006c0947 */ /* 0x000fec0003800000 */
[----:B------:R-:W-:-:S13]  /*113c0*/  ISETP.GE.U32.AND P0, PT, R213, 0x1000001, PT ;  /* 0x01000001d500780c */ /* 0x000fda0003f06070 */
[----:B------:R-:W-:Y:S05]  /*113d0*/  @!P0 BRA `(.L_x_192) ;  /* 0x0000000000348947 */ /* 0x000fea0003800000 */
[----:B------:R-:W-:Y:S02]  /*113e0*/  IADD3 R29, PT, PT, R27, -0x3fe00000, RZ ;  /* 0xc02000001b1d7810 */ /* 0x000fe40007ffe0ff */
[----:B------:R-:W-:Y:S02]  /*113f0*/  MOV R28, R26 ;  /* 0x0000001a001c7202 */ /* 0x000fe40000000f00 */
[----:B------:R-:W0:Y:S04]  /*11400*/  MUFU.RCP64H R213, R29 ;  /* 0x0000001d00d57308 */ /* 0x000e280000001800 */
[----:B0-----:R-:W-:-:S08]  /*11410*/  DFMA R214, -R28, R212, 1 ;  /* 0x3ff000001cd6742b */ /* 0x001fd000000001d4 */
[----:B------:R-:W-:-:S08]  /*11420*/  DFMA R214, R214, R214, R214 ;  /* 0x000000d6d6d6722b */ /* 0x000fd000000000d6 */
[----:B------:R-:W-:-:S08]  /*11430*/  DFMA R214, R212, R214, R212 ;  /* 0x000000d6d4d6722b */ /* 0x000fd000000000d4 */
[----:B------:R-:W-:-:S08]  /*11440*/  DFMA R28, -R28, R214, 1 ;  /* 0x3ff000001c1c742b */ /* 0x000fd000000001d6 */
[----:B------:R-:W-:-:S08]  /*11450*/  DFMA R28, R214, R28, R214 ;  /* 0x0000001cd61c722b */ /* 0x000fd000000000d6 */
[----:B------:R-:W-:-:S08]  /*11460*/  DMUL R28, R28, 2.2250738585072013831e-308 ;  /* 0x001000001c1c7828 */ /* 0x000fd00000000000 */
[----:B------:R-:W-:-:S08]  /*11470*/  DFMA R26, -R26, R28, 1 ;  /* 0x3ff000001a1a742b */ /* 0x000fd0000000011c */
[----:B------:R-:W-:-:S08]  /*11480*/  DFMA R26, R26, R26, R26 ;  /* 0x0000001a1a1a722b */ /* 0x000fd0000000001a */
[----:B------:R-:W-:Y:S01]  /*11490*/  DFMA R28, R28, R26, R28 ;  /* 0x0000001a1c1c722b */ /* 0x000fe2000000001c */
[----:B------:R-:W-:Y:S10]  /*114a0*/  BRA `(.L_x_191) ;  /* 0x0000000000307947 */ /* 0x000ff40003800000 */
.L_x_192:
[----:B------:R-:W-:Y:S01]  /*114b0*/  DMUL R26, R26, 8.11296384146066816958e+31 ;  /* 0x469000001a1a7828 */ /* 0x000fe20000000000 */
[----:B------:R-:W-:-:S05]  /*114c0*/  IMAD.MOV.U32 R28, RZ, RZ, R212 ;  /* 0x000000ffff1c7224 */ /* 0x000fca00078e00d4 */
[----:B------:R-:W0:Y:S02]  /*114d0*/  MUFU.RCP64H R29, R27 ;  /* 0x0000001b001d7308 */ /* 0x000e240000001800 */
[----:B0-----:R-:W-:-:S08]  /*114e0*/  DFMA R212, -R26, R28, 1 ;  /* 0x3ff000001ad4742b */ /* 0x001fd0000000011c */
[----:B------:R-:W-:-:S08]  /*114f0*/  DFMA R212, R212, R212, R212 ;  /* 0x000000d4d4d4722b */ /* 0x000fd000000000d4 */
[----:B------:R-:W-:-:S08]  /*11500*/  DFMA R212, R28, R212, R28 ;  /* 0x000000d41cd4722b */ /* 0x000fd0000000001c */
[----:B------:R-:W-:-:S08]  /*11510*/  DFMA R26, -R26, R212, 1 ;  /* 0x3ff000001a1a742b */ /* 0x000fd000000001d4 */
[----:B------:R-:W-:-:S08]  /*11520*/  DFMA R26, R212, R26, R212 ;  /* 0x0000001ad41a722b */ /* 0x000fd000000000d4 */
[----:B------:R-:W-:Y:S01]  /*11530*/  DMUL R28, R26, 8.11296384146066816958e+31 ;  /* 0x469000001a1c7828 */ /* 0x000fe20000000000 */
[----:B------:R-:W-:Y:S10]  /*11540*/  BRA `(.L_x_191) ;  /* 0x0000000000087947 */ /* 0x000ff40003800000 */
.L_x_190:
[----:B------:R-:W-:Y:S02]  /*11550*/  LOP3.LUT R29, R27, 0x80000, RZ, 0xfc, !PT ;  /* 0x000800001b1d7812 */ /* 0x000fe400078efcff */
[----:B------:R-:W-:-:S07]  /*11560*/  MOV R28, R26 ;  /* 0x0000001a001c7202 */ /* 0x000fce0000000f00 */
.L_x_191:
[----:B------:R-:W-:Y:S05]  /*11570*/  BSYNC.RECONVERGENT B2 ;  /* 0x0000000000027941 */ /* 0x000fea0003800200 */
.L_x_189:
[----:B------:R-:W-:-:S04]  /*11580*/  MOV R217, 0x0 ;  /* 0x0000000000d97802 */ /* 0x000fc80000000f00 */
[----:B------:R-:W-:Y:S05]  /*11590*/  RET.REL.NODEC R216 `(_Z11d_collition14cudaPitchedPtrS_S_S_S_S_S_S_S_S_S_S_S_S_S_S_S_S_S_S_S_S_S_S_S_S_S_S_S_S_S_S_S_S_S_S_S_S_S_S_S_S_S_S_S_S_S_S_S_S_S_S_S_S_S_S_S_S_S_S_S_S_S_S_S_S_S_S_S_S_S_S_S_S_S_S_) ;  /* 0xfffffee8d8987950 */ /* 0x000fea0003c3ffff */
        .weak           $__internal_1_$__cuda_sm20_div_rn_f64_full
        .type           $__internal_1_$__cuda_sm20_div_rn_f64_full,@function
        .size           $__internal_1_$__cuda_sm20_div_rn_f64_full,($__internal_2_$__cuda_sm20_dsqrt_rn_f64_mediumpath_v1 - $__internal_1_$__cuda_sm20_div_rn_f64_full)
$__internal_1_$__cuda_sm20_div_rn_f64_full:
[C---:B------:R-:W-:Y:S01]  /*115a0*/  FSETP.GEU.AND P0, PT, |R27|.reuse, 1.469367938527859385e-39, PT ;  /* 0x001000001b00780b */ /* 0x040fe20003f0e200 */
[----:B------:R-:W-:Y:S01]  /*115b0*/  IMAD.MOV.U32 R215, RZ, RZ, R27 ;  /* 0x000000ffffd77224 */ /* 0x000fe200078e001b */
[----:B------:R-:W-:Y:S01]  /*115c0*/  MOV R214, R212 ;  /* 0x000000d400d67202 */ /* 0x000fe20000000f00 */
[----:B------:R-:W-:Y:S01]  /*115d0*/  BSSY.RECONVERGENT B1, `(.L_x_193) ;  /* 0x000005d000017945 */ /* 0x000fe20003800200 */
[----:B------:R-:W-:Y:S02]  /*115e0*/  LOP3.LUT R213, R27, 0x800fffff, RZ, 0xc0, !PT ;  /* 0x800fffff1bd57812 */ /* 0x000fe400078ec0ff */
[----:B------:R-:W-:Y:S01]  /*115f0*/  MOV R218, R28 ;  /* 0x0000001c00da7202 */ /* 0x000fe20000000f00 */
[----:B------:R-:W-:Y:S01]  /*11600*/  HFMA2 R28, -RZ, RZ, 0, 5.9604644775390625e-08 ;  /* 0x00000001ff1c7431 */ /* 0x000fe200000001ff */
[----:B------:R-:W-:Y:S02]  /*11610*/  LOP3.LUT R213, R213, 0x3ff00000, RZ, 0xfc, !PT ;  /* 0x3ff00000d5d57812 */ /* 0x000fe400078efcff */
[----:B------:R-:W-:-:S02]  /*11620*/  FSETP.GEU.AND P2, PT, |R219|, 1.469367938527859385e-39, PT ;  /* 0x00100000db00780b */ /* 0x000fc40003f4e200 */
[----:B------:R-:W-:Y:S01]  /*11630*/  LOP3.LUT R252, R219, 0x7ff00000, RZ, 0xc0, !PT ;  /* 0x7ff00000dbfc7812 */ /* 0x000fe200078ec0ff */
[----:B------:R-:W-:Y:S01]  /*11640*/  @!P0 DMUL R212, R214, 8.98846567431157953865e+307 ;  /* 0x7fe00000d6d48828 */ /* 0x000fe20000000000 */
[----:B------:R-:W-:Y:S02]  /*11650*/  LOP3.LUT R234, R27, 0x7ff00000, RZ, 0xc0, !PT ;  /* 0x7ff000001bea7812 */ /* 0x000fe400078ec0ff */
[----:B------:R-:W-:Y:S02]  /*11660*/  MOV R223, 0x1ca00000 ;  /* 0x1ca0000000df7802 */ /* 0x000fe40000000f00 */
[----:B------:R-:W-:Y:S01]  /*11670*/  ISETP.GE.U32.AND P1, PT, R252, R234, PT ;  /* 0x000000eafc00720c */ /* 0x000fe20003f26070 */
[----:B------:R-:W0:Y:S04]  /*11680*/  MUFU.RCP64H R29, R213 ;  /* 0x000000d5001d7308 */ /* 0x000e280000001800 */
[----:B------:R-:W-:-:S04]  /*11690*/  @!P2 LOP3.LUT R222, R215, 0x7ff00000, RZ, 0xc0, !PT ;  /* 0x7ff00000d7dea812 */ /* 0x000fc800078ec0ff */
[----:B------:R-:W-:Y:S02]  /*116a0*/  @!P2 ISETP.GE.U32.AND P3, PT, R252, R222, PT ;  /* 0x000000defc00a20c */ /* 0x000fe40003f66070 */
[----:B------:R-:W-:Y:S02]  /*116b0*/  @!P2 MOV R222, RZ ;  /* 0x000000ff00dea202 */ /* 0x000fe40000000f00 */
[----:B------:R-:W-:-:S04]  /*116c0*/  @!P2 SEL R27, R223, 0x63400000, !P3 ;  /* 0x63400000df1ba807 */ /* 0x000fc80005800000 */
[----:B------:R-:W-:Y:S01]  /*116d0*/  @!P2 LOP3.LUT R27, R27, 0x80000000, R219, 0xf8, !PT ;  /* 0x800000001b1ba812 */ /* 0x000fe200078ef8db */
[----:B0-----:R-:W-:-:S08]  /*116e0*/  DFMA R220, R28, -R212, 1 ;  /* 0x3ff000001cdc742b */ /* 0x001fd000000008d4 */
[----:B------:R-:W-:-:S08]  /*116f0*/  DFMA R220, R220, R220, R220 ;  /* 0x000000dcdcdc722b */ /* 0x000fd000000000dc */
[----:B------:R-:W-:Y:S01]  /*11700*/  DFMA R28, R28, R220, R28 ;  /* 0x000000dc1c1c722b */ /* 0x000fe2000000001c */
[----:B------:R-:W-:Y:S02]  /*11710*/  SEL R220, R223, 0x63400000, !P1 ;  /* 0x63400000dfdc7807 */ /* 0x000fe40004800000 */
[----:B------:R-:W-:Y:S02]  /*11720*/  @!P2 LOP3.LUT R223, R27, 0x100000, RZ, 0xfc, !PT ;  /* 0x001000001bdfa812 */ /* 0x000fe400078efcff */
[----:B------:R-:W-:Y:S01]  /*11730*/  LOP3.LUT R221, R220, 0x800fffff, R219, 0xf8, !PT ;  /* 0x800fffffdcdd7812 */ /* 0x000fe200078ef8db */
[----:B------:R-:W-:Y:S02]  /*11740*/  IMAD.MOV.U32 R220, RZ, RZ, R218 ;  /* 0x000000ffffdc7224 */ /* 0x000fe400078e00da */
[----:B------:R-:W-:Y:S01]  /*11750*/  DFMA R224, R28, -R212, 1 ;  /* 0x3ff000001ce0742b */ /* 0x000fe200000008d4 */
[----:B------:R-:W-:-:S03]  /*11760*/  MOV R27, R252 ;  /* 0x000000fc001b7202 */ /* 0x000fc60000000f00 */
[----:B------:R-:W-:-:S04]  /*11770*/  @!P2 DFMA R220, R220, 2, -R222 ;  /* 0x40000000dcdca82b */ /* 0x000fc800000008de */
[----:B------:R-:W-:Y:S01]  /*11780*/  DFMA R222, R28, R224, R28 ;  /* 0x000000e01cde722b */ /* 0x000fe2000000001c */
[----:B------:R-:W-:Y:S02]  /*11790*/  MOV R28, R234 ;  /* 0x000000ea001c7202 */ /* 0x000fe40000000f00 */
[----:B------:R-:W-:-:S03]  /*117a0*/  @!P0 LOP3.LUT R28, R213, 0x7ff00000, RZ, 0xc0, !PT ;  /* 0x7ff00000d51c8812 */ /* 0x000fc600078ec0ff */
[----:B------:R-:W-:Y:S02]  /*117b0*/  @!P2 LOP3.LUT R27, R221, 0x7ff00000, RZ, 0xc0, !PT ;  /* 0x7ff00000dd1ba812 */ /* 0x000fe400078ec0ff */
[----:B------:R-:W-:-:S03]  /*117c0*/  DMUL R224, R222, R220 ;  /* 0x000000dcdee07228 */ /* 0x000fc60000000000 */
[----:B------:R-:W-:-:S05]  /*117d0*/  VIADD R29, R27, 0xffffffff ;  /* 0xffffffff1b1d7836 */ /* 0x000fca0000000000 */
[----:B------:R-:W-:Y:S01]  /*117e0*/  DFMA R234, R224, -R212, R220 ;  /* 0x800000d4e0ea722b */ /* 0x000fe200000000dc */
[----:B------:R-:W-:Y:S02]  /*117f0*/  ISETP.GT.U32.AND P0, PT, R29, 0x7feffffe, PT ;  /* 0x7feffffe1d00780c */ /* 0x000fe40003f04070 */
[----:B------:R-:W-:-:S04]  /*11800*/  IADD3 R29, PT, PT, R28, -0x1, RZ ;  /* 0xffffffff1c1d7810 */ /* 0x000fc80007ffe0ff */
[----:B------:R-:W-:Y:S01]  /*11810*/  ISETP.GT.U32.OR P0, PT, R29, 0x7feffffe, P0 ;  /* 0x7feffffe1d00780c */ /* 0x000fe20000704470 */
[----:B------:R-:W-:-:S12]  /*11820*/  DFMA R222, R222, R234, R224 ;  /* 0x000000eadede722b */ /* 0x000fd800000000e0 */
[----:B------:R-:W-:Y:S05]  /*11830*/  @P0 BRA `(.L_x_194) ;  /* 0x0000000000780947 */ /* 0x000fea0003800000 */
[----:B------:R-:W-:Y:S02]  /*11840*/  LOP3.LUT R27, R215, 0x7ff00000, RZ, 0xc0, !PT ;  /* 0x7ff00000d71b7812 */ /* 0x000fe400078ec0ff */
[----:B------:R-:W-:Y:S02]  /*11850*/  MOV R29, 0x1ca00000 ;  /* 0x1ca00000001d7802 */ /* 0x000fe40000000f00 */
[CC--:B------:R-:W-:Y:S02]  /*11860*/  VIADDMNMX R28, R252.reuse, -R27.reuse, 0xb9600000, !PT ;  /* 0xb9600000fc1c7446 */ /* 0x0c0fe4000780091b */
[----:B------:R-:W-:Y:S02]  /*11870*/  ISETP.GE.U32.AND P0, PT, R252, R27, PT ;  /* 0x0000001bfc00720c */ /* 0x000fe40003f06070 */
[----:B------:R-:W-:Y:S02]  /*11880*/  VIMNMX R28, PT, PT, R28, 0x46a00000, PT ;  /* 0x46a000001c1c7848 */ /* 0x000fe40003fe0100 */
[----:B------:R-:W-:-:S04]  /*11890*/  SEL R27, R29, 0x63400000, !P0 ;  /* 0x634000001d1b7807 */ /* 0x000fc80004000000 */
[----:B------:R-:W-:Y:S02]  /*118a0*/  IADD3 R27, PT, PT, -R27, R28, RZ ;  /* 0x0000001c1b1b7210 */ /* 0x000fe40007ffe1ff */
[----:B------:R-:W-:-:S03]  /*118b0*/  MOV R28, RZ ;  /* 0x000000ff001c7202 */ /* 0x000fc60000000f00 */
[----:B------:R-:W-:-:S06]  /*118c0*/  VIADD R29, R27, 0x7fe00000 ;  /* 0x7fe000001b1d7836 */ /* 0x000fcc0000000000 */
[----:B------:R-:W-:-:S10]  /*118d0*/  DMUL R224, R222, R28 ;  /* 0x0000001cdee07228 */ /* 0x000fd40000000000 */
[----:B------:R-:W-:-:S13]  /*118e0*/  FSETP.GTU.AND P0, PT, |R225|, 1.469367938527859385e-39, PT ;  /* 0x00100000e100780b */ /* 0x000fda0003f0c200 */
[----:B------:R-:W-:Y:S05]  /*118f0*/  @P0 BRA `(.L_x_195) ;  /* 0x0000000000a80947 */ /* 0x000fea0003800000 */
[----:B------:R-:W-:Y:S01]  /*11900*/  DFMA R212, R222, -R212, R220 ;  /* 0x800000d4ded4722b */ /* 0x000fe200000000dc */
[----:B------:R-:W-:-:S09]  /*11910*/  MOV R28, RZ ;  /* 0x000000ff001c7202 */ /* 0x000fd20000000f00 */
[C---:B------:R-:W-:Y:S02]  /*11920*/  FSETP.NEU.AND P0, PT, R213.reuse, RZ, PT ;  /* 0x000000ffd500720b */ /* 0x040fe40003f0d000 */
[----:B------:R-:W-:-:S04]  /*11930*/  LOP3.LUT R214, R213, 0x80000000, R215, 0x48, !PT ;  /* 0x80000000d5d67812 */ /* 0x000fc800078e48d7 */
[----:B------:R-:W-:-:S07]  /*11940*/  LOP3.LUT R29, R214, R29, RZ, 0xfc, !PT ;  /* 0x0000001dd61d7212 */ /* 0x000fce00078efcff */
[----:B------:R-:W-:Y:S05]  /*11950*/  @!P0 BRA `(.L_x_195) ;  /* 0x0000000000908947 */ /* 0x000fea0003800000 */
[C---:B------:R-:W-:Y:S01]  /*11960*/  IADD3 R213, PT, PT, -R27.reuse, RZ, RZ ;  /* 0x000000ff1bd57210 */ /* 0x040fe20007ffe1ff */
[----:B------:R-:W-:Y:S01]  /*11970*/  IMAD.MOV.U32 R212, RZ, RZ, RZ ;  /* 0x000000ffffd47224 */ /* 0x000fe200078e00ff */
[----:B------:R-:W-:Y:S01]  /*11980*/  DMUL.RP R28, R222, R28 ;  /* 0x0000001cde1c7228 */ /* 0x000fe20000008000 */
[----:B------:R-:W-:-:S04]  /*11990*/  IADD3 R27, PT, PT, -R27, -0x43300000, RZ ;  /* 0xbcd000001b1b7810 */ /* 0x000fc80007ffe1ff */
[----:B------:R-:W-:-:S05]  /*119a0*/  DFMA R212, R224, -R212, R222 ;  /* 0x800000d4e0d4722b */ /* 0x000fca00000000de */
[----:B------:R-:W-:-:S05]  /*119b0*/  LOP3.LUT R214, R29, R214, RZ, 0x3c, !PT ;  /* 0x000000d61dd67212 */ /* 0x000fca00078e3cff */
[----:B------:R-:W-:-:S04]  /*119c0*/  FSETP.NEU.AND P0, PT, |R213|, R27, PT ;  /* 0x0000001bd500720b */ /* 0x000fc80003f0d200 */
[----:B------:R-:W-:Y:S02]  /*119d0*/  FSEL R28, R28, R224, !P0 ;  /* 0x000000e01c1c7208 */ /* 0x000fe40004000000 */
[----:B------:R-:W-:-:S04]  /*119e0*/  FSEL R224, R214, R225, !P0 ;  /* 0x000000e1d6e07208 */ /* 0x000fc80004000000 */
[----:B------:R-:W-:Y:S02]  /*119f0*/  MOV R225, R224 ;  /* 0x000000e000e17202 */ /* 0x000fe40000000f00 */
[----:B------:R-:W-:Y:S01]  /*11a00*/  MOV R224, R28 ;  /* 0x0000001c00e07202 */ /* 0x000fe20000000f00 */
[----:B------:R-:W-:Y:S06]  /*11a10*/  BRA `(.L_x_195) ;  /* 0x0000000000607947 */ /* 0x000fec0003800000 */
.L_x_194:
[----:B------:R-:W-:-:S14]  /*11a20*/  DSETP.NAN.AND P0, PT, R218, R218, PT ;  /* 0x000000dada00722a */ /* 0x000fdc0003f08000 */
[----:B------:R-:W-:Y:S05]  /*11a30*/  @P0 BRA `(.L_x_196) ;  /* 0x00000000004c0947 */ /* 0x000fea0003800000 */
[----:B------:R-:W-:-:S14]  /*11a40*/  DSETP.NAN.AND P0, PT, R214, R214, PT ;  /* 0x000000d6d600722a */ /* 0x000fdc0003f08000 */
[----:B------:R-:W-:Y:S05]  /*11a50*/  @P0 BRA `(.L_x_197) ;  /* 0x0000000000340947 */ /* 0x000fea0003800000 */
[----:B------:R-:W-:Y:S01]  /*11a60*/  ISETP.NE.AND P0, PT, R27, R28, PT ;  /* 0x0000001c1b00720c */ /* 0x000fe20003f05270 */
[----:B------:R-:W-:Y:S01]  /*11a70*/  IMAD.MOV.U32 R225, RZ, RZ, -0x80000 ;  /* 0xfff80000ffe17424 */ /* 0x000fe200078e00ff */
[----:B------:R-:W-:-:S11]  /*11a80*/  MOV R224, 0x0 ;  /* 0x0000000000e07802 */ /* 0x000fd60000000f00 */
[----:B------:R-:W-:Y:S05]  /*11a90*/  @!P0 BRA `(.L_x_195) ;  /* 0x0000000000408947 */ /* 0x000fea0003800000 */
[----:B------:R-:W-:Y:S02]  /*11aa0*/  ISETP.NE.AND P0, PT, R27, 0x7ff00000, PT ;  /* 0x7ff000001b00780c */ /* 0x000fe40003f05270 */
[----:B------:R-:W-:Y:S02]  /*11ab0*/  LOP3.LUT R214, R219, 0x80000000, R215, 0x48, !PT ;  /* 0x80000000dbd67812 */ /* 0x000fe400078e48d7 */
[----:B------:R-:W-:-:S13]  /*11ac0*/  ISETP.EQ.OR P0, PT, R28, RZ, !P0 ;  /* 0x000000ff1c00720c */ /* 0x000fda0004702670 */
[----:B------:R-:W-:Y:S02]  /*11ad0*/  @P0 LOP3.LUT R27, R214, 0x7ff00000, RZ, 0xfc, !PT ;  /* 0x7ff00000d61b0812 */ /* 0x000fe400078efcff */
[----:B------:R-:W-:Y:S02]  /*11ae0*/  @!P0 MOV R224, RZ ;  /* 0x000000ff00e08202 */ /* 0x000fe40000000f00 */
[----:B------:R-:W-:Y:S01]  /*11af0*/  @!P0 MOV R225, R214 ;  /* 0x000000d600e18202 */ /* 0x000fe20000000f00 */
[----:B------:R-:W-:Y:S01]  /*11b00*/  @P0 IMAD.MOV.U32 R225, RZ, RZ, R27 ;  /* 0x000000ffffe10224 */ /* 0x000fe200078e001b */
[----:B------:R-:W-:Y:S01]  /*11b10*/  @P0 MOV R224, RZ ;  /* 0x000000ff00e00202 */ /* 0x000fe20000000f00 */
[----:B------:R-:W-:Y:S06]  /*11b20*/  BRA `(.L_x_195) ;  /* 0x00000000001c7947 */ /* 0x000fec0003800000 */
.L_x_197:
[----:B------:R-:W-:-:S04]  /*11b30*/  LOP3.LUT R224, R215, 0x80000, RZ, 0xfc, !PT ;  /* 0x00080000d7e07812 */ /* 0x000fc800078efcff */
[----:B------:R-:W-:Y:S02]  /*11b40*/  MOV R225, R224 ;  /* 0x000000e000e17202 */ /* 0x000fe40000000f00 */
[----:B------:R-:W-:Y:S01]  /*11b50*/  MOV R224, R214 ;  /* 0x000000d600e07202 */ /* 0x000fe20000000f00 */
[----:B------:R-:W-:Y:S06]  /*11b60*/  BRA `(.L_x_195) ;  /* 0x00000000000c7947 */ /* 0x000fec0003800000 */
.L_x_196:
[----:B------:R-:W-:-:S04]  /*11b70*/  LOP3.LUT R224, R219, 0x80000, RZ, 0xfc, !PT ;  /* 0x00080000dbe07812 */ /* 0x000fc800078efcff */
[----:B------:R-:W-:Y:S01]  /*11b80*/  MOV R225, R224 ;  /* 0x000000e000e17202 */ /* 0x000fe20000000f00 */
[----:B------:R-:W-:-:S07]  /*11b90*/  IMAD.MOV.U32 R224, RZ, RZ, R218 ;  /* 0x000000ffffe07224 */ /* 0x000fce00078e00da */
.L_x_195:
[----:B------:R-:W-:Y:S05]  /*11ba0*/  BSYNC.RECONVERGENT B1 ;  /* 0x0000000000017941 */ /* 0x000fea0003800200 */
.L_x_193:
[----:B------:R-:W-:-:S04]  /*11bb0*/  HFMA2 R27, -RZ, RZ, 0, 0 ;  /* 0x00000000ff1b7431 */ /* 0x000fc800000001ff */
[----:B------:R-:W-:Y:S05]  /*11bc0*/  RET.REL.NODEC R26 `(_Z11d_collition14cudaPitchedPtrS_S_S_S_S_S_S_S_S_S_S_S_S_S_S_S_S_S_S_S_S_S_S_S_S_S_S_S_S_S_S_S_S_S_S_S_S_S_S_S_S_S_S_S_S_S_S_S_S_S_S_S_S_S_S_S_S_S_S_S_S_S_S_S_S_S_S_S_S_S_S_S_S_S_S_) ;  /* 0xfffffee41a0c7950 */ /* 0x000fea0003c3ffff */
        .weak           $__internal_2_$__cuda_sm20_dsqrt_rn_f64_mediumpath_v1
        .type           $__internal_2_$__cuda_sm20_dsqrt_rn_f64_mediumpath_v1,@function
        .size           $__internal_2_$__cuda_sm20_dsqrt_rn_f64_mediumpath_v1,($__internal_3_$__cuda_sm3x_div_rn_noftz_f32_slowpath - $__internal_2_$__cuda_sm20_dsqrt_rn_f64_mediumpath_v1)
$__internal_2_$__cuda_sm20_dsqrt_rn_f64_mediumpath_v1:
[----:B------:R-:W-:Y:S01]  /*11bd0*/  ISETP.GE.U32.AND P0, PT, R29, -0x3400000, PT ;  /* 0xfcc000001d00780c */ /* 0x000fe20003f06070 */
[----:B------:R-:W-:Y:S01]  /*11be0*/  BSSY.RECONVERGENT B2, `(.L_x_198) ;  /* 0x0000027000027945 */ /* 0x000fe20003800200 */
[----:B------:R-:W-:-:S04]  /*11bf0*/  LOP3.LUT R215, R215, R214, RZ, 0x3c, !PT ;  /* 0x000000d6d7d77212 */ /* 0x000fc800078e3cff */
[----:B------:R-:W-:-:S04]  /*11c00*/  LOP3.LUT R214, R215, R214, RZ, 0x3c, !PT ;  /* 0x000000d6d7d67212 */ /* 0x000fc800078e3cff */
[----:B------:R-:W-:-:S03]  /*11c10*/  LOP3.LUT R215, R215, R214, RZ, 0x3c, !PT ;  /* 0x000000d6d7d77212 */ /* 0x000fc600078e3cff */
[----:B------:R-:W-:Y:S05]  /*11c20*/  @!P0 BRA `(.L_x_199) ;  /* 0x0000000000208947 */ /* 0x000fea0003800000 */
[----:B------:R-:W-:-:S10]  /*11c30*/  DFMA.RM R214, R214, R218, R220 ;  /* 0x000000dad6d6722b */ /* 0x000fd400000040dc */
[----:B------:R-:W-:-:S04]  /*11c40*/  IADD3 R218, P0, PT, R214, 0x1, RZ ;  /* 0x00000001d6da7810 */ /* 0x000fc80007f1e0ff */
[----:B------:R-:W-:-:S06]  /*11c50*/  IADD3.X R219, PT, PT, RZ, R215, RZ, P0, !PT ;  /* 0x000000d7ffdb7210 */ /* 0x000fcc00007fe4ff */
[----:B------:R-:W-:-:S08]  /*11c60*/  DFMA.RP R212, -R214, R218, R212 ;  /* 0x000000dad6d4722b */ /* 0x000fd000000081d4 */
[----:B------:R-:W-:-:S06]  /*11c70*/  DSETP.GT.AND P0, PT, R212, RZ, PT ;  /* 0x000000ffd400722a */ /* 0x000fcc0003f04000 */
[----:B------:R-:W-:Y:S02]  /*11c80*/  FSEL R214, R218, R214, P0 ;  /* 0x000000d6dad67208 */ /* 0x000fe40000000000 */
[----:B------:R-:W-:Y:S01]  /*11c90*/  FSEL R215, R219, R215, P0 ;  /* 0x000000d7dbd77208 */ /* 0x000fe20000000000 */
[----:B------:R-:W-:Y:S06]  /*11ca0*/  BRA `(.L_x_200) ;  /* 0x0000000000687947 */ /* 0x000fec0003800000 */
.L_x_199:
[----:B------:R-:W-:-:S14]  /*11cb0*/  DSETP.NE.AND P0, PT, R212, RZ, PT ;  /* 0x000000ffd400722a */ /* 0x000fdc0003f05000 */
[----:B------:R-:W-:Y:S05]  /*11cc0*/  @!P0 BRA `(.L_x_201) ;  /* 0x00000000005c8947 */ /* 0x000fea0003800000 */
[----:B------:R-:W-:-:S13]  /*11cd0*/  ISETP.GE.AND P0, PT, R213, RZ, PT ;  /* 0x000000ffd500720c */ /* 0x000fda0003f06270 */
[----:B------:R-:W-:Y:S01]  /*11ce0*/  @!P0 MOV R214, 0x0 ;  /* 0x0000000000d68802 */ /* 0x000fe20000000f00 */
[----:B------:R-:W-:Y:S01]  /*11cf0*/  @!P0 IMAD.MOV.U32 R215, RZ, RZ, -0x80000 ;  /* 0xfff80000ffd78424 */ /* 0x000fe200078e00ff */
[----:B------:R-:W-:Y:S06]  /*11d00*/  @!P0 BRA `(.L_x_200) ;  /* 0x0000000000508947 */ /* 0x000fec0003800000 */
[----:B------:R-:W-:-:S13]  /*11d10*/  ISETP.GT.AND P0, PT, R213, 0x7fefffff, PT ;  /* 0x7fefffffd500780c */ /* 0x000fda0003f04270 */
[----:B------:R-:W-:Y:S05]  /*11d20*/  @P0 BRA `(.L_x_201) ;  /* 0x0000000000440947 */ /* 0x000fea0003800000 */
[----:B------:R-:W-:Y:S01]  /*11d30*/  DMUL R212, R212, 8.11296384146066816958e+31 ;  /* 0x46900000d4d47828 */ /* 0x000fe20000000000 */
[----:B------:R-:W-:Y:S01]  /*11d40*/  MOV R214, RZ ;  /* 0x000000ff00d67202 */ /* 0x000fe20000000f00 */
[----:B------:R-:W-:Y:S01]  /*11d50*/  HFMA2 R219, -RZ, RZ, 1.9609375, 0 ;  /* 0x3fd80000ffdb7431 */ /* 0x000fe200000001ff */
[----:B------:R-:W-:-:S03]  /*11d60*/  MOV R218, 0x0 ;  /* 0x0000000000da7802 */ /* 0x000fc60000000f00 */
[----:B------:R-:W0:Y:S02]  /*11d70*/  MUFU.RSQ64H R215, R213 ;  /* 0x000000d500d77308 */ /* 0x000e240000001c00 */
[----:B0-----:R-:W-:-:S08]  /*11d80*/  DMUL R220, R214, R214 ;  /* 0x000000d6d6dc7228 */ /* 0x001fd00000000000 */
[----:B------:R-:W-:-:S08]  /*11d90*/  DFMA R220, R212, -R220, 1 ;  /* 0x3ff00000d4dc742b */ /* 0x000fd000000008dc */
[----:B------:R-:W-:Y:S02]  /*11da0*/  DFMA R218, R220, R218, 0.5 ;  /* 0x3fe00000dcda742b */ /* 0x000fe400000000da */
[----:B------:R-:W-:-:S08]  /*11db0*/  DMUL R220, R214, R220 ;  /* 0x000000dcd6dc7228 */ /* 0x000fd00000000000 */
[----:B------:R-:W-:-:S08]  /*11dc0*/  DFMA R218, R218, R220, R214 ;  /* 0x000000dcdada722b */ /* 0x000fd000000000d6 */
[----:B------:R-:W-:Y:S02]  /*11dd0*/  DMUL R214, R212, R218 ;  /* 0x000000dad4d67228 */ /* 0x000fe40000000000 */
[----:B------:R-:W-:-:S06]  /*11de0*/  VIADD R219, R219, 0xfff00000 ;  /* 0xfff00000dbdb7836 */ /* 0x000fcc0000000000 */
[----:B------:R-:W-:-:S08]  /*11df0*/  DFMA R212, R214, -R214, R212 ;  /* 0x800000d6d6d4722b */ /* 0x000fd000000000d4 */
[----:B------:R-:W-:-:S10]  /*11e00*/  DFMA R212, R218, R212, R214 ;  /* 0x000000d4dad4722b */ /* 0x000fd400000000d6 */
[----:B------:R-:W-:Y:S02]  /*11e10*/  IADD3 R215, PT, PT, R213, -0x3500000, RZ ;  /* 0xfcb00000d5d77810 */ /* 0x000fe40007ffe0ff */
[----:B------:R-:W-:Y:S01]  /*11e20*/  MOV R214, R212 ;  /* 0x000000d400d67202 */ /* 0x000fe20000000f00 */
[----:B------:R-:W-:Y:S06]  /*11e30*/  BRA `(.L_x_200) ;  /* 0x0000000000047947 */ /* 0x000fec0003800000 */
.L_x_201:
[----:B------:R-:W-:-:S11]  /*11e40*/  DADD R214, R212, R212 ;  /* 0x00000000d4d67229 */ /* 0x000fd600000000d4 */
.L_x_200:
[----:B------:R-:W-:Y:S05]  /*11e50*/  BSYNC.RECONVERGENT B2 ;  /* 0x0000000000027941 */ /* 0x000fea0003800200 */
.L_x_198:
[----:B------:R-:W-:Y:S01]  /*11e60*/  HFMA2 R29, -RZ, RZ, 0, 0 ;  /* 0x00000000ff1d7431 */ /* 0x000fe200000001ff */
[----:B------:R-:W-:Y:S01]  /*11e70*/  MOV R212, R214 ;  /* 0x000000d600d47202 */ /* 0x000fe20000000f00 */
[----:B------:R-:W-:Y:S02]  /*11e80*/  IMAD.MOV.U32 R213, RZ, RZ, R215 ;  /* 0x000000ffffd57224 */ /* 0x000fe400078e00d7 */
[----:B------:R-:W-:Y:S05]  /*11e90*/  RET.REL.NODEC R28 `(_Z11d_collition14cudaPitchedPtrS_S_S_S_S_S_S_S_S_S_S_S_S_S_S_S_S_S_S_S_S_S_S_S_S_S_S_S_S_S_S_S_S_S_S_S_S_S_S_S_S_S_S_S_S_S_S_S_S_S_S_S_S_S_S_S_S_S_S_S_S_S_S_S_S_S_S_S_S_S_S_S_S_S_S_) ;  /* 0xfffffee01c587950 */ /* 0x000fea0003c3ffff */
        .weak           $__internal_3_$__cuda_sm3x_div_rn_noftz_f32_slowpath
        .type           $__internal_3_$__cuda_sm3x_div_rn_noftz_f32_slowpath,@function
        .size           $__internal_3_$__cuda_sm3x_div_rn_noftz_f32_slowpath,(.L_x_218 - $__internal_3_$__cuda_sm3x_div_rn_noftz_f32_slowpath)
$__internal_3_$__cuda_sm3x_div_rn_noftz_f32_slowpath:
[----:B------:R-:W-:Y:S01]  /*11ea0*/  SHF.R.U32.HI R27, RZ, 0x17, R26 ;  /* 0x00000017ff1b7819 */ /* 0x000fe2000001161a */
[----:B------:R-:W-:Y:S01]  /*11eb0*/  BSSY.RECONVERGENT B2, `(.L_x_202) ;  /* 0x0000062000027945 */ /* 0x000fe20003800200 */
[----:B------:R-:W-:Y:S02]  /*11ec0*/  SHF.R.U32.HI R215, RZ, 0x17, R212 ;  /* 0x00000017ffd77819 */ /* 0x000fe400000116d4 */
[----:B------:R-:W-:Y:S02]  /*11ed0*/  LOP3.LUT R27, R27, 0xff, RZ, 0xc0, !PT ;  /* 0x000000ff1b1b7812 */ /* 0x000fe400078ec0ff */
[----:B------:R-:W-:Y:S02]  /*11ee0*/  LOP3.LUT R215, R215, 0xff, RZ, 0xc0, !PT ;  /* 0x000000ffd7d77812 */ /* 0x000fe400078ec0ff */
[----:B------:R-:W-:Y:S02]  /*11ef0*/  IADD3 R214, PT, PT, R27, -0x1, RZ ;  /* 0xffffffff1bd67810 */ /* 0x000fe40007ffe0ff */
[----:B------:R-:W-:-:S02]  /*11f00*/  IADD3 R213, PT, PT, R215, -0x1, RZ ;  /* 0xffffffffd7d57810 */ /* 0x000fc40007ffe0ff */
[----:B------:R-:W-:-:S04]  /*11f10*/  ISETP.GT.U32.AND P0, PT, R214, 0xfd, PT ;  /* 0x000000fdd600780c */ /* 0x000fc80003f04070 */
[----:B------:R-:W-:-:S13]  /*11f20*/  ISETP.GT.U32.OR P0, PT, R213, 0xfd, P0 ;  /* 0x000000fdd500780c */ /* 0x000fda0000704470 */
[----:B------:R-:W-:Y:S01]  /*11f30*/  @!P0 IMAD.MOV.U32 R29, RZ, RZ, RZ ;  /* 0x000000ffff1d8224 */ /* 0x000fe200078e00ff */
[----:B------:R-:W-:Y:S06]  /*11f40*/  @!P0 BRA `(.L_x_203) ;  /* 0x00000000005c8947 */ /* 0x000fec0003800000 */
[----:B------:R-:W-:Y:S02]  /*11f50*/  FSETP.GTU.FTZ.AND P0, PT, |R212|, +INF , PT ;  /* 0x7f800000d400780b */ /* 0x000fe40003f1c200 */
[----:B------:R-:W-:-:S04]  /*11f60*/  FSETP.GTU.FTZ.AND P1, PT, |R26|, +INF , PT ;  /* 0x7f8000001a00780b */ /* 0x000fc80003f3c200 */
[----:B------:R-:W-:-:S13]  /*11f70*/  PLOP3.LUT P0, PT, P0, P1, PT, 0xf8, 0x8f ;  /* 0x00000000008f781c */ /* 0x000fda0000703f70 */
[----:B------:R-:W-:Y:S05]  /*11f80*/  @P0 BRA `(.L_x_204) ;  /* 0x00000004004c0947 */ /* 0x000fea0003800000 */
[----:B------:R-:W-:-:S13]  /*11f90*/  LOP3.LUT P0, RZ, R26, 0x7fffffff, R212, 0xc8, !PT ;  /* 0x7fffffff1aff7812 */ /* 0x000fda000780c8d4 */
[----:B------:R-:W-:Y:S05]  /*11fa0*/  @!P0 BRA `(.L_x_205) ;  /* 0x00000004003c8947 */ /* 0x000fea0003800000 */
[----:B------:R-:W-:Y:S02]  /*11fb0*/  FSETP.NEU.FTZ.AND P1, PT, |R212|, +INF , PT ;  /* 0x7f800000d400780b */ /* 0x000fe40003f3d200 */
[----:B------:R-:W-:Y:S02]  /*11fc0*/  FSETP.NEU.FTZ.AND P2, PT, |R26|, +INF , PT ;  /* 0x7f8000001a00780b */ /* 0x000fe40003f5d200 */
[----:B------:R-:W-:-:S11]  /*11fd0*/  FSETP.NEU.FTZ.AND P0, PT, |R212|, +INF , PT ;  /* 0x7f800000d400780b */ /* 0x000fd60003f1d200 */
[----:B------:R-:W-:Y:S05]  /*11fe0*/  @!P2 BRA !P1, `(.L_x_205) ;  /* 0x00000004002ca947 */ /* 0x000fea0004800000 */
[----:B------:R-:W-:-:S04]  /*11ff0*/  LOP3.LUT P1, RZ, R212, 0x7fffffff, RZ, 0xc0, !PT ;  /* 0x7fffffffd4ff7812 */ /* 0x000fc8000782c0ff */
[----:B------:R-:W-:-:S13]  /*12000*/  PLOP3.LUT P1, PT, P2, P1, PT, 0x2f, 0xf2 ;  /* 0x0000000000f2781c */ /* 0x000fda0001722577 */
[----:B------:R-:W-:Y:S05]  /*12010*/  @P1 BRA `(.L_x_206) ;  /* 0x0000000400181947 */ /* 0x000fea0003800000 */
[----:B------:R-:W-:-:S04]  /*12020*/  LOP3.LUT P1, RZ, R26, 0x7fffffff, RZ, 0xc0, !PT ;  /* 0x7fffffff1aff7812 */ /* 0x000fc8000782c0ff */
[----:B------:R-:W-:-:S13]  /*12030*/  PLOP3.LUT P0, PT, P0, P1, PT, 0x2f, 0xf2 ;  /* 0x0000000000f2781c */ /* 0x000fda0000702577 */
[----:B------:R-:W-:Y:S05]  /*12040*/  @P0 BRA `(.L_x_207) ;  /* 0x0000000400000947 */ /* 0x000fea0003800000 */
[----:B------:R-:W-:Y:S02]  /*12050*/  ISETP.GE.AND P0, PT, R213, RZ, PT ;  /* 0x000000ffd500720c */ /* 0x000fe40003f06270 */
[----:B------:R-:W-:-:S11]  /*12060*/  ISETP.GE.AND P1, PT, R214, RZ, PT ;  /* 0x000000ffd600720c */ /* 0x000fd60003f26270 */
[----:B------:R-:W-:Y:S01]  /*12070*/  @P0 MOV R29, RZ ;  /* 0x000000ff001d0202 */ /* 0x000fe20000000f00 */
[----:B------:R-:W-:Y:S01]  /*12080*/  @!P0 FFMA R212, R212, 1.84467440737095516160e+19, RZ ;  /* 0x5f800000d4d48823 */ /* 0x000fe200000000ff */
[----:B------:R-:W-:Y:S01]  /*12090*/  @!P0 MOV R29, 0xffffffc0 ;  /* 0xffffffc0001d8802 */ /* 0x000fe20000000f00 */
[----:B------:R-:W-:-:S03]  /*120a0*/  @!P1 FFMA R26, R26, 1.84467440737095516160e+19, RZ ;  /* 0x5f8000001a1a9823 */ /* 0x000fc600000000ff */
[----:B------:R-:W-:-:S07]  /*120b0*/  @!P1 IADD3 R29, PT, PT, R29, 0x40, RZ ;  /* 0x000000401d1d9810 */ /* 0x000fce0007ffe0ff */
.L_x_203:
[----:B------:R-:W-:Y:S01]  /*120c0*/  LEA R213, R27, 0xc0800000, 0x17 ;  /* 0xc08000001bd57811 */ /* 0x000fe200078eb8ff */
[----:B------:R-:W-:Y:S01]  /*120d0*/  BSSY.RECONVERGENT B3, `(.L_x_208) ;  /* 0x0000036000037945 */ /* 0x000fe20003800200 */
[----:B------:R-:W-:-:S03]  /*120e0*/  IADD3 R215, PT, PT, R215, -0x7f, RZ ;  /* 0xffffff81d7d77810 */ /* 0x000fc60007ffe0ff */
[----:B------:R-:W-:Y:S01]  /*120f0*/  IMAD.IADD R26, R26, 0x1, -R213 ;  /* 0x000000011a1a7824 */ /* 0x000fe200078e0ad5 */
[----:B------:R-:W-:-:S03]  /*12100*/  IADD3 R27, PT, PT, R215, 0x7f, -R27 ;  /* 0x0000007fd71b7810 */ /* 0x000fc60007ffe81b */
[----:B------:R0:W1:Y:S01]  /*12110*/  MUFU.RCP R214, R26 ;  /* 0x0000001a00d67308 */ /* 0x0000620000001000 */
[----:B------:R-:W-:Y:S01]  /*12120*/  FADD.FTZ R213, -R26, -RZ ;  /* 0x800000ff1ad57221 */ /* 0x000fe20000010100 */
[----:B------:R-:W-:Y:S01]  /*12130*/  IADD3 R29, PT, PT, R27, R29, RZ ;  /* 0x0000001d1b1d7210 */ /* 0x000fe20007ffe0ff */
[----:B0-----:R-:W-:Y:S02]  /*12140*/  IMAD R26, R215, -0x800000, R212 ;  /* 0xff800000d71a7824 */ /* 0x001fe400078e02d4 */
[----:B-1----:R-:W-:-:S04]  /*12150*/  FFMA R216, R214, R213, 1 ;  /* 0x3f800000d6d87423 */ /* 0x002fc800000000d5 */
[----:B------:R-:W-:-:S04]  /*12160*/  FFMA R214, R214, R216, R214 ;  /* 0x000000d8d6d67223 */ /* 0x000fc800000000d6 */
[----:B------:R-:W-:-:S04]  /*12170*/  FFMA R212, R26, R214, RZ ;  /* 0x000000d61ad47223 */ /* 0x000fc800000000ff */
[----:B------:R-:W-:-:S04]  /*12180*/  FFMA R216, R213, R212, R26 ;  /* 0x000000d4d5d87223 */ /* 0x000fc8000000001a */
[----:B------:R-:W-:-:S04]  /*12190*/  FFMA R212, R214, R216, R212 ;  /* 0x000000d8d6d47223 */ /* 0x000fc800000000d4 */
[----:B------:R-:W-:-:S04]  /*121a0*/  FFMA R213, R213, R212, R26 ;  /* 0x000000d4d5d57223 */ /* 0x000fc8000000001a */
[----:B------:R-:W-:-:S05]  /*121b0*/  FFMA R26, R214, R213, R212 ;  /* 0x000000d5d61a7223 */ /* 0x000fca00000000d4 */
[----:B------:R-:W-:-:S04]  /*121c0*/  SHF.R.U32.HI R215, RZ, 0x17, R26 ;  /* 0x00000017ffd77819 */ /* 0x000fc8000001161a */
[----:B------:R-:W-:-:S04]  /*121d0*/  LOP3.LUT R27, R215, 0xff, RZ, 0xc0, !PT ;  /* 0x000000ffd71b7812 */ /* 0x000fc800078ec0ff */
[----:B------:R-:W-:-:S05]  /*121e0*/  IADD3 R27, PT, PT, R27, R29, RZ ;  /* 0x0000001d1b1b7210 */ /* 0x000fca0007ffe0ff */
[----:B------:R-:W-:-:S05]  /*121f0*/  VIADD R215, R27, 0xffffffff ;  /* 0xffffffff1bd77836 */ /* 0x000fca0000000000 */
[----:B------:R-:W-:-:S13]  /*12200*/  ISETP.GE.U32.AND P0, PT, R215, 0xfe, PT ;  /* 0x000000fed700780c */ /* 0x000fda0003f06070 */
[----:B------:R-:W-:Y:S05]  /*12210*/  @!P0 BRA `(.L_x_209) ;  /* 0x0000000000808947 */ /* 0x000fea0003800000 */
[----:B------:R-:W-:-:S13]  /*12220*/  ISETP.GT.AND P0, PT, R27, 0xfe, PT ;  /* 0x000000fe1b00780c */ /* 0x000fda0003f04270 */
[----:B------:R-:W-:Y:S05]  /*12230*/  @P0 BRA `(.L_x_210) ;  /* 0x00000000006c0947 */ /* 0x000fea0003800000 */
[----:B------:R-:W-:-:S13]  /*12240*/  ISETP.GE.AND P0, PT, R27, 0x1, PT ;  /* 0x000000011b00780c */ /* 0x000fda0003f06270 */
[----:B------:R-:W-:Y:S05]  /*12250*/  @P0 BRA `(.L_x_211) ;  /* 0x0000000000740947 */ /* 0x000fea0003800000 */
[----:B------:R-:W-:Y:S02]  /*12260*/  ISETP.GE.AND P0, PT, R27, -0x18, PT ;  /* 0xffffffe81b00780c */ /* 0x000fe40003f06270 */
[----:B------:R-:W-:-:S11]  /*12270*/  LOP3.LUT R26, R26, 0x80000000, RZ, 0xc0, !PT ;  /* 0x800000001a1a7812 */ /* 0x000fd600078ec0ff */
[----:B------:R-:W-:Y:S05]  /*12280*/  @!P0 BRA `(.L_x_211) ;  /* 0x0000000000688947 */ /* 0x000fea0003800000 */
[CCC-:B------:R-:W-:Y:S01]  /*12290*/  FFMA.RZ R29, R214.reuse, R213.reuse, R212.reuse ;  /* 0x000000d5d61d7223 */ /* 0x1c0fe2000000c0d4 */
[CCC-:B------:R-:W-:Y:S01]  /*122a0*/  FFMA.RP R215, R214.reuse, R213.reuse, R212.reuse ;  /* 0x000000d5d6d77223 */ /* 0x1c0fe200000080d4 */
[----:B------:R-:W-:Y:S01]  /*122b0*/  FFMA.RM R212, R214, R213, R212 ;  /* 0x000000d5d6d47223 */ /* 0x000fe200000040d4 */
[----:B------:R-:W-:Y:S02]  /*122c0*/  IADD3 R213, PT, PT, R27, 0x20, RZ ;  /* 0x000000201bd57810 */ /* 0x000fe40007ffe0ff */
[----:B------:R-:W-:Y:S02]  /*122d0*/  LOP3.LUT R29, R29, 0x7fffff, RZ, 0xc0, !PT ;  /* 0x007fffff1d1d7812 */ /* 0x000fe400078ec0ff */
[----:B------:R-:W-:Y:S02]  /*122e0*/  ISETP.NE.AND P2, PT, R27, RZ, PT ;  /* 0x000000ff1b00720c */ /* 0x000fe40003f45270 */
[----:B------:R-:W-:Y:S02]  /*122f0*/  LOP3.LUT R29, R29, 0x800000, RZ, 0xfc, !PT ;  /* 0x008000001d1d7812 */ /* 0x000fe400078efcff */
[----:B------:R-:W-:-:S02]  /*12300*/  ISETP.NE.AND P1, PT, R27, RZ, PT ;  /* 0x000000ff1b00720c */ /* 0x000fc40003f25270 */
[----:B------:R-:W-:Y:S02]  /*12310*/  IADD3 R27, PT, PT, -R27, RZ, RZ ;  /* 0x000000ff1b1b7210 */ /* 0x000fe40007ffe1ff */
[----:B------:R-:W-:Y:S02]  /*12320*/  SHF.L.U32 R213, R29, R213, RZ ;  /* 0x000000d51dd57219 */ /* 0x000fe400000006ff */
[----:B------:R-:W-:Y:S02]  /*12330*/  FSETP.NEU.FTZ.AND P0, PT, R215, R212, PT ;  /* 0x000000d4d700720b */ /* 0x000fe40003f1d000 */
[----:B------:R-:W-:Y:S02]  /*12340*/  SEL R27, R27, RZ, P2 ;  /* 0x000000ff1b1b7207 */ /* 0x000fe40001000000 */
[----:B------:R-:W-:Y:S02]  /*12350*/  ISETP.NE.AND P1, PT, R213, RZ, P1 ;  /* 0x000000ffd500720c */ /* 0x000fe40000f25270 */
[----:B------:R-:W-:-:S02]  /*12360*/  SHF.R.U32.HI R29, RZ, R27, R29 ;  /* 0x0000001bff1d7219 */ /* 0x000fc4000001161d */
[----:B------:R-:W-:Y:S02]  /*12370*/  PLOP3.LUT P0, PT, P0, P1, PT, 0xf8, 0x8f ;  /* 0x00000000008f781c */ /* 0x000fe40000703f70 */
[----:B------:R-:W-:Y:S02]  /*12380*/  SHF.R.U32.HI R27, RZ, 0x1, R29 ;  /* 0x00000001ff1b7819 */ /* 0x000fe4000001161d */
[----:B------:R-:W-:-:S04]  /*12390*/  SEL R212, RZ, 0x1, !P0 ;  /* 0x00000001ffd47807 */ /* 0x000fc80004000000 */
[----:B------:R-:W-:-:S04]  /*123a0*/  LOP3.LUT R212, R212, 0x1, R27, 0xf8, !PT ;  /* 0x00000001d4d47812 */ /* 0x000fc800078ef81b */
[----:B------:R-:W-:-:S04]  /*123b0*/  LOP3.LUT R212, R212, R29, RZ, 0xc0, !PT ;  /* 0x0000001dd4d47212 */ /* 0x000fc800078ec0ff */
[----:B------:R-:W-:-:S04]  /*123c0*/  IADD3 R212, PT, PT, R27, R212, RZ ;  /* 0x000000d41bd47210 */ /* 0x000fc80007ffe0ff */
[----:B------:R-:W-:Y:S01]  /*123d0*/  LOP3.LUT R26, R212, R26, RZ, 0xfc, !PT ;  /* 0x0000001ad41a7212 */ /* 0x000fe200078efcff */
[----:B------:R-:W-:Y:S06]  /*123e0*/  BRA `(.L_x_211) ;  /* 0x0000000000107947 */ /* 0x000fec0003800000 */
.L_x_210:
[----:B------:R-:W-:-:S04]  /*123f0*/  LOP3.LUT R26, R26, 0x80000000, RZ, 0xc0, !PT ;  /* 0x800000001a1a7812 */ /* 0x000fc800078ec0ff */
[----:B------:R-:W-:Y:S01]  /*12400*/  LOP3.LUT R26, R26, 0x7f800000, RZ, 0xfc, !PT ;  /* 0x7f8000001a1a7812 */ /* 0x000fe200078efcff */
[----:B------:R-:W-:Y:S06]  /*12410*/  BRA `(.L_x_211) ;  /* 0x0000000000047947 */ /* 0x000fec0003800000 */
.L_x_209:
[----:B------:R-:W-:-:S07]  /*12420*/  IMAD R26, R29, 0x800000, R26 ;  /* 0x008000001d1a7824 */ /* 0x000fce00078e021a */
.L_x_211:
[----:B------:R-:W-:Y:S05]  /*12430*/  BSYNC.RECONVERGENT B3 ;  /* 0x0000000000037941 */ /* 0x000fea0003800200 */
.L_x_208:
[----:B------:R-:W-:Y:S05]  /*12440*/  BRA `(.L_x_212) ;  /* 0x0000000000207947 */ /* 0x000fea0003800000 */
.L_x_207:
[----:B------:R-:W-:-:S04]  /*12450*/  LOP3.LUT R26, R26, 0x80000000, R212, 0x48, !PT ;  /* 0x800000001a1a7812 */ /* 0x000fc800078e48d4 */
[----:B------:R-:W-:Y:S01]  /*12460*/  LOP3.LUT R26, R26, 0x7f800000, RZ, 0xfc, !PT ;  /* 0x7f8000001a1a7812 */ /* 0x000fe200078efcff */
[----:B------:R-:W-:Y:S06]  /*12470*/  BRA `(.L_x_212) ;  /* 0x0000000000147947 */ /* 0x000fec0003800000 */
.L_x_206:
[----:B------:R-:W-:Y:S01]  /*12480*/  LOP3.LUT R26, R26, 0x80000000, R212, 0x48, !PT ;  /* 0x800000001a1a7812 */ /* 0x000fe200078e48d4 */
[----:B------:R-:W-:Y:S06]  /*12490*/  BRA `(.L_x_212) ;  /* 0x00000000000c7947 */ /* 0x000fec0003800000 */
.L_x_205:
[----:B------:R-:W0:Y:S01]  /*124a0*/  MUFU.RSQ R26, -QNAN ;  /* 0xffc00000001a7908 */ /* 0x000e220000001400 */
[----:B------:R-:W-:Y:S05]  /*124b0*/  BRA `(.L_x_212) ;  /* 0x0000000000047947 */ /* 0x000fea0003800000 */
.L_x_204:
[----:B------:R-:W-:-:S07]  /*124c0*/  FADD.FTZ R26, R212, R26 ;  /* 0x0000001ad41a7221 */ /* 0x000fce0000010000 */
.L_x_212:
[----:B------:R-:W-:Y:S05]  /*124d0*/  BSYNC.RECONVERGENT B2 ;  /* 0x0000000000027941 */ /* 0x000fea0003800200 */
.L_x_202:
[----:B------:R-:W-:Y:S01]  /*124e0*/  HFMA2 R27, -RZ, RZ, 0, 0 ;  /* 0x00000000ff1b7431 */ /* 0x000fe200000001ff */
[----:B0-----:R-:W-:Y:S02]  /*124f0*/  MOV R29, R26 ;  /* 0x0000001a001d7202 */ /* 0x001fe40000000f00 */
[----:B------:R-:W-:-:S04]  /*12500*/  MOV R26, R28 ;  /* 0x0000001c001a7202 */ /* 0x000fc80000000f00 */
[----:B------:R-:W-:Y:S05]  /*12510*/  RET.REL.NODEC R26 `(_Z11d_collition14cudaPitchedPtrS_S_S_S_S_S_S_S_S_S_S_S_S_S_S_S_S_S_S_S_S_S_S_S_S_S_S_S_S_S_S_S_S_S_S_S_S_S_S_S_S_S_S_S_S_S_S_S_S_S_S_S_S_S_S_S_S_S_S_S_S_S_S_S_S_S_S_S_S_S_S_S_S_S_S_) ;  /* 0xfffffed81ab87950 */ /* 0x000fea0003c3ffff */
.L_x_213:
[----:B------:R-:W-:-:S00]  /*12520*/  BRA `(.L_x_213) ;  /* 0xfffffffc00fc7947 */ /* 0x000fc0000383ffff */
[----:B------:R-:W-:-:S00]  /*12530*/  NOP ;  /* 0x0000000000007918 */ /* 0x000fc00000000000 */
        /* <DEDUP_REMOVED lines=12> */
.L_x_218:


//--------------------- .text._Z17op_indv_advection14cudaPitchedPtrS_i --------------------------
	.section	.text._Z17op_indv_advection14cudaPitchedPtrS_i,"ax",@progbits
	.align	128
        .global         _Z17op_indv_advection14cudaPitchedPtrS_i
        .type           _Z17op_indv_advection14cudaPitchedPtrS_i,@function
        .size           _Z17op_indv_advection14cudaPitchedPtrS_i,(.L_x_220 - _Z17op_indv_advection14cudaPitchedPtrS_i)
        .other          _Z17op_indv_advection14cudaPitchedPtrS_i,@"STO_CUDA_ENTRY STV_DEFAULT"
_Z17op_indv_advection14cudaPitchedPtrS_i:
.text._Z17op_indv_advection14cudaPitchedPtrS_i:
[----:B------:R-:W-:Y:S08]  /*0000*/  LDC R1, c[0x0][0x37c] ;  /* 0x0000df00ff017b82 */ /* 0x000ff00000000800 */
[----:B------:R-:W0:Y:S01]  /*0010*/  LDC R0, c[0x0][0x3c0] ;  /* 0x0000f000ff007b82 */ /* 0x000e220000000800 */
[----:B------:R-:W1:Y:S01]  /*0020*/  S2R R5, SR_TID.Y ;  /* 0x0000000000057919 */ /* 0x000e620000002200 */
[----:B------:R-:W2:Y:S01]  /*0030*/  LDCU.64 UR6, c[0x0][0x388] ;  /* 0x00007100ff0677ac */ /* 0x000ea20008000a00 */
[----:B------:R-:W3:Y:S01]  /*0040*/  S2R R4, SR_TID.Z ;  /* 0x0000000000047919 */ /* 0x000ee20000002300 */
[----:B------:R-:W4:Y:S04]  /*0050*/  LDCU.64 UR8, c[0x0][0x3a8] ;  /* 0x00007500ff0877ac */ /* 0x000f280008000a00 */
[----:B------:R-:W5:Y:S01]  /*0060*/  LDC R14, c[0x0][0x360] ;  /* 0x0000d800ff0e7b82 */ /* 0x000f620000000800 */
[----:B------:R-:W5:Y:S07]  /*0070*/  S2R R15, SR_TID.X ;  /* 0x00000000000f7919 */ /* 0x000f6e0000002100 */
[----:B------:R-:W1:Y:S08]  /*0080*/  S2UR UR4, SR_CTAID.Y ;  /* 0x00000000000479c3 */ /* 0x000e700000002600 */
[----:B------:R-:W1:Y:S01]  /*0090*/  LDC R6, c[0x0][0x364] ;  /* 0x0000d900ff067b82 */ /* 0x000e620000000800 */
[----:B0-----:R-:W-:-:S07]  /*00a0*/  SHF.L.U32 R0, R0, 0x2, RZ ;  /* 0x0000000200007819 */ /* 0x001fce00000006ff */
[----:B------:R-:W3:Y:S08]  /*00b0*/  S2UR UR5, SR_CTAID.Z ;  /* 0x00000000000579c3 */ /* 0x000ef00000002700 */
[----:B------:R-:W3:Y:S08]  /*00c0*/  LDC R7, c[0x0][0x368] ;  /* 0x0000da00ff077b82 */ /* 0x000ef00000000800 */
[----:B------:R-:W0:Y:S01]  /*00d0*/  LDC R3, c[0x3][R0+0x98] ;  /* 0x00c0260000037b82 */ /* 0x000e220000000800 */
[----:B-1----:R-:W-:-:S05]  /*00e0*/  IMAD R6, R6, UR4, R5 ;  /* 0x0000000406067c24 */ /* 0x002fca000f8e0205 */
[----:B------:R-:W-:Y:S02]  /*00f0*/  IADD3 R12, PT, PT, R6, -0x1, RZ ;  /* 0xffffffff060c7810 */ /* 0x000fe40007ffe0ff */
[----:B------:R-:W1:Y:S01]  /*0100*/  LDC R2, c[0x3][R0+0xe4] ;  /* 0x00c0390000027b82 */ /* 0x000e620000000800 */
[----:B---3--:R-:W-:-:S07]  /*0110*/  IMAD R7, R7, UR5, R4 ;  /* 0x0000000507077c24 */ /* 0x008fce000f8e0204 */
[----:B------:R-:W5:Y:S01]  /*0120*/  S2UR UR4, SR_CTAID.X ;  /* 0x00000000000479c3 */ /* 0x000f620000002500 */
[----:B------:R-:W-:Y:S02]  /*0130*/  IADD3 R13, PT, PT, R7, -0x1, RZ ;  /* 0xffffffff070d7810 */ /* 0x000fe40007ffe0ff */
[----:B0-----:R-:W-:Y:S02]  /*0140*/  IADD3 R8, PT, PT, R6, 0xa, R3 ;  /* 0x0000000a06087810 */ /* 0x001fe40007ffe003 */
[----:B------:R-:W-:-:S04]  /*0150*/  LOP3.LUT R12, R13, R12, RZ, 0xfc, !PT ;  /* 0x0000000c0d0c7212 */ /* 0x000fc800078efcff */
[----:B------:R-:W-:Y:S02]  /*0160*/  ISETP.GT.U32.AND P0, PT, R12, 0x7, PT ;  /* 0x000000070c00780c */ /* 0x000fe40003f04070 */
[----:B-1----:R-:W-:Y:S01]  /*0170*/  IADD3 R10, PT, PT, R7, 0xa, R2 ;  /* 0x0000000a070a7810 */ /* 0x002fe20007ffe002 */
[----:B------:R-:W-:-:S04]  /*0180*/  IMAD.HI R2, R8, 0x66666667, RZ ;  /* 0x6666666708027827 */ /* 0x000fc800078e02ff */
[----:B------:R-:W-:Y:S01]  /*0190*/  IMAD.HI R4, R10, 0x66666667, RZ ;  /* 0x666666670a047827 */ /* 0x000fe200078e02ff */
[----:B------:R-:W-:-:S03]  /*01a0*/  SHF.R.U32.HI R3, RZ, 0x1f, R2 ;  /* 0x0000001fff037819 */ /* 0x000fc60000011602 */
[----:B------:R-:W-:Y:S01]  /*01b0*/  IMAD R7, R7, 0xa, R6 ;  /* 0x0000000a07077824 */ /* 0x000fe200078e0206 */
[----:B------:R-:W-:Y:S02]  /*01c0*/  SHF.R.U32.HI R5, RZ, 0x1f, R4 ;  /* 0x0000001fff057819 */ /* 0x000fe40000011604 */
[----:B------:R-:W-:Y:S02]  /*01d0*/  LEA.HI.SX32 R9, R2, R3, 0x1e ;  /* 0x0000000302097211 */ /* 0x000fe400078ff2ff */
[----:B------:R-:W4:Y:S01]  /*01e0*/  LDC.64 R2, c[0x0][0x3a0] ;  /* 0x0000e800ff027b82 */ /* 0x000f220000000a00 */
[----:B------:R-:W-:Y:S02]  /*01f0*/  LEA.HI.SX32 R11, R4, R5, 0x1e ;  /* 0x00000005040b7211 */ /* 0x000fe400078ff2ff */
[----:B------:R-:W-:Y:S02]  /*0200*/  IMAD R8, R9, -0xa, R8 ;  /* 0xfffffff609087824 */ /* 0x000fe400078e0208 */
[----:B-----5:R-:W-:-:S02]  /*0210*/  IMAD R9, R14, UR4, R15 ;  /* 0x000000040e097c24 */ /* 0x020fc4000f8e020f */
[----:B------:R-:W-:Y:S01]  /*0220*/  IMAD R11, R11, -0xa, R10 ;  /* 0xfffffff60b0b7824 */ /* 0x000fe200078e020a */
[----:B------:R-:W0:Y:S02]  /*0230*/  LDC.64 R4, c[0x0][0x380] ;  /* 0x0000e000ff047b82 */ /* 0x000e240000000a00 */
[----:B------:R-:W-:Y:S01]  /*0240*/  IADD3 R10, PT, PT, R9, -0x1, RZ ;  /* 0xffffffff090a7810 */ /* 0x000fe20007ffe0ff */
[----:B------:R-:W-:-:S03]  /*0250*/  IMAD R11, R11, 0xa, R8 ;  /* 0x0000000a0b0b7824 */ /* 0x000fc600078e0208 */
[----:B------:R-:W-:Y:S02]  /*0260*/  ISETP.GT.U32.OR P0, PT, R10, 0x11, P0 ;  /* 0x000000110a00780c */ /* 0x000fe40000704470 */
[----:B------:R-:W-:-:S05]  /*0270*/  SHF.R.S32.HI R8, RZ, 0x1f, R11 ;  /* 0x0000001fff087819 */ /* 0x000fca000001140b */
[----:B--2---:R-:W-:Y:S02]  /*0280*/  IMAD R8, R8, UR6, RZ ;  /* 0x0000000608087c24 */ /* 0x004fe4000f8e02ff */
[----:B----4-:R-:W-:-:S04]  /*0290*/  IMAD.WIDE.U32 R2, R7, UR8, R2 ;  /* 0x0000000807027c25 */ /* 0x010fc8000f8e0002 */
[----:B------:R-:W-:Y:S02]  /*02a0*/  IMAD R13, R11, UR7, R8 ;  /* 0x000000070b0d7c24 */ /* 0x000fe4000f8e0208 */
[----:B------:R-:W-:Y:S02]  /*02b0*/  IMAD R7, R7, UR9, R3 ;  /* 0x0000000907077c24 */ /* 0x000fe4000f8e0203 */
[----:B0-----:R-:W-:Y:S01]  /*02c0*/  IMAD.WIDE.U32 R4, R11, UR6, R4 ;  /* 0x000000060b047c25 */ /* 0x001fe2000f8e0004 */
[----:B------:R-:W-:Y:S06]  /*02d0*/  @P0 EXIT ;  /* 0x000000000000094d */ /* 0x000fec0003800000 */
[----:B------:R-:W0:Y:S01]  /*02e0*/  LDCU.64 UR4, c[0x0][0x358] ;  /* 0x00006b00ff0477ac */ /* 0x000e220008000a00 */
[----:B------:R-:W-:-:S05]  /*02f0*/  MOV R6, R2 ;  /* 0x0000000200067202 */ /* 0x000fca0000000f00 */
[----:B------:R-:W-:-:S06]  /*0300*/  IMAD.WIDE.U32 R2, R9, 0x4, R6 ;  /* 0x0000000409027825 */ /* 0x000fcc00078e0006 */
[----:B0-----:R-:W2:Y:S01]  /*0310*/  LDG.E R3, desc[UR4][R2.64] ;  /* 0x0000000402037981 */ /* 0x001ea2000c1e1900 */
[----:B------:R-:W0:Y:S01]  /*0320*/  LDC R0, c[0x3][R0+0x4c] ;  /* 0x00c0130000007b82 */ /* 0x000e220000000800 */
[----:B------:R-:W-:Y:S02]  /*0330*/  IADD3 R5, PT, PT, R5, R13, RZ ;  /* 0x0000000d05057210 */ /* 0x000fe40007ffe0ff */
[----:B0-----:R-:W-:-:S05]  /*0340*/  IADD3 R9, PT, PT, R9, 0x14, R0 ;  /* 0x0000001409097810 */ /* 0x001fca0007ffe000 */
[----:B------:R-:W-:-:S05]  /*0350*/  IMAD.HI R6, R9, 0x66666667, RZ ;  /* 0x6666666709067827 */ /* 0x000fca00078e02ff */
[----:B------:R-:W-:-:S04]  /*0360*/  SHF.R.U32.HI R7, RZ, 0x1f, R6 ;  /* 0x0000001fff077819 */ /* 0x000fc80000011606 */
[----:B------:R-:W-:-:S05]  /*0370*/  LEA.HI.SX32 R6, R6, R7, 0x1d ;  /* 0x0000000706067211 */ /* 0x000fca00078feaff */
[----:B------:R-:W-:-:S04]  /*0380*/  IMAD R9, R6, -0x14, R9 ;  /* 0xffffffec06097824 */ /* 0x000fc800078e0209 */
[----:B------:R-:W-:-:S05]  /*0390*/  IMAD.WIDE R4, R9, 0x4, R4 ;  /* 0x0000000409047825 */ /* 0x000fca00078e0204 */
[----:B--2---:R-:W-:Y:S01]  /*03a0*/  STG.E desc[UR4][R4.64], R3 ;  /* 0x0000000304007986 */ /* 0x004fe2000c101904 */
[----:B------:R-:W-:Y:S05]  /*03b0*/  EXIT ;  /* 0x000000000000794d */ /* 0x000fea0003800000 */
.L_x_214:
        /* <DEDUP_REMOVED lines=12> */
.L_x_220:


//--------------------- .nv.shared.reserved.0     --------------------------
	.section	.nv.shared.reserved.0,"aw",@nobits
	.weak		__nv_reservedSMEM_offset_0_alias
	.size		__nv_reservedSMEM_offset_0_alias, 0, 64
	.other		__nv_reservedSMEM_offset_0_alias,@"STO_CUDA_RESERVED_SHARED STV_DEFAULT"
__nv_reservedSMEM_offset_0_alias:
	.zero		0
	.zero		64


//--------------------- .nv.constant0._Z11d_collition14cudaPitchedPtrS_S_S_S_S_S_S_S_S_S_S_S_S_S_S_S_S_S_S_S_S_S_S_S_S_S_S_S_S_S_S_S_S_S_S_S_S_S_S_S_S_S_S_S_S_S_S_S_S_S_S_S_S_S_S_S_S_S_S_S_S_S_S_S_S_S_S_S_S_S_S_S_S_S_S_ --------------------------
	.section	.nv.constant0._Z11d_collition14cudaPitchedPtrS_S_S_S_S_S_S_S_S_S_S_S_S_S_S_S_S_S_S_S_S_S_S_S_S_S_S_S_S_S_S_S_S_S_S_S_S_S_S_S_S_S_S_S_S_S_S_S_S_S_S_S_S_S_S_S_S_S_S_S_S_S_S_S_S_S_S_S_S_S_S_S_S_S_S_,"a",@progbits
	.sectionflags	@""
	.align	4
.nv.constant0._Z11d_collition14cudaPitchedPtrS_S_S_S_S_S_S_S_S_S_S_S_S_S_S_S_S_S_S_S_S_S_S_S_S_S_S_S_S_S_S_S_S_S_S_S_S_S_S_S_S_S_S_S_S_S_S_S_S_S_S_S_S_S_S_S_S_S_S_S_S_S_S_S_S_S_S_S_S_S_S_S_S_S_S_:
	.zero		3328


//--------------------- .nv.constant0._Z17op_indv_advection14cudaPitchedPtrS_i --------------------------
	.section	.nv.constant0._Z17op_indv_advection14cudaPitchedPtrS_i,"a",@progbits
	.sectionflags	@""
	.align	4
.nv.constant0._Z17op_indv_advection14cudaPitchedPtrS_i:
	.zero		964


//--------------------- SYMBOLS --------------------------

	.type		.nv.reservedSmem.offset0,@object
	.size		.nv.reservedSmem.offset0,0x4
